//
// Generated by NVIDIA NVVM Compiler
//
// Compiler Build ID: CL-36424714
// Cuda compilation tools, release 13.0, V13.0.88
// Based on NVVM 20.0.0
//

.version 9.0
.target sm_100
.address_size 64

	// .globl	_Z17calculaDistanciasjPiS_S_Pf
// _ZZN3cub18CUB_300001_SM_10006detail10radix_sort31DeviceRadixSortSingleTileKernelINS1_5radix10policy_hubIiiyE10Policy1000ELNS0_9SortOrderE0EiiyNS1_21identity_decomposer_tEEEvPKT1_PSA_PKT2_PSE_T3_iiT4_E12temp_storage has been demoted
// _ZZN3cub18CUB_300001_SM_10006detail10radix_sort30DeviceRadixSortHistogramKernelINS1_5radix10policy_hubIiiyE10Policy1000ELNS0_9SortOrderE0EiyNS1_21identity_decomposer_tEEEvPT2_PKT1_SA_iiT3_E12temp_storage has been demoted
// _ZZN3cub18CUB_300001_SM_10006detail10radix_sort33DeviceRadixSortExclusiveSumKernelINS1_5radix10policy_hubIiiyE10Policy1000EyEEvPT0_E12temp_storage has been demoted
// _ZZN3cub18CUB_300001_SM_10006detail10radix_sort29DeviceRadixSortOnesweepKernelINS1_5radix10policy_hubIiiyE10Policy1000ELNS0_9SortOrderE0EiiyiiNS1_21identity_decomposer_tEEEvPT5_SB_PT3_PKSC_PT1_PKSG_PT2_PKSK_T4_iiT6_E1s has been demoted
.global .align 1 .b8 _ZN34_INTERNAL_b397a680_4_k_cu_79a5ef8c4cuda3std3__45__cpo5beginE[1];
.global .align 1 .b8 _ZN34_INTERNAL_b397a680_4_k_cu_79a5ef8c4cuda3std3__45__cpo3endE[1];
.global .align 1 .b8 _ZN34_INTERNAL_b397a680_4_k_cu_79a5ef8c4cuda3std3__45__cpo6cbeginE[1];
.global .align 1 .b8 _ZN34_INTERNAL_b397a680_4_k_cu_79a5ef8c4cuda3std3__45__cpo4cendE[1];
.global .align 1 .b8 _ZN34_INTERNAL_b397a680_4_k_cu_79a5ef8c4cuda3std3__45__cpo6rbeginE[1];
.global .align 1 .b8 _ZN34_INTERNAL_b397a680_4_k_cu_79a5ef8c4cuda3std3__45__cpo4rendE[1];
.global .align 1 .b8 _ZN34_INTERNAL_b397a680_4_k_cu_79a5ef8c4cuda3std3__45__cpo7crbeginE[1];
.global .align 1 .b8 _ZN34_INTERNAL_b397a680_4_k_cu_79a5ef8c4cuda3std3__45__cpo5crendE[1];
.global .align 1 .b8 _ZN34_INTERNAL_b397a680_4_k_cu_79a5ef8c4cuda3std3__436_GLOBAL__N__b397a680_4_k_cu_79a5ef8c6ignoreE[1];
.global .align 1 .b8 _ZN34_INTERNAL_b397a680_4_k_cu_79a5ef8c4cuda3std3__419piecewise_constructE[1];
.global .align 1 .b8 _ZN34_INTERNAL_b397a680_4_k_cu_79a5ef8c4cuda3std3__48in_placeE[1];
.global .align 1 .b8 _ZN34_INTERNAL_b397a680_4_k_cu_79a5ef8c4cuda3std3__420unreachable_sentinelE[1];
.global .align 1 .b8 _ZN34_INTERNAL_b397a680_4_k_cu_79a5ef8c4cuda3std3__47nulloptE[1];
.global .align 1 .b8 _ZN34_INTERNAL_b397a680_4_k_cu_79a5ef8c4cuda3std3__48unexpectE[1];
.global .align 1 .b8 _ZN34_INTERNAL_b397a680_4_k_cu_79a5ef8c4cuda3std6ranges3__45__cpo4swapE[1];
.global .align 1 .b8 _ZN34_INTERNAL_b397a680_4_k_cu_79a5ef8c4cuda3std6ranges3__45__cpo9iter_moveE[1];
.global .align 1 .b8 _ZN34_INTERNAL_b397a680_4_k_cu_79a5ef8c4cuda3std6ranges3__45__cpo5beginE[1];
.global .align 1 .b8 _ZN34_INTERNAL_b397a680_4_k_cu_79a5ef8c4cuda3std6ranges3__45__cpo3endE[1];
.global .align 1 .b8 _ZN34_INTERNAL_b397a680_4_k_cu_79a5ef8c4cuda3std6ranges3__45__cpo6cbeginE[1];
.global .align 1 .b8 _ZN34_INTERNAL_b397a680_4_k_cu_79a5ef8c4cuda3std6ranges3__45__cpo4cendE[1];
.global .align 1 .b8 _ZN34_INTERNAL_b397a680_4_k_cu_79a5ef8c4cuda3std6ranges3__45__cpo7advanceE[1];
.global .align 1 .b8 _ZN34_INTERNAL_b397a680_4_k_cu_79a5ef8c4cuda3std6ranges3__45__cpo9iter_swapE[1];
.global .align 1 .b8 _ZN34_INTERNAL_b397a680_4_k_cu_79a5ef8c4cuda3std6ranges3__45__cpo4nextE[1];
.global .align 1 .b8 _ZN34_INTERNAL_b397a680_4_k_cu_79a5ef8c4cuda3std6ranges3__45__cpo4prevE[1];
.global .align 1 .b8 _ZN34_INTERNAL_b397a680_4_k_cu_79a5ef8c4cuda3std6ranges3__45__cpo4dataE[1];
.global .align 1 .b8 _ZN34_INTERNAL_b397a680_4_k_cu_79a5ef8c4cuda3std6ranges3__45__cpo5cdataE[1];
.global .align 1 .b8 _ZN34_INTERNAL_b397a680_4_k_cu_79a5ef8c4cuda3std6ranges3__45__cpo4sizeE[1];
.global .align 1 .b8 _ZN34_INTERNAL_b397a680_4_k_cu_79a5ef8c4cuda3std6ranges3__45__cpo5ssizeE[1];
.global .align 1 .b8 _ZN34_INTERNAL_b397a680_4_k_cu_79a5ef8c4cuda3std6ranges3__45__cpo8distanceE[1];
.global .align 1 .b8 _ZN34_INTERNAL_b397a680_4_k_cu_79a5ef8c6thrust24THRUST_300001_SM_1000_NS8cuda_cub3parE[1];
.global .align 1 .b8 _ZN34_INTERNAL_b397a680_4_k_cu_79a5ef8c6thrust24THRUST_300001_SM_1000_NS8cuda_cub10par_nosyncE[1];
.global .align 1 .b8 _ZN34_INTERNAL_b397a680_4_k_cu_79a5ef8c6thrust24THRUST_300001_SM_1000_NS6system6detail10sequential3seqE[1];
.global .align 1 .b8 _ZN34_INTERNAL_b397a680_4_k_cu_79a5ef8c6thrust24THRUST_300001_SM_1000_NS6system3cpp3parE[1];
.global .align 1 .b8 _ZN34_INTERNAL_b397a680_4_k_cu_79a5ef8c6thrust24THRUST_300001_SM_1000_NS12placeholders2_1E[1];
.global .align 1 .b8 _ZN34_INTERNAL_b397a680_4_k_cu_79a5ef8c6thrust24THRUST_300001_SM_1000_NS12placeholders2_2E[1];
.global .align 1 .b8 _ZN34_INTERNAL_b397a680_4_k_cu_79a5ef8c6thrust24THRUST_300001_SM_1000_NS12placeholders2_3E[1];
.global .align 1 .b8 _ZN34_INTERNAL_b397a680_4_k_cu_79a5ef8c6thrust24THRUST_300001_SM_1000_NS12placeholders2_4E[1];
.global .align 1 .b8 _ZN34_INTERNAL_b397a680_4_k_cu_79a5ef8c6thrust24THRUST_300001_SM_1000_NS12placeholders2_5E[1];
.global .align 1 .b8 _ZN34_INTERNAL_b397a680_4_k_cu_79a5ef8c6thrust24THRUST_300001_SM_1000_NS12placeholders2_6E[1];
.global .align 1 .b8 _ZN34_INTERNAL_b397a680_4_k_cu_79a5ef8c6thrust24THRUST_300001_SM_1000_NS12placeholders2_7E[1];
.global .align 1 .b8 _ZN34_INTERNAL_b397a680_4_k_cu_79a5ef8c6thrust24THRUST_300001_SM_1000_NS12placeholders2_8E[1];
.global .align 1 .b8 _ZN34_INTERNAL_b397a680_4_k_cu_79a5ef8c6thrust24THRUST_300001_SM_1000_NS12placeholders2_9E[1];
.global .align 1 .b8 _ZN34_INTERNAL_b397a680_4_k_cu_79a5ef8c6thrust24THRUST_300001_SM_1000_NS12placeholders3_10E[1];
.global .align 1 .b8 _ZN34_INTERNAL_b397a680_4_k_cu_79a5ef8c6thrust24THRUST_300001_SM_1000_NS3seqE[1];
.global .align 1 .b8 _ZN34_INTERNAL_b397a680_4_k_cu_79a5ef8c6thrust24THRUST_300001_SM_1000_NS6deviceE[1];
.extern .shared .align 16 .b8 _ZN6thrust24THRUST_300001_SM_1000_NS8cuda_cub4core6detail5shmemE[];

.visible .entry _Z17calculaDistanciasjPiS_S_Pf(
	.param .u32 _Z17calculaDistanciasjPiS_S_Pf_param_0,
	.param .u64 .ptr .align 1 _Z17calculaDistanciasjPiS_S_Pf_param_1,
	.param .u64 .ptr .align 1 _Z17calculaDistanciasjPiS_S_Pf_param_2,
	.param .u64 .ptr .align 1 _Z17calculaDistanciasjPiS_S_Pf_param_3,
	.param .u64 .ptr .align 1 _Z17calculaDistanciasjPiS_S_Pf_param_4
)
{
	.reg .pred 	%p<5>;
	.reg .b32 	%r<27>;
	.reg .b32 	%f<2>;
	.reg .b64 	%rd<25>;
	.reg .b64 	%fd<3>;

	ld.param.u32 	%r13, [_Z17calculaDistanciasjPiS_S_Pf_param_0];
	ld.param.u64 	%rd4, [_Z17calculaDistanciasjPiS_S_Pf_param_1];
	ld.param.u64 	%rd6, [_Z17calculaDistanciasjPiS_S_Pf_param_2];
	ld.param.u64 	%rd5, [_Z17calculaDistanciasjPiS_S_Pf_param_3];
	ld.param.u64 	%rd7, [_Z17calculaDistanciasjPiS_S_Pf_param_4];
	cvta.to.global.u64 	%rd1, %rd7;
	cvta.to.global.u64 	%rd2, %rd6;
	mov.u32 	%r14, %ctaid.x;
	mov.u32 	%r15, %ntid.x;
	mov.u32 	%r16, %tid.x;
	mad.lo.s32 	%r1, %r14, %r15, %r16;
	add.s32 	%r17, %r13, -1;
	setp.ge.u32 	%p1, %r1, %r17;
	@%p1 bra 	$L__BB0_7;
	cvta.to.global.u64 	%rd8, %rd5;
	cvta.to.global.u64 	%rd9, %rd4;
	mul.wide.s32 	%rd10, %r1, 4;
	add.s64 	%rd11, %rd9, %rd10;
	ld.global.u32 	%r2, [%rd11];
	ld.global.u32 	%r3, [%rd11+4];
	setp.eq.s32 	%p2, %r2, %r3;
	add.s64 	%rd3, %rd8, %rd10;
	@%p2 bra 	$L__BB0_3;
	add.s64 	%rd13, %rd2, %rd10;
	ld.global.u32 	%r26, [%rd13];
	ld.global.u32 	%r25, [%rd13+4];
	ld.global.u32 	%r24, [%rd3];
	bra.uni 	$L__BB0_5;
$L__BB0_3:
	add.s64 	%rd15, %rd2, %rd10;
	ld.global.u32 	%r26, [%rd15];
	ld.global.u32 	%r25, [%rd15+4];
	setp.ne.s32 	%p3, %r26, %r25;
	ld.global.u32 	%r24, [%rd3];
	@%p3 bra 	$L__BB0_5;
	ld.global.u32 	%r18, [%rd3+4];
	setp.eq.s32 	%p4, %r24, %r18;
	mov.u32 	%r25, %r26;
	@%p4 bra 	$L__BB0_6;
$L__BB0_5:
	sub.s32 	%r19, %r2, %r3;
	mul.wide.s32 	%rd16, %r19, %r19;
	sub.s32 	%r20, %r26, %r25;
	mul.wide.s32 	%rd17, %r20, %r20;
	ld.global.u32 	%r21, [%rd3+4];
	sub.s32 	%r22, %r24, %r21;
	mul.wide.s32 	%rd18, %r22, %r22;
	add.s64 	%rd19, %rd17, %rd16;
	add.s64 	%rd20, %rd19, %rd18;
	cvt.rn.f64.u64 	%fd1, %rd20;
	sqrt.rn.f64 	%fd2, %fd1;
	cvt.rn.f32.f64 	%f1, %fd2;
	add.s64 	%rd22, %rd1, %rd10;
	st.global.f32 	[%rd22], %f1;
	bra.uni 	$L__BB0_7;
$L__BB0_6:
	add.s64 	%rd24, %rd1, %rd10;
	mov.b32 	%r23, 1325400064;
	st.global.u32 	[%rd24], %r23;
$L__BB0_7:
	ret;

}
	// .globl	_Z11Forca_BrutaiiiPiS_S_Pff
.visible .entry _Z11Forca_BrutaiiiPiS_S_Pff(
	.param .u32 _Z11Forca_BrutaiiiPiS_S_Pff_param_0,
	.param .u32 _Z11Forca_BrutaiiiPiS_S_Pff_param_1,
	.param .u32 _Z11Forca_BrutaiiiPiS_S_Pff_param_2,
	.param .u64 .ptr .align 1 _Z11Forca_BrutaiiiPiS_S_Pff_param_3,
	.param .u64 .ptr .align 1 _Z11Forca_BrutaiiiPiS_S_Pff_param_4,
	.param .u64 .ptr .align 1 _Z11Forca_BrutaiiiPiS_S_Pff_param_5,
	.param .u64 .ptr .align 1 _Z11Forca_BrutaiiiPiS_S_Pff_param_6,
	.param .f32 _Z11Forca_BrutaiiiPiS_S_Pff_param_7
)
{
	.reg .pred 	%p<21>;
	.reg .b32 	%r<75>;
	.reg .b32 	%f<17>;
	.reg .b64 	%rd<50>;
	.reg .b64 	%fd<5>;

	ld.param.u32 	%r42, [_Z11Forca_BrutaiiiPiS_S_Pff_param_0];
	ld.param.u32 	%r44, [_Z11Forca_BrutaiiiPiS_S_Pff_param_1];
	ld.param.u32 	%r43, [_Z11Forca_BrutaiiiPiS_S_Pff_param_2];
	ld.param.u64 	%rd12, [_Z11Forca_BrutaiiiPiS_S_Pff_param_3];
	ld.param.u64 	%rd13, [_Z11Forca_BrutaiiiPiS_S_Pff_param_4];
	ld.param.u64 	%rd14, [_Z11Forca_BrutaiiiPiS_S_Pff_param_5];
	ld.param.u64 	%rd15, [_Z11Forca_BrutaiiiPiS_S_Pff_param_6];
	ld.param.f32 	%f15, [_Z11Forca_BrutaiiiPiS_S_Pff_param_7];
	cvta.to.global.u64 	%rd1, %rd14;
	cvta.to.global.u64 	%rd2, %rd13;
	cvta.to.global.u64 	%rd3, %rd12;
	cvta.to.global.u64 	%rd4, %rd15;
	mov.u32 	%r1, %ctaid.x;
	mov.u32 	%r45, %ntid.x;
	mov.u32 	%r46, %tid.x;
	mad.lo.s32 	%r2, %r1, %r45, %r46;
	add.s32 	%r47, %r44, -1;
	setp.ge.s32 	%p1, %r1, %r47;
	@%p1 bra 	$L__BB1_12;
	mad.lo.s32 	%r54, %r43, %r1, %r43;
	mul.wide.s32 	%rd32, %r54, 4;
	add.s64 	%rd33, %rd3, %rd32;
	ld.global.u32 	%r3, [%rd33+-4];
	cvt.rzi.s32.f32 	%r55, %f15;
	add.s32 	%r69, %r3, %r55;
	add.s32 	%r63, %r2, 1;
	mul.wide.s32 	%rd34, %r2, 4;
	add.s64 	%rd5, %rd3, %rd34;
	ld.global.u32 	%r62, [%rd5+4];
	setp.gt.s32 	%p10, %r62, %r69;
	setp.ge.s32 	%p11, %r63, %r42;
	or.pred  	%p12, %p11, %p10;
	@%p12 bra 	$L__BB1_11;
	ld.global.u32 	%r7, [%rd5];
	add.s64 	%rd6, %rd2, %rd34;
	add.s64 	%rd7, %rd1, %rd34;
$L__BB1_3:
	sub.s32 	%r56, %r62, %r7;
	cvt.rzi.s32.f32 	%r57, %f15;
	setp.gt.s32 	%p13, %r56, %r57;
	mov.u32 	%r68, %r42;
	@%p13 bra 	$L__BB1_10;
	setp.eq.s32 	%p14, %r7, %r62;
	ld.global.u32 	%r11, [%rd6];
	mul.wide.s32 	%rd36, %r63, 4;
	add.s64 	%rd8, %rd1, %rd36;
	@%p14 bra 	$L__BB1_6;
	add.s64 	%rd38, %rd2, %rd36;
	ld.global.u32 	%r67, [%rd38];
	ld.global.u32 	%r66, [%rd7];
	ld.global.u32 	%r65, [%rd8];
	bra.uni 	$L__BB1_8;
$L__BB1_6:
	add.s64 	%rd40, %rd2, %rd36;
	ld.global.u32 	%r67, [%rd40];
	setp.ne.s32 	%p15, %r11, %r67;
	ld.global.u32 	%r66, [%rd7];
	ld.global.u32 	%r65, [%rd8];
	@%p15 bra 	$L__BB1_8;
	setp.eq.s32 	%p16, %r66, %r65;
	mov.u32 	%r67, %r11;
	mov.u32 	%r68, %r63;
	@%p16 bra 	$L__BB1_10;
$L__BB1_8:
	sub.s32 	%r58, %r7, %r62;
	mul.wide.s32 	%rd41, %r58, %r58;
	sub.s32 	%r59, %r11, %r67;
	mul.wide.s32 	%rd42, %r59, %r59;
	sub.s32 	%r60, %r66, %r65;
	mul.wide.s32 	%rd43, %r60, %r60;
	add.s64 	%rd44, %rd42, %rd41;
	add.s64 	%rd45, %rd44, %rd43;
	cvt.rn.f64.u64 	%fd3, %rd45;
	sqrt.rn.f64 	%fd4, %fd3;
	cvt.rn.f32.f64 	%f2, %fd4;
	setp.leu.f32 	%p17, %f15, %f2;
	mov.u32 	%r68, %r63;
	@%p17 bra 	$L__BB1_10;
	cvt.rzi.s32.f32 	%r61, %f2;
	add.s32 	%r69, %r61, %r3;
	mov.u32 	%r68, %r63;
	mov.f32 	%f15, %f2;
$L__BB1_10:
	add.s32 	%r63, %r68, 1;
	mul.wide.s32 	%rd46, %r68, 4;
	add.s64 	%rd47, %rd3, %rd46;
	ld.global.u32 	%r62, [%rd47+4];
	setp.le.s32 	%p18, %r62, %r69;
	setp.lt.s32 	%p19, %r63, %r42;
	and.pred  	%p20, %p19, %p18;
	@%p20 bra 	$L__BB1_3;
$L__BB1_11:
	add.s64 	%rd49, %rd4, %rd34;
	st.global.f32 	[%rd49], %f15;
	bra.uni 	$L__BB1_23;
$L__BB1_12:
	add.s32 	%r48, %r42, -1;
	setp.ge.s32 	%p2, %r2, %r48;
	@%p2 bra 	$L__BB1_23;
	add.s32 	%r70, %r2, 1;
	setp.ge.s32 	%p3, %r70, %r42;
	@%p3 bra 	$L__BB1_22;
	mul.wide.s32 	%rd16, %r2, 4;
	add.s64 	%rd17, %rd3, %rd16;
	ld.global.u32 	%r27, [%rd17];
	add.s64 	%rd9, %rd2, %rd16;
	add.s64 	%rd10, %rd1, %rd16;
$L__BB1_15:
	mul.wide.s32 	%rd18, %r70, 4;
	add.s64 	%rd19, %rd3, %rd18;
	ld.global.u32 	%r29, [%rd19];
	sub.s32 	%r49, %r29, %r27;
	cvt.rzi.s32.f32 	%r50, %f15;
	setp.gt.s32 	%p4, %r49, %r50;
	mov.u32 	%r74, %r42;
	@%p4 bra 	$L__BB1_21;
	setp.eq.s32 	%p5, %r27, %r29;
	ld.global.u32 	%r30, [%rd9];
	add.s64 	%rd11, %rd1, %rd18;
	@%p5 bra 	$L__BB1_18;
	add.s64 	%rd22, %rd2, %rd18;
	ld.global.u32 	%r73, [%rd22];
	ld.global.u32 	%r72, [%rd10];
	ld.global.u32 	%r71, [%rd11];
	bra.uni 	$L__BB1_20;
$L__BB1_18:
	add.s64 	%rd24, %rd2, %rd18;
	ld.global.u32 	%r73, [%rd24];
	setp.ne.s32 	%p6, %r30, %r73;
	ld.global.u32 	%r72, [%rd10];
	ld.global.u32 	%r71, [%rd11];
	@%p6 bra 	$L__BB1_20;
	setp.eq.s32 	%p7, %r72, %r71;
	mov.u32 	%r73, %r30;
	mov.u32 	%r74, %r70;
	@%p7 bra 	$L__BB1_21;
$L__BB1_20:
	sub.s32 	%r51, %r27, %r29;
	mul.wide.s32 	%rd25, %r51, %r51;
	sub.s32 	%r52, %r30, %r73;
	mul.wide.s32 	%rd26, %r52, %r52;
	sub.s32 	%r53, %r72, %r71;
	mul.wide.s32 	%rd27, %r53, %r53;
	add.s64 	%rd28, %rd26, %rd25;
	add.s64 	%rd29, %rd28, %rd27;
	cvt.rn.f64.u64 	%fd1, %rd29;
	sqrt.rn.f64 	%fd2, %fd1;
	cvt.rn.f32.f64 	%f10, %fd2;
	setp.gt.f32 	%p8, %f15, %f10;
	selp.f32 	%f15, %f10, %f15, %p8;
	mov.u32 	%r74, %r70;
$L__BB1_21:
	add.s32 	%r70, %r74, 1;
	setp.lt.s32 	%p9, %r70, %r42;
	@%p9 bra 	$L__BB1_15;
$L__BB1_22:
	mul.wide.s32 	%rd30, %r2, 4;
	add.s64 	%rd31, %rd4, %rd30;
	st.global.f32 	[%rd31], %f15;
$L__BB1_23:
	ret;

}
	// .globl	_ZN6thrust24THRUST_300001_SM_1000_NS8cuda_cub4core6detail13_kernel_agentINS1_8__reduce11ReduceAgentINS0_12zip_iteratorIN4cuda3std3__45tupleIJNS0_6detail15normal_iteratorINS0_10device_ptrIfEEEENS0_17counting_iteratorIlNS0_11use_defaultESI_SI_EEEEEEEPNSB_IJflEEESM_iNS1_9__extrema9arg_min_fIflNSA_4lessIfEEEEEEJSL_SN_iSS_EEEvDpT0_
.visible .entry _ZN6thrust24THRUST_300001_SM_1000_NS8cuda_cub4core6detail13_kernel_agentINS1_8__reduce11ReduceAgentINS0_12zip_iteratorIN4cuda3std3__45tupleIJNS0_6detail15normal_iteratorINS0_10device_ptrIfEEEENS0_17counting_iteratorIlNS0_11use_defaultESI_SI_EEEEEEEPNSB_IJflEEESM_iNS1_9__extrema9arg_min_fIflNSA_4lessIfEEEEEEJSL_SN_iSS_EEEvDpT0_(
	.param .align 8 .b8 _ZN6thrust24THRUST_300001_SM_1000_NS8cuda_cub4core6detail13_kernel_agentINS1_8__reduce11ReduceAgentINS0_12zip_iteratorIN4cuda3std3__45tupleIJNS0_6detail15normal_iteratorINS0_10device_ptrIfEEEENS0_17counting_iteratorIlNS0_11use_defaultESI_SI_EEEEEEEPNSB_IJflEEESM_iNS1_9__extrema9arg_min_fIflNSA_4lessIfEEEEEEJSL_SN_iSS_EEEvDpT0__param_0[16],
	.param .u64 .ptr .align 1 _ZN6thrust24THRUST_300001_SM_1000_NS8cuda_cub4core6detail13_kernel_agentINS1_8__reduce11ReduceAgentINS0_12zip_iteratorIN4cuda3std3__45tupleIJNS0_6detail15normal_iteratorINS0_10device_ptrIfEEEENS0_17counting_iteratorIlNS0_11use_defaultESI_SI_EEEEEEEPNSB_IJflEEESM_iNS1_9__extrema9arg_min_fIflNSA_4lessIfEEEEEEJSL_SN_iSS_EEEvDpT0__param_1,
	.param .u32 _ZN6thrust24THRUST_300001_SM_1000_NS8cuda_cub4core6detail13_kernel_agentINS1_8__reduce11ReduceAgentINS0_12zip_iteratorIN4cuda3std3__45tupleIJNS0_6detail15normal_iteratorINS0_10device_ptrIfEEEENS0_17counting_iteratorIlNS0_11use_defaultESI_SI_EEEEEEEPNSB_IJflEEESM_iNS1_9__extrema9arg_min_fIflNSA_4lessIfEEEEEEJSL_SN_iSS_EEEvDpT0__param_2,
	.param .align 1 .b8 _ZN6thrust24THRUST_300001_SM_1000_NS8cuda_cub4core6detail13_kernel_agentINS1_8__reduce11ReduceAgentINS0_12zip_iteratorIN4cuda3std3__45tupleIJNS0_6detail15normal_iteratorINS0_10device_ptrIfEEEENS0_17counting_iteratorIlNS0_11use_defaultESI_SI_EEEEEEEPNSB_IJflEEESM_iNS1_9__extrema9arg_min_fIflNSA_4lessIfEEEEEEJSL_SN_iSS_EEEvDpT0__param_3[1]
)
.maxntid 256
{
	.reg .pred 	%p<223>;
	.reg .b32 	%r<400>;
	.reg .b32 	%f<243>;
	.reg .b64 	%rd<306>;

	ld.param.u64 	%rd198, [_ZN6thrust24THRUST_300001_SM_1000_NS8cuda_cub4core6detail13_kernel_agentINS1_8__reduce11ReduceAgentINS0_12zip_iteratorIN4cuda3std3__45tupleIJNS0_6detail15normal_iteratorINS0_10device_ptrIfEEEENS0_17counting_iteratorIlNS0_11use_defaultESI_SI_EEEEEEEPNSB_IJflEEESM_iNS1_9__extrema9arg_min_fIflNSA_4lessIfEEEEEEJSL_SN_iSS_EEEvDpT0__param_0+8];
	ld.param.u64 	%rd197, [_ZN6thrust24THRUST_300001_SM_1000_NS8cuda_cub4core6detail13_kernel_agentINS1_8__reduce11ReduceAgentINS0_12zip_iteratorIN4cuda3std3__45tupleIJNS0_6detail15normal_iteratorINS0_10device_ptrIfEEEENS0_17counting_iteratorIlNS0_11use_defaultESI_SI_EEEEEEEPNSB_IJflEEESM_iNS1_9__extrema9arg_min_fIflNSA_4lessIfEEEEEEJSL_SN_iSS_EEEvDpT0__param_0];
	ld.param.u32 	%r36, [_ZN6thrust24THRUST_300001_SM_1000_NS8cuda_cub4core6detail13_kernel_agentINS1_8__reduce11ReduceAgentINS0_12zip_iteratorIN4cuda3std3__45tupleIJNS0_6detail15normal_iteratorINS0_10device_ptrIfEEEENS0_17counting_iteratorIlNS0_11use_defaultESI_SI_EEEEEEEPNSB_IJflEEESM_iNS1_9__extrema9arg_min_fIflNSA_4lessIfEEEEEEJSL_SN_iSS_EEEvDpT0__param_2];
	setp.eq.s32 	%p1, %r36, 0;
	@%p1 bra 	$L__BB2_200;
	cvta.to.global.u64 	%rd1, %rd197;
	setp.gt.s32 	%p2, %r36, 1279;
	@%p2 bra 	$L__BB2_112;
	mov.u32 	%r1, %tid.x;
	setp.ge.s32 	%p96, %r1, %r36;
	mov.f32 	%f188, 0f00000000;
	mov.b64 	%rd246, 0;
	mov.u32 	%r391, %r1;
	@%p96 bra 	$L__BB2_4;
	cvt.u64.u32 	%rd222, %r1;
	mul.wide.u32 	%rd223, %r1, 4;
	add.s64 	%rd224, %rd1, %rd223;
	add.s64 	%rd246, %rd198, %rd222;
	ld.global.f32 	%f188, [%rd224];
	add.s32 	%r391, %r1, 256;
$L__BB2_4:
	setp.ge.s32 	%p97, %r391, %r36;
	@%p97 bra 	$L__BB2_26;
	not.b32 	%r160, %r391;
	add.s32 	%r4, %r36, %r160;
	and.b32  	%r161, %r4, 768;
	setp.eq.s32 	%p98, %r161, 768;
	@%p98 bra 	$L__BB2_11;
	cvt.u64.u32 	%rd226, %r391;
	add.s64 	%rd237, %rd198, %rd226;
	mul.wide.u32 	%rd227, %r391, 4;
	add.s64 	%rd236, %rd1, %rd227;
	shr.u32 	%r162, %r4, 8;
	add.s32 	%r163, %r162, 1;
	and.b32  	%r164, %r163, 3;
	neg.s32 	%r389, %r164;
$L__BB2_7:
	.pragma "nounroll";
	mov.u64 	%rd9, %rd246;
	mov.f32 	%f3, %f188;
	ld.global.f32 	%f4, [%rd236];
	setp.lt.f32 	%p99, %f3, %f4;
	@%p99 bra 	$L__BB2_10;
	setp.lt.f32 	%p100, %f4, %f3;
	mov.u64 	%rd246, %rd237;
	mov.f32 	%f188, %f4;
	@%p100 bra 	$L__BB2_10;
	setp.lt.s64 	%p101, %rd9, %rd237;
	min.s64 	%rd246, %rd9, %rd237;
	selp.f32 	%f188, %f3, %f4, %p101;
$L__BB2_10:
	add.s32 	%r391, %r391, 256;
	add.s64 	%rd237, %rd237, 256;
	add.s64 	%rd236, %rd236, 1024;
	add.s32 	%r389, %r389, 1;
	setp.ne.s32 	%p102, %r389, 0;
	@%p102 bra 	$L__BB2_7;
$L__BB2_11:
	setp.lt.u32 	%p103, %r4, 768;
	@%p103 bra 	$L__BB2_26;
	add.s32 	%r392, %r391, 512;
$L__BB2_13:
	mov.u32 	%r12, %r392;
	add.s32 	%r165, %r12, -512;
	cvt.s64.s32 	%rd228, %r165;
	mul.wide.s32 	%rd229, %r165, 4;
	add.s64 	%rd17, %rd1, %rd229;
	add.s64 	%rd18, %rd198, %rd228;
	ld.global.f32 	%f10, [%rd17];
	setp.lt.f32 	%p104, %f188, %f10;
	mov.u64 	%rd243, %rd246;
	mov.f32 	%f185, %f188;
	@%p104 bra 	$L__BB2_16;
	setp.lt.f32 	%p105, %f10, %f188;
	mov.u64 	%rd243, %rd18;
	mov.f32 	%f185, %f10;
	@%p105 bra 	$L__BB2_16;
	setp.lt.s64 	%p106, %rd246, %rd18;
	min.s64 	%rd243, %rd246, %rd18;
	selp.f32 	%f185, %f188, %f10, %p106;
$L__BB2_16:
	add.s32 	%r166, %r12, -256;
	cvt.s64.s32 	%rd230, %r166;
	add.s64 	%rd21, %rd198, %rd230;
	ld.global.f32 	%f13, [%rd17+1024];
	setp.lt.f32 	%p107, %f185, %f13;
	mov.u64 	%rd244, %rd243;
	mov.f32 	%f186, %f185;
	@%p107 bra 	$L__BB2_19;
	setp.lt.f32 	%p108, %f13, %f185;
	mov.u64 	%rd244, %rd21;
	mov.f32 	%f186, %f13;
	@%p108 bra 	$L__BB2_19;
	setp.lt.s64 	%p109, %rd243, %rd21;
	min.s64 	%rd244, %rd243, %rd21;
	selp.f32 	%f186, %f185, %f13, %p109;
$L__BB2_19:
	cvt.s64.s32 	%rd231, %r12;
	add.s64 	%rd24, %rd198, %rd231;
	ld.global.f32 	%f16, [%rd17+2048];
	setp.lt.f32 	%p110, %f186, %f16;
	mov.u64 	%rd245, %rd244;
	mov.f32 	%f187, %f186;
	@%p110 bra 	$L__BB2_22;
	setp.lt.f32 	%p111, %f16, %f186;
	mov.u64 	%rd245, %rd24;
	mov.f32 	%f187, %f16;
	@%p111 bra 	$L__BB2_22;
	setp.lt.s64 	%p112, %rd244, %rd24;
	min.s64 	%rd245, %rd244, %rd24;
	selp.f32 	%f187, %f186, %f16, %p112;
$L__BB2_22:
	add.s32 	%r167, %r12, 256;
	cvt.s64.s32 	%rd232, %r167;
	add.s64 	%rd27, %rd198, %rd232;
	ld.global.f32 	%f19, [%rd17+3072];
	setp.lt.f32 	%p113, %f187, %f19;
	mov.u64 	%rd246, %rd245;
	mov.f32 	%f188, %f187;
	@%p113 bra 	$L__BB2_25;
	setp.lt.f32 	%p114, %f19, %f187;
	mov.u64 	%rd246, %rd27;
	mov.f32 	%f188, %f19;
	@%p114 bra 	$L__BB2_25;
	setp.lt.s64 	%p115, %rd245, %rd27;
	min.s64 	%rd246, %rd245, %rd27;
	selp.f32 	%f188, %f187, %f19, %p115;
$L__BB2_25:
	add.s32 	%r392, %r12, 1024;
	add.s32 	%r168, %r12, 512;
	setp.lt.s32 	%p116, %r168, %r36;
	@%p116 bra 	$L__BB2_13;
$L__BB2_26:
	setp.lt.s32 	%p117, %r36, 256;
	@%p117 bra 	$L__BB2_66;
	// begin inline asm
	mov.u32 %r282, %laneid;
	// end inline asm
	mov.b32 	%r284, %f188;
	mov.b32 	%r300, 1;
	mov.b32 	%r301, 31;
	mov.b32 	%r302, -1;
	// begin inline asm
	shfl.sync.down.b32 %r283, %r284, %r300, %r301, %r302;
	// end inline asm
	mov.b32 	%f23, %r283;
	// begin inline asm
	shfl.sync.down.b32 %r288, %r289, %r300, %r301, %r302;
	// end inline asm
	mov.b64 	{%r294, %r299}, %rd246;
	// begin inline asm
	shfl.sync.down.b32 %r293, %r294, %r300, %r301, %r302;
	// end inline asm
	// begin inline asm
	shfl.sync.down.b32 %r298, %r299, %r300, %r301, %r302;
	// end inline asm
	mov.b64 	%rd31, {%r293, %r298};
	setp.gt.s32 	%p174, %r282, 30;
	setp.lt.f32 	%p175, %f188, %f23;
	or.pred  	%p176, %p174, %p175;
	mov.u64 	%rd248, %rd246;
	mov.f32 	%f190, %f188;
	@%p176 bra 	$L__BB2_30;
	setp.gt.f32 	%p177, %f188, %f23;
	mov.u64 	%rd248, %rd31;
	mov.f32 	%f190, %f23;
	@%p177 bra 	$L__BB2_30;
	setp.lt.s64 	%p178, %rd246, %rd31;
	min.s64 	%rd248, %rd246, %rd31;
	selp.f32 	%f190, %f188, %f23, %p178;
$L__BB2_30:
	mov.b32 	%r304, %f190;
	mov.b32 	%r320, 2;
	mov.b32 	%r321, 31;
	mov.b32 	%r322, -1;
	// begin inline asm
	shfl.sync.down.b32 %r303, %r304, %r320, %r321, %r322;
	// end inline asm
	mov.b32 	%f26, %r303;
	// begin inline asm
	shfl.sync.down.b32 %r308, %r309, %r320, %r321, %r322;
	// end inline asm
	mov.b64 	{%r314, %r319}, %rd248;
	// begin inline asm
	shfl.sync.down.b32 %r313, %r314, %r320, %r321, %r322;
	// end inline asm
	// begin inline asm
	shfl.sync.down.b32 %r318, %r319, %r320, %r321, %r322;
	// end inline asm
	mov.b64 	%rd34, {%r313, %r318};
	setp.gt.s32 	%p179, %r282, 29;
	setp.lt.f32 	%p180, %f190, %f26;
	or.pred  	%p181, %p179, %p180;
	mov.u64 	%rd249, %rd248;
	mov.f32 	%f191, %f190;
	@%p181 bra 	$L__BB2_33;
	setp.gt.f32 	%p182, %f190, %f26;
	mov.u64 	%rd249, %rd34;
	mov.f32 	%f191, %f26;
	@%p182 bra 	$L__BB2_33;
	setp.lt.s64 	%p183, %rd248, %rd34;
	min.s64 	%rd249, %rd248, %rd34;
	selp.f32 	%f191, %f190, %f26, %p183;
$L__BB2_33:
	mov.b32 	%r324, %f191;
	mov.b32 	%r340, 4;
	mov.b32 	%r341, 31;
	mov.b32 	%r342, -1;
	// begin inline asm
	shfl.sync.down.b32 %r323, %r324, %r340, %r341, %r342;
	// end inline asm
	mov.b32 	%f29, %r323;
	// begin inline asm
	shfl.sync.down.b32 %r328, %r329, %r340, %r341, %r342;
	// end inline asm
	mov.b64 	{%r334, %r339}, %rd249;
	// begin inline asm
	shfl.sync.down.b32 %r333, %r334, %r340, %r341, %r342;
	// end inline asm
	// begin inline asm
	shfl.sync.down.b32 %r338, %r339, %r340, %r341, %r342;
	// end inline asm
	mov.b64 	%rd37, {%r333, %r338};
	setp.gt.s32 	%p184, %r282, 27;
	setp.lt.f32 	%p185, %f191, %f29;
	or.pred  	%p186, %p184, %p185;
	mov.u64 	%rd250, %rd249;
	mov.f32 	%f192, %f191;
	@%p186 bra 	$L__BB2_36;
	setp.gt.f32 	%p187, %f191, %f29;
	mov.u64 	%rd250, %rd37;
	mov.f32 	%f192, %f29;
	@%p187 bra 	$L__BB2_36;
	setp.lt.s64 	%p188, %rd249, %rd37;
	min.s64 	%rd250, %rd249, %rd37;
	selp.f32 	%f192, %f191, %f29, %p188;
$L__BB2_36:
	mov.b32 	%r344, %f192;
	mov.b32 	%r360, 8;
	mov.b32 	%r361, 31;
	mov.b32 	%r362, -1;
	// begin inline asm
	shfl.sync.down.b32 %r343, %r344, %r360, %r361, %r362;
	// end inline asm
	mov.b32 	%f32, %r343;
	// begin inline asm
	shfl.sync.down.b32 %r348, %r349, %r360, %r361, %r362;
	// end inline asm
	mov.b64 	{%r354, %r359}, %rd250;
	// begin inline asm
	shfl.sync.down.b32 %r353, %r354, %r360, %r361, %r362;
	// end inline asm
	// begin inline asm
	shfl.sync.down.b32 %r358, %r359, %r360, %r361, %r362;
	// end inline asm
	mov.b64 	%rd40, {%r353, %r358};
	setp.gt.s32 	%p189, %r282, 23;
	setp.lt.f32 	%p190, %f192, %f32;
	or.pred  	%p191, %p189, %p190;
	mov.u64 	%rd251, %rd250;
	mov.f32 	%f193, %f192;
	@%p191 bra 	$L__BB2_39;
	setp.gt.f32 	%p192, %f192, %f32;
	mov.u64 	%rd251, %rd40;
	mov.f32 	%f193, %f32;
	@%p192 bra 	$L__BB2_39;
	setp.lt.s64 	%p193, %rd250, %rd40;
	min.s64 	%rd251, %rd250, %rd40;
	selp.f32 	%f193, %f192, %f32, %p193;
$L__BB2_39:
	mov.b32 	%r364, %f193;
	mov.b32 	%r380, 16;
	mov.b32 	%r381, 31;
	mov.b32 	%r382, -1;
	// begin inline asm
	shfl.sync.down.b32 %r363, %r364, %r380, %r381, %r382;
	// end inline asm
	mov.b32 	%f35, %r363;
	// begin inline asm
	shfl.sync.down.b32 %r368, %r369, %r380, %r381, %r382;
	// end inline asm
	mov.b64 	{%r374, %r379}, %rd251;
	// begin inline asm
	shfl.sync.down.b32 %r373, %r374, %r380, %r381, %r382;
	// end inline asm
	// begin inline asm
	shfl.sync.down.b32 %r378, %r379, %r380, %r381, %r382;
	// end inline asm
	mov.b64 	%rd43, {%r373, %r378};
	setp.gt.s32 	%p194, %r282, 15;
	setp.lt.f32 	%p195, %f193, %f35;
	or.pred  	%p196, %p194, %p195;
	mov.u64 	%rd305, %rd251;
	mov.f32 	%f242, %f193;
	@%p196 bra 	$L__BB2_42;
	setp.gt.f32 	%p197, %f193, %f35;
	mov.u64 	%rd305, %rd43;
	mov.f32 	%f242, %f35;
	@%p197 bra 	$L__BB2_42;
	setp.lt.s64 	%p198, %rd251, %rd43;
	min.s64 	%rd305, %rd251, %rd43;
	selp.f32 	%f242, %f193, %f35, %p198;
$L__BB2_42:
	setp.ne.s32 	%p199, %r282, 0;
	@%p199 bra 	$L__BB2_44;
	shr.u32 	%r383, %r1, 1;
	and.b32  	%r384, %r383, 496;
	mov.u32 	%r385, _ZN6thrust24THRUST_300001_SM_1000_NS8cuda_cub4core6detail5shmemE;
	add.s32 	%r386, %r385, %r384;
	st.shared.f32 	[%r386+8], %f242;
	st.shared.u64 	[%r386+16], %rd305;
$L__BB2_44:
	bar.sync 	0;
	setp.ne.s32 	%p200, %r1, 0;
	@%p200 bra 	$L__BB2_198;
	ld.shared.f32 	%f38, [_ZN6thrust24THRUST_300001_SM_1000_NS8cuda_cub4core6detail5shmemE+24];
	ld.shared.u64 	%rd46, [_ZN6thrust24THRUST_300001_SM_1000_NS8cuda_cub4core6detail5shmemE+32];
	setp.lt.f32 	%p201, %f242, %f38;
	mov.u64 	%rd253, %rd305;
	mov.f32 	%f195, %f242;
	@%p201 bra 	$L__BB2_48;
	setp.lt.f32 	%p202, %f38, %f242;
	mov.u64 	%rd253, %rd46;
	mov.f32 	%f195, %f38;
	@%p202 bra 	$L__BB2_48;
	setp.lt.s64 	%p203, %rd305, %rd46;
	min.s64 	%rd253, %rd305, %rd46;
	selp.f32 	%f195, %f242, %f38, %p203;
$L__BB2_48:
	ld.shared.f32 	%f41, [_ZN6thrust24THRUST_300001_SM_1000_NS8cuda_cub4core6detail5shmemE+40];
	ld.shared.u64 	%rd49, [_ZN6thrust24THRUST_300001_SM_1000_NS8cuda_cub4core6detail5shmemE+48];
	setp.lt.f32 	%p204, %f195, %f41;
	mov.u64 	%rd254, %rd253;
	mov.f32 	%f196, %f195;
	@%p204 bra 	$L__BB2_51;
	setp.lt.f32 	%p205, %f41, %f195;
	mov.u64 	%rd254, %rd49;
	mov.f32 	%f196, %f41;
	@%p205 bra 	$L__BB2_51;
	setp.lt.s64 	%p206, %rd253, %rd49;
	min.s64 	%rd254, %rd253, %rd49;
	selp.f32 	%f196, %f195, %f41, %p206;
$L__BB2_51:
	ld.shared.f32 	%f44, [_ZN6thrust24THRUST_300001_SM_1000_NS8cuda_cub4core6detail5shmemE+56];
	ld.shared.u64 	%rd52, [_ZN6thrust24THRUST_300001_SM_1000_NS8cuda_cub4core6detail5shmemE+64];
	setp.lt.f32 	%p207, %f196, %f44;
	mov.u64 	%rd255, %rd254;
	mov.f32 	%f197, %f196;
	@%p207 bra 	$L__BB2_54;
	setp.lt.f32 	%p208, %f44, %f196;
	mov.u64 	%rd255, %rd52;
	mov.f32 	%f197, %f44;
	@%p208 bra 	$L__BB2_54;
	setp.lt.s64 	%p209, %rd254, %rd52;
	min.s64 	%rd255, %rd254, %rd52;
	selp.f32 	%f197, %f196, %f44, %p209;
$L__BB2_54:
	ld.shared.f32 	%f47, [_ZN6thrust24THRUST_300001_SM_1000_NS8cuda_cub4core6detail5shmemE+72];
	ld.shared.u64 	%rd55, [_ZN6thrust24THRUST_300001_SM_1000_NS8cuda_cub4core6detail5shmemE+80];
	setp.lt.f32 	%p210, %f197, %f47;
	mov.u64 	%rd256, %rd255;
	mov.f32 	%f198, %f197;
	@%p210 bra 	$L__BB2_57;
	setp.lt.f32 	%p211, %f47, %f197;
	mov.u64 	%rd256, %rd55;
	mov.f32 	%f198, %f47;
	@%p211 bra 	$L__BB2_57;
	setp.lt.s64 	%p212, %rd255, %rd55;
	min.s64 	%rd256, %rd255, %rd55;
	selp.f32 	%f198, %f197, %f47, %p212;
$L__BB2_57:
	ld.shared.f32 	%f50, [_ZN6thrust24THRUST_300001_SM_1000_NS8cuda_cub4core6detail5shmemE+88];
	ld.shared.u64 	%rd58, [_ZN6thrust24THRUST_300001_SM_1000_NS8cuda_cub4core6detail5shmemE+96];
	setp.lt.f32 	%p213, %f198, %f50;
	mov.u64 	%rd257, %rd256;
	mov.f32 	%f199, %f198;
	@%p213 bra 	$L__BB2_60;
	setp.lt.f32 	%p214, %f50, %f198;
	mov.u64 	%rd257, %rd58;
	mov.f32 	%f199, %f50;
	@%p214 bra 	$L__BB2_60;
	setp.lt.s64 	%p215, %rd256, %rd58;
	min.s64 	%rd257, %rd256, %rd58;
	selp.f32 	%f199, %f198, %f50, %p215;
$L__BB2_60:
	ld.shared.f32 	%f53, [_ZN6thrust24THRUST_300001_SM_1000_NS8cuda_cub4core6detail5shmemE+104];
	ld.shared.u64 	%rd61, [_ZN6thrust24THRUST_300001_SM_1000_NS8cuda_cub4core6detail5shmemE+112];
	setp.lt.f32 	%p216, %f199, %f53;
	mov.u64 	%rd258, %rd257;
	mov.f32 	%f200, %f199;
	@%p216 bra 	$L__BB2_63;
	setp.lt.f32 	%p217, %f53, %f199;
	mov.u64 	%rd258, %rd61;
	mov.f32 	%f200, %f53;
	@%p217 bra 	$L__BB2_63;
	setp.lt.s64 	%p218, %rd257, %rd61;
	min.s64 	%rd258, %rd257, %rd61;
	selp.f32 	%f200, %f199, %f53, %p218;
$L__BB2_63:
	ld.shared.f32 	%f56, [_ZN6thrust24THRUST_300001_SM_1000_NS8cuda_cub4core6detail5shmemE+120];
	ld.shared.u64 	%rd64, [_ZN6thrust24THRUST_300001_SM_1000_NS8cuda_cub4core6detail5shmemE+128];
	setp.lt.f32 	%p219, %f200, %f56;
	mov.f32 	%f242, %f200;
	mov.u64 	%rd305, %rd258;
	@%p219 bra 	$L__BB2_198;
	setp.lt.f32 	%p220, %f56, %f200;
	mov.f32 	%f242, %f56;
	mov.u64 	%rd305, %rd64;
	@%p220 bra 	$L__BB2_198;
	setp.lt.s64 	%p221, %rd258, %rd64;
	min.s64 	%rd305, %rd258, %rd64;
	selp.f32 	%f242, %f200, %f56, %p221;
	bra.uni 	$L__BB2_198;
$L__BB2_66:
	// begin inline asm
	mov.u32 %r169, %laneid;
	// end inline asm
	and.b32  	%r190, %r1, 992;
	add.s32 	%r191, %r190, 32;
	setp.gt.s32 	%p118, %r191, %r36;
	not.b32 	%r192, %r190;
	add.s32 	%r193, %r36, %r192;
	selp.b32 	%r188, %r193, 31, %p118;
	mov.b32 	%r171, %f188;
	mov.b32 	%r187, 1;
	mov.b32 	%r189, -1;
	// begin inline asm
	shfl.sync.down.b32 %r170, %r171, %r187, %r188, %r189;
	// end inline asm
	mov.b32 	%f58, %r170;
	// begin inline asm
	shfl.sync.down.b32 %r175, %r176, %r187, %r188, %r189;
	// end inline asm
	mov.b64 	{%r181, %r186}, %rd246;
	// begin inline asm
	shfl.sync.down.b32 %r180, %r181, %r187, %r188, %r189;
	// end inline asm
	// begin inline asm
	shfl.sync.down.b32 %r185, %r186, %r187, %r188, %r189;
	// end inline asm
	mov.b64 	%rd66, {%r180, %r185};
	setp.ge.s32 	%p119, %r169, %r188;
	setp.lt.f32 	%p120, %f188, %f58;
	or.pred  	%p121, %p119, %p120;
	mov.f32 	%f201, %f188;
	mov.u64 	%rd259, %rd246;
	@%p121 bra 	$L__BB2_69;
	setp.gt.f32 	%p122, %f188, %f58;
	mov.f32 	%f201, %f58;
	mov.u64 	%rd259, %rd66;
	@%p122 bra 	$L__BB2_69;
	setp.lt.s64 	%p123, %rd246, %rd66;
	selp.f32 	%f201, %f188, %f58, %p123;
	min.s64 	%rd259, %rd246, %rd66;
$L__BB2_69:
	mov.b32 	%r195, %f201;
	mov.b32 	%r211, 2;
	mov.b32 	%r213, -1;
	// begin inline asm
	shfl.sync.down.b32 %r194, %r195, %r211, %r188, %r213;
	// end inline asm
	mov.b32 	%f61, %r194;
	// begin inline asm
	shfl.sync.down.b32 %r199, %r200, %r211, %r188, %r213;
	// end inline asm
	mov.b64 	{%r205, %r210}, %rd259;
	// begin inline asm
	shfl.sync.down.b32 %r204, %r205, %r211, %r188, %r213;
	// end inline asm
	// begin inline asm
	shfl.sync.down.b32 %r209, %r210, %r211, %r188, %r213;
	// end inline asm
	mov.b64 	%rd69, {%r204, %r209};
	add.s32 	%r214, %r169, 2;
	setp.gt.s32 	%p124, %r214, %r188;
	setp.lt.f32 	%p125, %f201, %f61;
	or.pred  	%p126, %p124, %p125;
	mov.f32 	%f202, %f201;
	mov.u64 	%rd260, %rd259;
	@%p126 bra 	$L__BB2_72;
	setp.gt.f32 	%p127, %f201, %f61;
	mov.f32 	%f202, %f61;
	mov.u64 	%rd260, %rd69;
	@%p127 bra 	$L__BB2_72;
	setp.lt.s64 	%p128, %rd259, %rd69;
	selp.f32 	%f202, %f201, %f61, %p128;
	min.s64 	%rd260, %rd259, %rd69;
$L__BB2_72:
	mov.b32 	%r216, %f202;
	mov.b32 	%r232, 4;
	mov.b32 	%r234, -1;
	// begin inline asm
	shfl.sync.down.b32 %r215, %r216, %r232, %r188, %r234;
	// end inline asm
	mov.b32 	%f64, %r215;
	// begin inline asm
	shfl.sync.down.b32 %r220, %r221, %r232, %r188, %r234;
	// end inline asm
	mov.b64 	{%r226, %r231}, %rd260;
	// begin inline asm
	shfl.sync.down.b32 %r225, %r226, %r232, %r188, %r234;
	// end inline asm
	// begin inline asm
	shfl.sync.down.b32 %r230, %r231, %r232, %r188, %r234;
	// end inline asm
	mov.b64 	%rd72, {%r225, %r230};
	add.s32 	%r235, %r169, 4;
	setp.gt.s32 	%p129, %r235, %r188;
	setp.lt.f32 	%p130, %f202, %f64;
	or.pred  	%p131, %p129, %p130;
	mov.f32 	%f203, %f202;
	mov.u64 	%rd261, %rd260;
	@%p131 bra 	$L__BB2_75;
	setp.gt.f32 	%p132, %f202, %f64;
	mov.f32 	%f203, %f64;
	mov.u64 	%rd261, %rd72;
	@%p132 bra 	$L__BB2_75;
	setp.lt.s64 	%p133, %rd260, %rd72;
	selp.f32 	%f203, %f202, %f64, %p133;
	min.s64 	%rd261, %rd260, %rd72;
$L__BB2_75:
	mov.b32 	%r237, %f203;
	mov.b32 	%r253, 8;
	mov.b32 	%r255, -1;
	// begin inline asm
	shfl.sync.down.b32 %r236, %r237, %r253, %r188, %r255;
	// end inline asm
	mov.b32 	%f67, %r236;
	// begin inline asm
	shfl.sync.down.b32 %r241, %r242, %r253, %r188, %r255;
	// end inline asm
	mov.b64 	{%r247, %r252}, %rd261;
	// begin inline asm
	shfl.sync.down.b32 %r246, %r247, %r253, %r188, %r255;
	// end inline asm
	// begin inline asm
	shfl.sync.down.b32 %r251, %r252, %r253, %r188, %r255;
	// end inline asm
	mov.b64 	%rd75, {%r246, %r251};
	add.s32 	%r256, %r169, 8;
	setp.gt.s32 	%p134, %r256, %r188;
	setp.lt.f32 	%p135, %f203, %f67;
	or.pred  	%p136, %p134, %p135;
	mov.f32 	%f204, %f203;
	mov.u64 	%rd262, %rd261;
	@%p136 bra 	$L__BB2_78;
	setp.gt.f32 	%p137, %f203, %f67;
	mov.f32 	%f204, %f67;
	mov.u64 	%rd262, %rd75;
	@%p137 bra 	$L__BB2_78;
	setp.lt.s64 	%p138, %rd261, %rd75;
	selp.f32 	%f204, %f203, %f67, %p138;
	min.s64 	%rd262, %rd261, %rd75;
$L__BB2_78:
	mov.b32 	%r258, %f204;
	mov.b32 	%r274, 16;
	mov.b32 	%r276, -1;
	// begin inline asm
	shfl.sync.down.b32 %r257, %r258, %r274, %r188, %r276;
	// end inline asm
	mov.b32 	%f70, %r257;
	// begin inline asm
	shfl.sync.down.b32 %r262, %r263, %r274, %r188, %r276;
	// end inline asm
	mov.b64 	{%r268, %r273}, %rd262;
	// begin inline asm
	shfl.sync.down.b32 %r267, %r268, %r274, %r188, %r276;
	// end inline asm
	// begin inline asm
	shfl.sync.down.b32 %r272, %r273, %r274, %r188, %r276;
	// end inline asm
	mov.b64 	%rd78, {%r267, %r272};
	add.s32 	%r277, %r169, 16;
	setp.gt.s32 	%p139, %r277, %r188;
	setp.lt.f32 	%p140, %f204, %f70;
	or.pred  	%p141, %p139, %p140;
	mov.f32 	%f242, %f204;
	mov.u64 	%rd305, %rd262;
	@%p141 bra 	$L__BB2_81;
	setp.gt.f32 	%p142, %f204, %f70;
	mov.f32 	%f242, %f70;
	mov.u64 	%rd305, %rd78;
	@%p142 bra 	$L__BB2_81;
	setp.lt.s64 	%p143, %rd262, %rd78;
	selp.f32 	%f242, %f204, %f70, %p143;
	min.s64 	%rd305, %rd262, %rd78;
$L__BB2_81:
	setp.ne.s32 	%p144, %r169, 0;
	@%p144 bra 	$L__BB2_83;
	shr.u32 	%r278, %r1, 1;
	and.b32  	%r279, %r278, 496;
	mov.u32 	%r280, _ZN6thrust24THRUST_300001_SM_1000_NS8cuda_cub4core6detail5shmemE;
	add.s32 	%r281, %r280, %r279;
	st.shared.f32 	[%r281+8], %f242;
	st.shared.u64 	[%r281+16], %rd305;
$L__BB2_83:
	bar.sync 	0;
	setp.ne.s32 	%p145, %r1, 0;
	@%p145 bra 	$L__BB2_198;
	setp.lt.s32 	%p146, %r36, 33;
	mov.f32 	%f206, %f242;
	mov.u64 	%rd264, %rd305;
	@%p146 bra 	$L__BB2_88;
	ld.shared.f32 	%f73, [_ZN6thrust24THRUST_300001_SM_1000_NS8cuda_cub4core6detail5shmemE+24];
	ld.shared.u64 	%rd81, [_ZN6thrust24THRUST_300001_SM_1000_NS8cuda_cub4core6detail5shmemE+32];
	setp.lt.f32 	%p147, %f242, %f73;
	mov.f32 	%f206, %f242;
	mov.u64 	%rd264, %rd305;
	@%p147 bra 	$L__BB2_88;
	setp.lt.f32 	%p148, %f73, %f242;
	mov.f32 	%f206, %f73;
	mov.u64 	%rd264, %rd81;
	@%p148 bra 	$L__BB2_88;
	setp.lt.s64 	%p149, %rd305, %rd81;
	selp.f32 	%f206, %f242, %f73, %p149;
	min.s64 	%rd264, %rd305, %rd81;
$L__BB2_88:
	setp.lt.s32 	%p150, %r36, 65;
	mov.f32 	%f207, %f206;
	mov.u64 	%rd265, %rd264;
	@%p150 bra 	$L__BB2_92;
	ld.shared.f32 	%f76, [_ZN6thrust24THRUST_300001_SM_1000_NS8cuda_cub4core6detail5shmemE+40];
	ld.shared.u64 	%rd84, [_ZN6thrust24THRUST_300001_SM_1000_NS8cuda_cub4core6detail5shmemE+48];
	setp.lt.f32 	%p151, %f206, %f76;
	mov.f32 	%f207, %f206;
	mov.u64 	%rd265, %rd264;
	@%p151 bra 	$L__BB2_92;
	setp.lt.f32 	%p152, %f76, %f206;
	mov.f32 	%f207, %f76;
	mov.u64 	%rd265, %rd84;
	@%p152 bra 	$L__BB2_92;
	setp.lt.s64 	%p153, %rd264, %rd84;
	selp.f32 	%f207, %f206, %f76, %p153;
	min.s64 	%rd265, %rd264, %rd84;
$L__BB2_92:
	setp.lt.s32 	%p154, %r36, 97;
	mov.f32 	%f208, %f207;
	mov.u64 	%rd266, %rd265;
	@%p154 bra 	$L__BB2_96;
	ld.shared.f32 	%f79, [_ZN6thrust24THRUST_300001_SM_1000_NS8cuda_cub4core6detail5shmemE+56];
	ld.shared.u64 	%rd87, [_ZN6thrust24THRUST_300001_SM_1000_NS8cuda_cub4core6detail5shmemE+64];
	setp.lt.f32 	%p155, %f207, %f79;
	mov.f32 	%f208, %f207;
	mov.u64 	%rd266, %rd265;
	@%p155 bra 	$L__BB2_96;
	setp.lt.f32 	%p156, %f79, %f207;
	mov.f32 	%f208, %f79;
	mov.u64 	%rd266, %rd87;
	@%p156 bra 	$L__BB2_96;
	setp.lt.s64 	%p157, %rd265, %rd87;
	selp.f32 	%f208, %f207, %f79, %p157;
	min.s64 	%rd266, %rd265, %rd87;
$L__BB2_96:
	setp.lt.s32 	%p158, %r36, 129;
	mov.f32 	%f209, %f208;
	mov.u64 	%rd267, %rd266;
	@%p158 bra 	$L__BB2_100;
	ld.shared.f32 	%f82, [_ZN6thrust24THRUST_300001_SM_1000_NS8cuda_cub4core6detail5shmemE+72];
	ld.shared.u64 	%rd90, [_ZN6thrust24THRUST_300001_SM_1000_NS8cuda_cub4core6detail5shmemE+80];
	setp.lt.f32 	%p159, %f208, %f82;
	mov.f32 	%f209, %f208;
	mov.u64 	%rd267, %rd266;
	@%p159 bra 	$L__BB2_100;
	setp.lt.f32 	%p160, %f82, %f208;
	mov.f32 	%f209, %f82;
	mov.u64 	%rd267, %rd90;
	@%p160 bra 	$L__BB2_100;
	setp.lt.s64 	%p161, %rd266, %rd90;
	selp.f32 	%f209, %f208, %f82, %p161;
	min.s64 	%rd267, %rd266, %rd90;
$L__BB2_100:
	setp.lt.s32 	%p162, %r36, 161;
	mov.f32 	%f210, %f209;
	mov.u64 	%rd268, %rd267;
	@%p162 bra 	$L__BB2_104;
	ld.shared.f32 	%f85, [_ZN6thrust24THRUST_300001_SM_1000_NS8cuda_cub4core6detail5shmemE+88];
	ld.shared.u64 	%rd93, [_ZN6thrust24THRUST_300001_SM_1000_NS8cuda_cub4core6detail5shmemE+96];
	setp.lt.f32 	%p163, %f209, %f85;
	mov.f32 	%f210, %f209;
	mov.u64 	%rd268, %rd267;
	@%p163 bra 	$L__BB2_104;
	setp.lt.f32 	%p164, %f85, %f209;
	mov.f32 	%f210, %f85;
	mov.u64 	%rd268, %rd93;
	@%p164 bra 	$L__BB2_104;
	setp.lt.s64 	%p165, %rd267, %rd93;
	selp.f32 	%f210, %f209, %f85, %p165;
	min.s64 	%rd268, %rd267, %rd93;
$L__BB2_104:
	setp.lt.s32 	%p166, %r36, 193;
	mov.f32 	%f211, %f210;
	mov.u64 	%rd269, %rd268;
	@%p166 bra 	$L__BB2_108;
	ld.shared.f32 	%f88, [_ZN6thrust24THRUST_300001_SM_1000_NS8cuda_cub4core6detail5shmemE+104];
	ld.shared.u64 	%rd96, [_ZN6thrust24THRUST_300001_SM_1000_NS8cuda_cub4core6detail5shmemE+112];
	setp.lt.f32 	%p167, %f210, %f88;
	mov.f32 	%f211, %f210;
	mov.u64 	%rd269, %rd268;
	@%p167 bra 	$L__BB2_108;
	setp.lt.f32 	%p168, %f88, %f210;
	mov.f32 	%f211, %f88;
	mov.u64 	%rd269, %rd96;
	@%p168 bra 	$L__BB2_108;
	setp.lt.s64 	%p169, %rd268, %rd96;
	selp.f32 	%f211, %f210, %f88, %p169;
	min.s64 	%rd269, %rd268, %rd96;
$L__BB2_108:
	setp.lt.s32 	%p170, %r36, 225;
	mov.f32 	%f242, %f211;
	mov.u64 	%rd305, %rd269;
	@%p170 bra 	$L__BB2_198;
	ld.shared.f32 	%f91, [_ZN6thrust24THRUST_300001_SM_1000_NS8cuda_cub4core6detail5shmemE+120];
	ld.shared.u64 	%rd99, [_ZN6thrust24THRUST_300001_SM_1000_NS8cuda_cub4core6detail5shmemE+128];
	setp.lt.f32 	%p171, %f211, %f91;
	mov.f32 	%f242, %f211;
	mov.u64 	%rd305, %rd269;
	@%p171 bra 	$L__BB2_198;
	setp.lt.f32 	%p172, %f91, %f211;
	mov.f32 	%f242, %f91;
	mov.u64 	%rd305, %rd99;
	@%p172 bra 	$L__BB2_198;
	setp.lt.s64 	%p173, %rd269, %rd99;
	selp.f32 	%f242, %f211, %f91, %p173;
	min.s64 	%rd305, %rd269, %rd99;
	bra.uni 	$L__BB2_198;
$L__BB2_112:
	mov.u32 	%r17, %tid.x;
	cvt.u64.u32 	%rd101, %r17;
	mul.wide.u32 	%rd200, %r17, 4;
	add.s64 	%rd102, %rd1, %rd200;
	ld.global.f32 	%f172, [%rd102];
	add.s32 	%r37, %r17, 256;
	cvt.u64.u32 	%rd201, %r37;
	ld.global.f32 	%f173, [%rd102+1024];
	add.s32 	%r38, %r17, 512;
	cvt.u64.u32 	%rd202, %r38;
	ld.global.f32 	%f174, [%rd102+2048];
	ld.global.f32 	%f93, [%rd102+3072];
	or.b32  	%r39, %r17, 1024;
	cvt.u64.u32 	%rd103, %r39;
	add.s64 	%rd104, %rd198, %rd103;
	ld.global.f32 	%f94, [%rd102+4096];
	setp.lt.f32 	%p3, %f173, %f172;
	selp.f32 	%f175, %f173, %f172, %p3;
	selp.b64 	%rd203, %rd201, %rd101, %p3;
	setp.lt.f32 	%p4, %f174, %f175;
	selp.f32 	%f95, %f174, %f175, %p4;
	selp.b64 	%rd105, %rd202, %rd203, %p4;
	setp.lt.f32 	%p5, %f95, %f93;
	mov.f32 	%f212, %f95;
	mov.u64 	%rd270, %rd105;
	@%p5 bra 	$L__BB2_115;
	add.s32 	%r40, %r17, 768;
	cvt.u64.u32 	%rd270, %r40;
	setp.lt.f32 	%p6, %f93, %f95;
	mov.f32 	%f212, %f93;
	@%p6 bra 	$L__BB2_115;
	mov.f32 	%f212, %f95;
	mov.u64 	%rd270, %rd105;
$L__BB2_115:
	add.s64 	%rd108, %rd198, %rd270;
	setp.lt.f32 	%p7, %f212, %f94;
	mov.f32 	%f229, %f212;
	mov.u64 	%rd292, %rd108;
	@%p7 bra 	$L__BB2_118;
	setp.lt.f32 	%p8, %f94, %f212;
	mov.f32 	%f229, %f94;
	mov.u64 	%rd292, %rd104;
	@%p8 bra 	$L__BB2_118;
	setp.lt.s64 	%p9, %rd270, %rd103;
	selp.f32 	%f229, %f212, %f94, %p9;
	selp.b64 	%rd292, %rd108, %rd104, %p9;
$L__BB2_118:
	setp.lt.u32 	%p10, %r36, 2560;
	mov.b32 	%r394, 1280;
	@%p10 bra 	$L__BB2_136;
	mov.b32 	%r394, 1280;
$L__BB2_120:
	mov.u32 	%r18, %r394;
	cvt.u64.u32 	%rd204, %r18;
	add.s64 	%rd205, %rd101, %rd204;
	mul.wide.u32 	%rd206, %r18, 4;
	add.s64 	%rd207, %rd102, %rd206;
	add.s64 	%rd112, %rd205, %rd198;
	ld.global.f32 	%f100, [%rd207];
	add.s64 	%rd113, %rd112, 256;
	ld.global.f32 	%f101, [%rd207+1024];
	add.s64 	%rd114, %rd112, 512;
	ld.global.f32 	%f102, [%rd207+2048];
	add.s64 	%rd115, %rd112, 768;
	ld.global.f32 	%f103, [%rd207+3072];
	add.s64 	%rd116, %rd112, 1024;
	ld.global.f32 	%f104, [%rd207+4096];
	setp.lt.f32 	%p11, %f229, %f100;
	mov.f32 	%f215, %f229;
	mov.u64 	%rd273, %rd292;
	@%p11 bra 	$L__BB2_123;
	setp.lt.f32 	%p12, %f100, %f229;
	mov.f32 	%f215, %f100;
	mov.u64 	%rd273, %rd112;
	@%p12 bra 	$L__BB2_123;
	setp.lt.s64 	%p13, %rd292, %rd112;
	selp.f32 	%f215, %f229, %f100, %p13;
	min.s64 	%rd273, %rd292, %rd112;
$L__BB2_123:
	setp.lt.f32 	%p14, %f215, %f101;
	mov.f32 	%f216, %f215;
	mov.u64 	%rd274, %rd273;
	@%p14 bra 	$L__BB2_126;
	setp.lt.f32 	%p15, %f101, %f215;
	mov.f32 	%f216, %f101;
	mov.u64 	%rd274, %rd113;
	@%p15 bra 	$L__BB2_126;
	setp.lt.s64 	%p16, %rd273, %rd113;
	selp.f32 	%f216, %f215, %f101, %p16;
	min.s64 	%rd274, %rd273, %rd113;
$L__BB2_126:
	setp.lt.f32 	%p17, %f216, %f102;
	mov.f32 	%f217, %f216;
	mov.u64 	%rd275, %rd274;
	@%p17 bra 	$L__BB2_129;
	setp.lt.f32 	%p18, %f102, %f216;
	mov.f32 	%f217, %f102;
	mov.u64 	%rd275, %rd114;
	@%p18 bra 	$L__BB2_129;
	setp.lt.s64 	%p19, %rd274, %rd114;
	selp.f32 	%f217, %f216, %f102, %p19;
	min.s64 	%rd275, %rd274, %rd114;
$L__BB2_129:
	setp.lt.f32 	%p20, %f217, %f103;
	mov.f32 	%f218, %f217;
	mov.u64 	%rd276, %rd275;
	@%p20 bra 	$L__BB2_132;
	setp.lt.f32 	%p21, %f103, %f217;
	mov.f32 	%f218, %f103;
	mov.u64 	%rd276, %rd115;
	@%p21 bra 	$L__BB2_132;
	setp.lt.s64 	%p22, %rd275, %rd115;
	selp.f32 	%f218, %f217, %f103, %p22;
	min.s64 	%rd276, %rd275, %rd115;
$L__BB2_132:
	setp.lt.f32 	%p23, %f218, %f104;
	mov.f32 	%f229, %f218;
	mov.u64 	%rd292, %rd276;
	@%p23 bra 	$L__BB2_135;
	setp.lt.f32 	%p24, %f104, %f218;
	mov.f32 	%f229, %f104;
	mov.u64 	%rd292, %rd116;
	@%p24 bra 	$L__BB2_135;
	setp.lt.s64 	%p25, %rd276, %rd116;
	selp.f32 	%f229, %f218, %f104, %p25;
	min.s64 	%rd292, %rd276, %rd116;
$L__BB2_135:
	add.s32 	%r394, %r18, 1280;
	add.s32 	%r43, %r18, 2560;
	setp.le.s32 	%p26, %r43, %r36;
	@%p26 bra 	$L__BB2_120;
$L__BB2_136:
	setp.le.s32 	%p27, %r36, %r394;
	@%p27 bra 	$L__BB2_159;
	sub.s32 	%r21, %r36, %r394;
	setp.ge.s32 	%p28, %r17, %r21;
	@%p28 bra 	$L__BB2_159;
	not.b32 	%r44, %r17;
	add.s32 	%r45, %r36, %r44;
	sub.s32 	%r22, %r45, %r394;
	and.b32  	%r46, %r22, 768;
	setp.eq.s32 	%p29, %r46, 768;
	mov.u32 	%r397, %r17;
	@%p29 bra 	$L__BB2_144;
	add.s32 	%r47, %r17, %r394;
	cvt.u64.u32 	%rd209, %r47;
	add.s64 	%rd280, %rd198, %rd209;
	mul.wide.u32 	%rd210, %r47, 4;
	add.s64 	%rd279, %rd1, %rd210;
	shr.u32 	%r48, %r22, 8;
	add.s32 	%r49, %r48, 1;
	and.b32  	%r50, %r49, 3;
	neg.s32 	%r395, %r50;
	mov.u32 	%r397, %r17;
$L__BB2_140:
	.pragma "nounroll";
	mov.u64 	%rd132, %rd292;
	mov.f32 	%f116, %f229;
	ld.global.f32 	%f117, [%rd279];
	setp.lt.f32 	%p30, %f116, %f117;
	@%p30 bra 	$L__BB2_143;
	setp.lt.f32 	%p31, %f117, %f116;
	mov.f32 	%f229, %f117;
	mov.u64 	%rd292, %rd280;
	@%p31 bra 	$L__BB2_143;
	setp.lt.s64 	%p32, %rd132, %rd280;
	selp.f32 	%f229, %f116, %f117, %p32;
	min.s64 	%rd292, %rd132, %rd280;
$L__BB2_143:
	add.s32 	%r397, %r397, 256;
	add.s64 	%rd280, %rd280, 256;
	add.s64 	%rd279, %rd279, 1024;
	add.s32 	%r395, %r395, 1;
	setp.ne.s32 	%p33, %r395, 0;
	@%p33 bra 	$L__BB2_140;
$L__BB2_144:
	setp.lt.u32 	%p34, %r22, 768;
	@%p34 bra 	$L__BB2_159;
	add.s32 	%r398, %r397, %r394;
	cvt.u64.u32 	%rd211, %r398;
	add.s64 	%rd287, %rd198, %rd211;
	cvt.u64.u32 	%rd212, %r397;
	cvt.u64.u32 	%rd213, %r394;
	add.s64 	%rd214, %rd212, %rd213;
	shl.b64 	%rd215, %rd214, 2;
	add.s64 	%rd216, %rd215, %rd1;
	add.s64 	%rd286, %rd216, 3072;
	mul.wide.u32 	%rd217, %r398, 4;
	add.s64 	%rd285, %rd1, %rd217;
	add.s32 	%r399, %r397, 512;
$L__BB2_146:
	mov.u32 	%r32, %r399;
	ld.global.f32 	%f123, [%rd285];
	setp.lt.f32 	%p35, %f229, %f123;
	mov.f32 	%f226, %f229;
	mov.u64 	%rd289, %rd292;
	@%p35 bra 	$L__BB2_149;
	setp.lt.f32 	%p36, %f123, %f229;
	mov.f32 	%f226, %f123;
	mov.u64 	%rd289, %rd287;
	@%p36 bra 	$L__BB2_149;
	setp.lt.s64 	%p37, %rd292, %rd287;
	selp.f32 	%f226, %f229, %f123, %p37;
	min.s64 	%rd289, %rd292, %rd287;
$L__BB2_149:
	add.s32 	%r51, %r398, 256;
	cvt.u64.u32 	%rd218, %r51;
	add.s64 	%rd148, %rd198, %rd218;
	ld.global.f32 	%f126, [%rd286+-2048];
	setp.lt.f32 	%p38, %f226, %f126;
	mov.f32 	%f227, %f226;
	mov.u64 	%rd290, %rd289;
	@%p38 bra 	$L__BB2_152;
	setp.lt.f32 	%p39, %f126, %f226;
	mov.f32 	%f227, %f126;
	mov.u64 	%rd290, %rd148;
	@%p39 bra 	$L__BB2_152;
	setp.lt.s64 	%p40, %rd289, %rd148;
	selp.f32 	%f227, %f226, %f126, %p40;
	min.s64 	%rd290, %rd289, %rd148;
$L__BB2_152:
	add.s32 	%r52, %r398, 512;
	cvt.u64.u32 	%rd219, %r52;
	add.s64 	%rd151, %rd198, %rd219;
	ld.global.f32 	%f129, [%rd286+-1024];
	setp.lt.f32 	%p41, %f227, %f129;
	mov.f32 	%f228, %f227;
	mov.u64 	%rd291, %rd290;
	@%p41 bra 	$L__BB2_155;
	setp.lt.f32 	%p42, %f129, %f227;
	mov.f32 	%f228, %f129;
	mov.u64 	%rd291, %rd151;
	@%p42 bra 	$L__BB2_155;
	setp.lt.s64 	%p43, %rd290, %rd151;
	selp.f32 	%f228, %f227, %f129, %p43;
	min.s64 	%rd291, %rd290, %rd151;
$L__BB2_155:
	add.s32 	%r53, %r398, 768;
	cvt.u64.u32 	%rd220, %r53;
	add.s64 	%rd154, %rd198, %rd220;
	ld.global.f32 	%f132, [%rd286];
	setp.lt.f32 	%p44, %f228, %f132;
	mov.f32 	%f229, %f228;
	mov.u64 	%rd292, %rd291;
	@%p44 bra 	$L__BB2_158;
	setp.lt.f32 	%p45, %f132, %f228;
	mov.f32 	%f229, %f132;
	mov.u64 	%rd292, %rd154;
	@%p45 bra 	$L__BB2_158;
	setp.lt.s64 	%p46, %rd291, %rd154;
	selp.f32 	%f229, %f228, %f132, %p46;
	min.s64 	%rd292, %rd291, %rd154;
$L__BB2_158:
	add.s64 	%rd287, %rd287, 1024;
	add.s64 	%rd286, %rd286, 4096;
	add.s64 	%rd285, %rd285, 4096;
	add.s32 	%r399, %r32, 1024;
	add.s32 	%r54, %r32, 512;
	add.s32 	%r398, %r398, 1024;
	setp.lt.s32 	%p47, %r54, %r21;
	@%p47 bra 	$L__BB2_146;
$L__BB2_159:
	// begin inline asm
	mov.u32 %r55, %laneid;
	// end inline asm
	mov.b32 	%r57, %f229;
	mov.b32 	%r73, 1;
	mov.b32 	%r74, 31;
	mov.b32 	%r75, -1;
	// begin inline asm
	shfl.sync.down.b32 %r56, %r57, %r73, %r74, %r75;
	// end inline asm
	mov.b32 	%f136, %r56;
	// begin inline asm
	shfl.sync.down.b32 %r61, %r62, %r73, %r74, %r75;
	// end inline asm
	mov.b64 	{%r67, %r72}, %rd292;
	// begin inline asm
	shfl.sync.down.b32 %r66, %r67, %r73, %r74, %r75;
	// end inline asm
	// begin inline asm
	shfl.sync.down.b32 %r71, %r72, %r73, %r74, %r75;
	// end inline asm
	mov.b64 	%rd161, {%r66, %r71};
	setp.gt.s32 	%p48, %r55, 30;
	setp.lt.f32 	%p49, %f229, %f136;
	or.pred  	%p50, %p48, %p49;
	mov.f32 	%f231, %f229;
	mov.u64 	%rd294, %rd292;
	@%p50 bra 	$L__BB2_162;
	setp.gt.f32 	%p51, %f229, %f136;
	mov.f32 	%f231, %f136;
	mov.u64 	%rd294, %rd161;
	@%p51 bra 	$L__BB2_162;
	setp.lt.s64 	%p52, %rd292, %rd161;
	selp.f32 	%f231, %f229, %f136, %p52;
	min.s64 	%rd294, %rd292, %rd161;
$L__BB2_162:
	mov.b32 	%r77, %f231;
	mov.b32 	%r93, 2;
	mov.b32 	%r94, 31;
	mov.b32 	%r95, -1;
	// begin inline asm
	shfl.sync.down.b32 %r76, %r77, %r93, %r94, %r95;
	// end inline asm
	mov.b32 	%f139, %r76;
	// begin inline asm
	shfl.sync.down.b32 %r81, %r82, %r93, %r94, %r95;
	// end inline asm
	mov.b64 	{%r87, %r92}, %rd294;
	// begin inline asm
	shfl.sync.down.b32 %r86, %r87, %r93, %r94, %r95;
	// end inline asm
	// begin inline asm
	shfl.sync.down.b32 %r91, %r92, %r93, %r94, %r95;
	// end inline asm
	mov.b64 	%rd164, {%r86, %r91};
	setp.gt.s32 	%p53, %r55, 29;
	setp.lt.f32 	%p54, %f231, %f139;
	or.pred  	%p55, %p53, %p54;
	mov.f32 	%f232, %f231;
	mov.u64 	%rd295, %rd294;
	@%p55 bra 	$L__BB2_165;
	setp.gt.f32 	%p56, %f231, %f139;
	mov.f32 	%f232, %f139;
	mov.u64 	%rd295, %rd164;
	@%p56 bra 	$L__BB2_165;
	setp.lt.s64 	%p57, %rd294, %rd164;
	selp.f32 	%f232, %f231, %f139, %p57;
	min.s64 	%rd295, %rd294, %rd164;
$L__BB2_165:
	mov.b32 	%r97, %f232;
	mov.b32 	%r113, 4;
	mov.b32 	%r114, 31;
	mov.b32 	%r115, -1;
	// begin inline asm
	shfl.sync.down.b32 %r96, %r97, %r113, %r114, %r115;
	// end inline asm
	mov.b32 	%f142, %r96;
	// begin inline asm
	shfl.sync.down.b32 %r101, %r102, %r113, %r114, %r115;
	// end inline asm
	mov.b64 	{%r107, %r112}, %rd295;
	// begin inline asm
	shfl.sync.down.b32 %r106, %r107, %r113, %r114, %r115;
	// end inline asm
	// begin inline asm
	shfl.sync.down.b32 %r111, %r112, %r113, %r114, %r115;
	// end inline asm
	mov.b64 	%rd167, {%r106, %r111};
	setp.gt.s32 	%p58, %r55, 27;
	setp.lt.f32 	%p59, %f232, %f142;
	or.pred  	%p60, %p58, %p59;
	mov.f32 	%f233, %f232;
	mov.u64 	%rd296, %rd295;
	@%p60 bra 	$L__BB2_168;
	setp.gt.f32 	%p61, %f232, %f142;
	mov.f32 	%f233, %f142;
	mov.u64 	%rd296, %rd167;
	@%p61 bra 	$L__BB2_168;
	setp.lt.s64 	%p62, %rd295, %rd167;
	selp.f32 	%f233, %f232, %f142, %p62;
	min.s64 	%rd296, %rd295, %rd167;
$L__BB2_168:
	mov.b32 	%r117, %f233;
	mov.b32 	%r133, 8;
	mov.b32 	%r134, 31;
	mov.b32 	%r135, -1;
	// begin inline asm
	shfl.sync.down.b32 %r116, %r117, %r133, %r134, %r135;
	// end inline asm
	mov.b32 	%f145, %r116;
	// begin inline asm
	shfl.sync.down.b32 %r121, %r122, %r133, %r134, %r135;
	// end inline asm
	mov.b64 	{%r127, %r132}, %rd296;
	// begin inline asm
	shfl.sync.down.b32 %r126, %r127, %r133, %r134, %r135;
	// end inline asm
	// begin inline asm
	shfl.sync.down.b32 %r131, %r132, %r133, %r134, %r135;
	// end inline asm
	mov.b64 	%rd170, {%r126, %r131};
	setp.gt.s32 	%p63, %r55, 23;
	setp.lt.f32 	%p64, %f233, %f145;
	or.pred  	%p65, %p63, %p64;
	mov.f32 	%f234, %f233;
	mov.u64 	%rd297, %rd296;
	@%p65 bra 	$L__BB2_171;
	setp.gt.f32 	%p66, %f233, %f145;
	mov.f32 	%f234, %f145;
	mov.u64 	%rd297, %rd170;
	@%p66 bra 	$L__BB2_171;
	setp.lt.s64 	%p67, %rd296, %rd170;
	selp.f32 	%f234, %f233, %f145, %p67;
	min.s64 	%rd297, %rd296, %rd170;
$L__BB2_171:
	mov.b32 	%r137, %f234;
	mov.b32 	%r153, 16;
	mov.b32 	%r154, 31;
	mov.b32 	%r155, -1;
	// begin inline asm
	shfl.sync.down.b32 %r136, %r137, %r153, %r154, %r155;
	// end inline asm
	mov.b32 	%f148, %r136;
	// begin inline asm
	shfl.sync.down.b32 %r141, %r142, %r153, %r154, %r155;
	// end inline asm
	mov.b64 	{%r147, %r152}, %rd297;
	// begin inline asm
	shfl.sync.down.b32 %r146, %r147, %r153, %r154, %r155;
	// end inline asm
	// begin inline asm
	shfl.sync.down.b32 %r151, %r152, %r153, %r154, %r155;
	// end inline asm
	mov.b64 	%rd173, {%r146, %r151};
	setp.gt.s32 	%p68, %r55, 15;
	setp.lt.f32 	%p69, %f234, %f148;
	or.pred  	%p70, %p68, %p69;
	mov.f32 	%f242, %f234;
	mov.u64 	%rd305, %rd297;
	@%p70 bra 	$L__BB2_174;
	setp.gt.f32 	%p71, %f234, %f148;
	mov.f32 	%f242, %f148;
	mov.u64 	%rd305, %rd173;
	@%p71 bra 	$L__BB2_174;
	setp.lt.s64 	%p72, %rd297, %rd173;
	selp.f32 	%f242, %f234, %f148, %p72;
	min.s64 	%rd305, %rd297, %rd173;
$L__BB2_174:
	setp.ne.s32 	%p73, %r55, 0;
	@%p73 bra 	$L__BB2_176;
	shr.u32 	%r156, %r17, 1;
	and.b32  	%r157, %r156, 496;
	mov.u32 	%r158, _ZN6thrust24THRUST_300001_SM_1000_NS8cuda_cub4core6detail5shmemE;
	add.s32 	%r159, %r158, %r157;
	st.shared.f32 	[%r159+8], %f242;
	st.shared.u64 	[%r159+16], %rd305;
$L__BB2_176:
	bar.sync 	0;
	setp.ne.s32 	%p74, %r17, 0;
	@%p74 bra 	$L__BB2_198;
	ld.shared.f32 	%f151, [_ZN6thrust24THRUST_300001_SM_1000_NS8cuda_cub4core6detail5shmemE+24];
	ld.shared.u64 	%rd176, [_ZN6thrust24THRUST_300001_SM_1000_NS8cuda_cub4core6detail5shmemE+32];
	setp.lt.f32 	%p75, %f242, %f151;
	mov.f32 	%f236, %f242;
	mov.u64 	%rd299, %rd305;
	@%p75 bra 	$L__BB2_180;
	setp.lt.f32 	%p76, %f151, %f242;
	mov.f32 	%f236, %f151;
	mov.u64 	%rd299, %rd176;
	@%p76 bra 	$L__BB2_180;
	setp.lt.s64 	%p77, %rd305, %rd176;
	selp.f32 	%f236, %f242, %f151, %p77;
	min.s64 	%rd299, %rd305, %rd176;
$L__BB2_180:
	ld.shared.f32 	%f154, [_ZN6thrust24THRUST_300001_SM_1000_NS8cuda_cub4core6detail5shmemE+40];
	ld.shared.u64 	%rd179, [_ZN6thrust24THRUST_300001_SM_1000_NS8cuda_cub4core6detail5shmemE+48];
	setp.lt.f32 	%p78, %f236, %f154;
	mov.f32 	%f237, %f236;
	mov.u64 	%rd300, %rd299;
	@%p78 bra 	$L__BB2_183;
	setp.lt.f32 	%p79, %f154, %f236;
	mov.f32 	%f237, %f154;
	mov.u64 	%rd300, %rd179;
	@%p79 bra 	$L__BB2_183;
	setp.lt.s64 	%p80, %rd299, %rd179;
	selp.f32 	%f237, %f236, %f154, %p80;
	min.s64 	%rd300, %rd299, %rd179;
$L__BB2_183:
	ld.shared.f32 	%f157, [_ZN6thrust24THRUST_300001_SM_1000_NS8cuda_cub4core6detail5shmemE+56];
	ld.shared.u64 	%rd182, [_ZN6thrust24THRUST_300001_SM_1000_NS8cuda_cub4core6detail5shmemE+64];
	setp.lt.f32 	%p81, %f237, %f157;
	mov.f32 	%f238, %f237;
	mov.u64 	%rd301, %rd300;
	@%p81 bra 	$L__BB2_186;
	setp.lt.f32 	%p82, %f157, %f237;
	mov.f32 	%f238, %f157;
	mov.u64 	%rd301, %rd182;
	@%p82 bra 	$L__BB2_186;
	setp.lt.s64 	%p83, %rd300, %rd182;
	selp.f32 	%f238, %f237, %f157, %p83;
	min.s64 	%rd301, %rd300, %rd182;
$L__BB2_186:
	ld.shared.f32 	%f160, [_ZN6thrust24THRUST_300001_SM_1000_NS8cuda_cub4core6detail5shmemE+72];
	ld.shared.u64 	%rd185, [_ZN6thrust24THRUST_300001_SM_1000_NS8cuda_cub4core6detail5shmemE+80];
	setp.lt.f32 	%p84, %f238, %f160;
	mov.f32 	%f239, %f238;
	mov.u64 	%rd302, %rd301;
	@%p84 bra 	$L__BB2_189;
	setp.lt.f32 	%p85, %f160, %f238;
	mov.f32 	%f239, %f160;
	mov.u64 	%rd302, %rd185;
	@%p85 bra 	$L__BB2_189;
	setp.lt.s64 	%p86, %rd301, %rd185;
	selp.f32 	%f239, %f238, %f160, %p86;
	min.s64 	%rd302, %rd301, %rd185;
$L__BB2_189:
	ld.shared.f32 	%f163, [_ZN6thrust24THRUST_300001_SM_1000_NS8cuda_cub4core6detail5shmemE+88];
	ld.shared.u64 	%rd188, [_ZN6thrust24THRUST_300001_SM_1000_NS8cuda_cub4core6detail5shmemE+96];
	setp.lt.f32 	%p87, %f239, %f163;
	mov.f32 	%f240, %f239;
	mov.u64 	%rd303, %rd302;
	@%p87 bra 	$L__BB2_192;
	setp.lt.f32 	%p88, %f163, %f239;
	mov.f32 	%f240, %f163;
	mov.u64 	%rd303, %rd188;
	@%p88 bra 	$L__BB2_192;
	setp.lt.s64 	%p89, %rd302, %rd188;
	selp.f32 	%f240, %f239, %f163, %p89;
	min.s64 	%rd303, %rd302, %rd188;
$L__BB2_192:
	ld.shared.f32 	%f166, [_ZN6thrust24THRUST_300001_SM_1000_NS8cuda_cub4core6detail5shmemE+104];
	ld.shared.u64 	%rd191, [_ZN6thrust24THRUST_300001_SM_1000_NS8cuda_cub4core6detail5shmemE+112];
	setp.lt.f32 	%p90, %f240, %f166;
	mov.f32 	%f241, %f240;
	mov.u64 	%rd304, %rd303;
	@%p90 bra 	$L__BB2_195;
	setp.lt.f32 	%p91, %f166, %f240;
	mov.f32 	%f241, %f166;
	mov.u64 	%rd304, %rd191;
	@%p91 bra 	$L__BB2_195;
	setp.lt.s64 	%p92, %rd303, %rd191;
	selp.f32 	%f241, %f240, %f166, %p92;
	min.s64 	%rd304, %rd303, %rd191;
$L__BB2_195:
	ld.shared.f32 	%f169, [_ZN6thrust24THRUST_300001_SM_1000_NS8cuda_cub4core6detail5shmemE+120];
	ld.shared.u64 	%rd194, [_ZN6thrust24THRUST_300001_SM_1000_NS8cuda_cub4core6detail5shmemE+128];
	setp.lt.f32 	%p93, %f241, %f169;
	mov.f32 	%f242, %f241;
	mov.u64 	%rd305, %rd304;
	@%p93 bra 	$L__BB2_198;
	setp.lt.f32 	%p94, %f169, %f241;
	mov.f32 	%f242, %f169;
	mov.u64 	%rd305, %rd194;
	@%p94 bra 	$L__BB2_198;
	setp.lt.s64 	%p95, %rd304, %rd194;
	selp.f32 	%f242, %f241, %f169, %p95;
	min.s64 	%rd305, %rd304, %rd194;
$L__BB2_198:
	mov.u32 	%r387, %tid.x;
	setp.ne.s32 	%p222, %r387, 0;
	@%p222 bra 	$L__BB2_200;
	ld.param.u64 	%rd234, [_ZN6thrust24THRUST_300001_SM_1000_NS8cuda_cub4core6detail13_kernel_agentINS1_8__reduce11ReduceAgentINS0_12zip_iteratorIN4cuda3std3__45tupleIJNS0_6detail15normal_iteratorINS0_10device_ptrIfEEEENS0_17counting_iteratorIlNS0_11use_defaultESI_SI_EEEEEEEPNSB_IJflEEESM_iNS1_9__extrema9arg_min_fIflNSA_4lessIfEEEEEEJSL_SN_iSS_EEEvDpT0__param_1];
	cvta.to.global.u64 	%rd233, %rd234;
	st.global.f32 	[%rd233], %f242;
	st.global.u64 	[%rd233+8], %rd305;
$L__BB2_200:
	ret;

}
	// .globl	_ZN6thrust24THRUST_300001_SM_1000_NS8cuda_cub4core6detail13_kernel_agentINS1_8__reduce11ReduceAgentINS0_12zip_iteratorIN4cuda3std3__45tupleIJNS0_6detail15normal_iteratorINS0_10device_ptrIfEEEENS0_17counting_iteratorIlNS0_11use_defaultESI_SI_EEEEEEEPNSB_IJflEEESM_iNS1_9__extrema9arg_min_fIflNSA_4lessIfEEEEEEJSL_SN_iN3cub18CUB_300001_SM_100013GridEvenShareIiEENSV_9GridQueueIjEESS_EEEvDpT0_
.visible .entry _ZN6thrust24THRUST_300001_SM_1000_NS8cuda_cub4core6detail13_kernel_agentINS1_8__reduce11ReduceAgentINS0_12zip_iteratorIN4cuda3std3__45tupleIJNS0_6detail15normal_iteratorINS0_10device_ptrIfEEEENS0_17counting_iteratorIlNS0_11use_defaultESI_SI_EEEEEEEPNSB_IJflEEESM_iNS1_9__extrema9arg_min_fIflNSA_4lessIfEEEEEEJSL_SN_iN3cub18CUB_300001_SM_100013GridEvenShareIiEENSV_9GridQueueIjEESS_EEEvDpT0_(
	.param .align 8 .b8 _ZN6thrust24THRUST_300001_SM_1000_NS8cuda_cub4core6detail13_kernel_agentINS1_8__reduce11ReduceAgentINS0_12zip_iteratorIN4cuda3std3__45tupleIJNS0_6detail15normal_iteratorINS0_10device_ptrIfEEEENS0_17counting_iteratorIlNS0_11use_defaultESI_SI_EEEEEEEPNSB_IJflEEESM_iNS1_9__extrema9arg_min_fIflNSA_4lessIfEEEEEEJSL_SN_iN3cub18CUB_300001_SM_100013GridEvenShareIiEENSV_9GridQueueIjEESS_EEEvDpT0__param_0[16],
	.param .u64 .ptr .align 1 _ZN6thrust24THRUST_300001_SM_1000_NS8cuda_cub4core6detail13_kernel_agentINS1_8__reduce11ReduceAgentINS0_12zip_iteratorIN4cuda3std3__45tupleIJNS0_6detail15normal_iteratorINS0_10device_ptrIfEEEENS0_17counting_iteratorIlNS0_11use_defaultESI_SI_EEEEEEEPNSB_IJflEEESM_iNS1_9__extrema9arg_min_fIflNSA_4lessIfEEEEEEJSL_SN_iN3cub18CUB_300001_SM_100013GridEvenShareIiEENSV_9GridQueueIjEESS_EEEvDpT0__param_1,
	.param .u32 _ZN6thrust24THRUST_300001_SM_1000_NS8cuda_cub4core6detail13_kernel_agentINS1_8__reduce11ReduceAgentINS0_12zip_iteratorIN4cuda3std3__45tupleIJNS0_6detail15normal_iteratorINS0_10device_ptrIfEEEENS0_17counting_iteratorIlNS0_11use_defaultESI_SI_EEEEEEEPNSB_IJflEEESM_iNS1_9__extrema9arg_min_fIflNSA_4lessIfEEEEEEJSL_SN_iN3cub18CUB_300001_SM_100013GridEvenShareIiEENSV_9GridQueueIjEESS_EEEvDpT0__param_2,
	.param .align 4 .b8 _ZN6thrust24THRUST_300001_SM_1000_NS8cuda_cub4core6detail13_kernel_agentINS1_8__reduce11ReduceAgentINS0_12zip_iteratorIN4cuda3std3__45tupleIJNS0_6detail15normal_iteratorINS0_10device_ptrIfEEEENS0_17counting_iteratorIlNS0_11use_defaultESI_SI_EEEEEEEPNSB_IJflEEESM_iNS1_9__extrema9arg_min_fIflNSA_4lessIfEEEEEEJSL_SN_iN3cub18CUB_300001_SM_100013GridEvenShareIiEENSV_9GridQueueIjEESS_EEEvDpT0__param_3[40],
	.param .align 8 .b8 _ZN6thrust24THRUST_300001_SM_1000_NS8cuda_cub4core6detail13_kernel_agentINS1_8__reduce11ReduceAgentINS0_12zip_iteratorIN4cuda3std3__45tupleIJNS0_6detail15normal_iteratorINS0_10device_ptrIfEEEENS0_17counting_iteratorIlNS0_11use_defaultESI_SI_EEEEEEEPNSB_IJflEEESM_iNS1_9__extrema9arg_min_fIflNSA_4lessIfEEEEEEJSL_SN_iN3cub18CUB_300001_SM_100013GridEvenShareIiEENSV_9GridQueueIjEESS_EEEvDpT0__param_4[8],
	.param .align 1 .b8 _ZN6thrust24THRUST_300001_SM_1000_NS8cuda_cub4core6detail13_kernel_agentINS1_8__reduce11ReduceAgentINS0_12zip_iteratorIN4cuda3std3__45tupleIJNS0_6detail15normal_iteratorINS0_10device_ptrIfEEEENS0_17counting_iteratorIlNS0_11use_defaultESI_SI_EEEEEEEPNSB_IJflEEESM_iNS1_9__extrema9arg_min_fIflNSA_4lessIfEEEEEEJSL_SN_iN3cub18CUB_300001_SM_100013GridEvenShareIiEENSV_9GridQueueIjEESS_EEEvDpT0__param_5[1]
)
.maxntid 256
{
	.reg .pred 	%p<225>;
	.reg .b32 	%r<437>;
	.reg .b32 	%f<243>;
	.reg .b64 	%rd<287>;

	ld.param.u64 	%rd3, [_ZN6thrust24THRUST_300001_SM_1000_NS8cuda_cub4core6detail13_kernel_agentINS1_8__reduce11ReduceAgentINS0_12zip_iteratorIN4cuda3std3__45tupleIJNS0_6detail15normal_iteratorINS0_10device_ptrIfEEEENS0_17counting_iteratorIlNS0_11use_defaultESI_SI_EEEEEEEPNSB_IJflEEESM_iNS1_9__extrema9arg_min_fIflNSA_4lessIfEEEEEEJSL_SN_iN3cub18CUB_300001_SM_100013GridEvenShareIiEENSV_9GridQueueIjEESS_EEEvDpT0__param_0+8];
	ld.param.u64 	%rd184, [_ZN6thrust24THRUST_300001_SM_1000_NS8cuda_cub4core6detail13_kernel_agentINS1_8__reduce11ReduceAgentINS0_12zip_iteratorIN4cuda3std3__45tupleIJNS0_6detail15normal_iteratorINS0_10device_ptrIfEEEENS0_17counting_iteratorIlNS0_11use_defaultESI_SI_EEEEEEEPNSB_IJflEEESM_iNS1_9__extrema9arg_min_fIflNSA_4lessIfEEEEEEJSL_SN_iN3cub18CUB_300001_SM_100013GridEvenShareIiEENSV_9GridQueueIjEESS_EEEvDpT0__param_0];
	ld.param.u64 	%rd185, [_ZN6thrust24THRUST_300001_SM_1000_NS8cuda_cub4core6detail13_kernel_agentINS1_8__reduce11ReduceAgentINS0_12zip_iteratorIN4cuda3std3__45tupleIJNS0_6detail15normal_iteratorINS0_10device_ptrIfEEEENS0_17counting_iteratorIlNS0_11use_defaultESI_SI_EEEEEEEPNSB_IJflEEESM_iNS1_9__extrema9arg_min_fIflNSA_4lessIfEEEEEEJSL_SN_iN3cub18CUB_300001_SM_100013GridEvenShareIiEENSV_9GridQueueIjEESS_EEEvDpT0__param_4];
	ld.param.u32 	%r66, [_ZN6thrust24THRUST_300001_SM_1000_NS8cuda_cub4core6detail13_kernel_agentINS1_8__reduce11ReduceAgentINS0_12zip_iteratorIN4cuda3std3__45tupleIJNS0_6detail15normal_iteratorINS0_10device_ptrIfEEEENS0_17counting_iteratorIlNS0_11use_defaultESI_SI_EEEEEEEPNSB_IJflEEESM_iNS1_9__extrema9arg_min_fIflNSA_4lessIfEEEEEEJSL_SN_iN3cub18CUB_300001_SM_100013GridEvenShareIiEENSV_9GridQueueIjEESS_EEEvDpT0__param_2];
	cvta.to.global.u64 	%rd1, %rd185;
	cvta.to.global.u64 	%rd2, %rd184;
	mov.u32 	%r1, %ctaid.x;
	mul.lo.s32 	%r2, %r1, 1280;
	mov.u32 	%r67, %nctaid.x;
	mul.lo.s32 	%r3, %r67, 1280;
	add.s32 	%r68, %r2, 1280;
	setp.le.s32 	%p1, %r68, %r66;
	@%p1 bra 	$L__BB3_111;
	sub.s32 	%r4, %r66, %r2;
	mov.u32 	%r5, %tid.x;
	setp.ge.s32 	%p98, %r5, %r4;
	mov.f32 	%f188, 0f00000000;
	mov.b64 	%rd232, 0;
	mov.u32 	%r420, %r5;
	@%p98 bra 	$L__BB3_3;
	add.s32 	%r190, %r2, %r5;
	cvt.s64.s32 	%rd207, %r190;
	mul.wide.s32 	%rd208, %r190, 4;
	add.s64 	%rd209, %rd2, %rd208;
	add.s64 	%rd232, %rd3, %rd207;
	ld.global.f32 	%f188, [%rd209];
	add.s32 	%r420, %r5, 256;
$L__BB3_3:
	setp.ge.s32 	%p99, %r420, %r4;
	@%p99 bra 	$L__BB3_25;
	not.b32 	%r191, %r420;
	add.s32 	%r192, %r66, %r191;
	sub.s32 	%r8, %r192, %r2;
	and.b32  	%r193, %r8, 768;
	setp.eq.s32 	%p100, %r193, 768;
	@%p100 bra 	$L__BB3_10;
	add.s32 	%r418, %r420, %r2;
	shr.u32 	%r194, %r8, 8;
	add.s32 	%r195, %r194, 1;
	and.b32  	%r196, %r195, 3;
	neg.s32 	%r417, %r196;
$L__BB3_6:
	.pragma "nounroll";
	mov.u64 	%rd6, %rd232;
	mov.f32 	%f3, %f188;
	cvt.s64.s32 	%rd211, %r418;
	add.s64 	%rd7, %rd3, %rd211;
	mul.wide.s32 	%rd212, %r418, 4;
	add.s64 	%rd213, %rd2, %rd212;
	ld.global.f32 	%f4, [%rd213];
	setp.lt.f32 	%p101, %f3, %f4;
	@%p101 bra 	$L__BB3_9;
	setp.lt.f32 	%p102, %f4, %f3;
	mov.u64 	%rd232, %rd7;
	mov.f32 	%f188, %f4;
	@%p102 bra 	$L__BB3_9;
	setp.lt.s64 	%p103, %rd6, %rd7;
	min.s64 	%rd232, %rd6, %rd7;
	selp.f32 	%f188, %f3, %f4, %p103;
$L__BB3_9:
	add.s32 	%r420, %r420, 256;
	add.s32 	%r418, %r418, 256;
	add.s32 	%r417, %r417, 1;
	setp.ne.s32 	%p104, %r417, 0;
	@%p104 bra 	$L__BB3_6;
$L__BB3_10:
	setp.lt.u32 	%p105, %r8, 768;
	@%p105 bra 	$L__BB3_25;
	add.s32 	%r421, %r420, %r2;
	add.s32 	%r424, %r421, 256;
	add.s32 	%r423, %r421, 512;
	add.s32 	%r422, %r421, 768;
	add.s64 	%rd12, %rd2, 2048;
$L__BB3_12:
	cvt.s64.s32 	%rd214, %r424;
	add.s64 	%rd14, %rd3, %rd214;
	cvt.s64.s32 	%rd215, %r423;
	add.s64 	%rd15, %rd3, %rd215;
	cvt.s64.s32 	%rd216, %r422;
	add.s64 	%rd16, %rd3, %rd216;
	cvt.s64.s32 	%rd217, %r421;
	mul.wide.s32 	%rd218, %r421, 4;
	add.s64 	%rd17, %rd12, %rd218;
	add.s64 	%rd18, %rd3, %rd217;
	ld.global.f32 	%f10, [%rd17+-2048];
	setp.lt.f32 	%p106, %f188, %f10;
	mov.u64 	%rd229, %rd232;
	mov.f32 	%f185, %f188;
	@%p106 bra 	$L__BB3_15;
	setp.lt.f32 	%p107, %f10, %f188;
	mov.u64 	%rd229, %rd18;
	mov.f32 	%f185, %f10;
	@%p107 bra 	$L__BB3_15;
	setp.lt.s64 	%p108, %rd232, %rd18;
	min.s64 	%rd229, %rd232, %rd18;
	selp.f32 	%f185, %f188, %f10, %p108;
$L__BB3_15:
	ld.global.f32 	%f13, [%rd17+-1024];
	setp.lt.f32 	%p109, %f185, %f13;
	mov.u64 	%rd230, %rd229;
	mov.f32 	%f186, %f185;
	@%p109 bra 	$L__BB3_18;
	setp.lt.f32 	%p110, %f13, %f185;
	mov.u64 	%rd230, %rd14;
	mov.f32 	%f186, %f13;
	@%p110 bra 	$L__BB3_18;
	setp.lt.s64 	%p111, %rd229, %rd14;
	min.s64 	%rd230, %rd229, %rd14;
	selp.f32 	%f186, %f185, %f13, %p111;
$L__BB3_18:
	ld.global.f32 	%f16, [%rd17];
	setp.lt.f32 	%p112, %f186, %f16;
	mov.u64 	%rd231, %rd230;
	mov.f32 	%f187, %f186;
	@%p112 bra 	$L__BB3_21;
	setp.lt.f32 	%p113, %f16, %f186;
	mov.u64 	%rd231, %rd15;
	mov.f32 	%f187, %f16;
	@%p113 bra 	$L__BB3_21;
	setp.lt.s64 	%p114, %rd230, %rd15;
	min.s64 	%rd231, %rd230, %rd15;
	selp.f32 	%f187, %f186, %f16, %p114;
$L__BB3_21:
	ld.global.f32 	%f19, [%rd17+1024];
	setp.lt.f32 	%p115, %f187, %f19;
	mov.u64 	%rd232, %rd231;
	mov.f32 	%f188, %f187;
	@%p115 bra 	$L__BB3_24;
	setp.lt.f32 	%p116, %f19, %f187;
	mov.u64 	%rd232, %rd16;
	mov.f32 	%f188, %f19;
	@%p116 bra 	$L__BB3_24;
	setp.lt.s64 	%p117, %rd231, %rd16;
	min.s64 	%rd232, %rd231, %rd16;
	selp.f32 	%f188, %f187, %f19, %p117;
$L__BB3_24:
	add.s32 	%r420, %r420, 1024;
	add.s32 	%r424, %r424, 1024;
	add.s32 	%r423, %r423, 1024;
	add.s32 	%r422, %r422, 1024;
	add.s32 	%r421, %r421, 1024;
	setp.lt.s32 	%p118, %r420, %r4;
	@%p118 bra 	$L__BB3_12;
$L__BB3_25:
	setp.lt.s32 	%p119, %r4, 256;
	@%p119 bra 	$L__BB3_65;
	// begin inline asm
	mov.u32 %r310, %laneid;
	// end inline asm
	mov.b32 	%r312, %f188;
	mov.b32 	%r328, 1;
	mov.b32 	%r329, 31;
	mov.b32 	%r330, -1;
	// begin inline asm
	shfl.sync.down.b32 %r311, %r312, %r328, %r329, %r330;
	// end inline asm
	mov.b32 	%f23, %r311;
	// begin inline asm
	shfl.sync.down.b32 %r316, %r317, %r328, %r329, %r330;
	// end inline asm
	mov.b64 	{%r322, %r327}, %rd232;
	// begin inline asm
	shfl.sync.down.b32 %r321, %r322, %r328, %r329, %r330;
	// end inline asm
	// begin inline asm
	shfl.sync.down.b32 %r326, %r327, %r328, %r329, %r330;
	// end inline asm
	mov.b64 	%rd28, {%r321, %r326};
	setp.gt.s32 	%p176, %r310, 30;
	setp.lt.f32 	%p177, %f188, %f23;
	or.pred  	%p178, %p176, %p177;
	mov.u64 	%rd234, %rd232;
	mov.f32 	%f190, %f188;
	@%p178 bra 	$L__BB3_29;
	setp.gt.f32 	%p179, %f188, %f23;
	mov.u64 	%rd234, %rd28;
	mov.f32 	%f190, %f23;
	@%p179 bra 	$L__BB3_29;
	setp.lt.s64 	%p180, %rd232, %rd28;
	min.s64 	%rd234, %rd232, %rd28;
	selp.f32 	%f190, %f188, %f23, %p180;
$L__BB3_29:
	mov.b32 	%r332, %f190;
	mov.b32 	%r348, 2;
	mov.b32 	%r349, 31;
	mov.b32 	%r350, -1;
	// begin inline asm
	shfl.sync.down.b32 %r331, %r332, %r348, %r349, %r350;
	// end inline asm
	mov.b32 	%f26, %r331;
	// begin inline asm
	shfl.sync.down.b32 %r336, %r337, %r348, %r349, %r350;
	// end inline asm
	mov.b64 	{%r342, %r347}, %rd234;
	// begin inline asm
	shfl.sync.down.b32 %r341, %r342, %r348, %r349, %r350;
	// end inline asm
	// begin inline asm
	shfl.sync.down.b32 %r346, %r347, %r348, %r349, %r350;
	// end inline asm
	mov.b64 	%rd31, {%r341, %r346};
	setp.gt.s32 	%p181, %r310, 29;
	setp.lt.f32 	%p182, %f190, %f26;
	or.pred  	%p183, %p181, %p182;
	mov.u64 	%rd235, %rd234;
	mov.f32 	%f191, %f190;
	@%p183 bra 	$L__BB3_32;
	setp.gt.f32 	%p184, %f190, %f26;
	mov.u64 	%rd235, %rd31;
	mov.f32 	%f191, %f26;
	@%p184 bra 	$L__BB3_32;
	setp.lt.s64 	%p185, %rd234, %rd31;
	min.s64 	%rd235, %rd234, %rd31;
	selp.f32 	%f191, %f190, %f26, %p185;
$L__BB3_32:
	mov.b32 	%r352, %f191;
	mov.b32 	%r368, 4;
	mov.b32 	%r369, 31;
	mov.b32 	%r370, -1;
	// begin inline asm
	shfl.sync.down.b32 %r351, %r352, %r368, %r369, %r370;
	// end inline asm
	mov.b32 	%f29, %r351;
	// begin inline asm
	shfl.sync.down.b32 %r356, %r357, %r368, %r369, %r370;
	// end inline asm
	mov.b64 	{%r362, %r367}, %rd235;
	// begin inline asm
	shfl.sync.down.b32 %r361, %r362, %r368, %r369, %r370;
	// end inline asm
	// begin inline asm
	shfl.sync.down.b32 %r366, %r367, %r368, %r369, %r370;
	// end inline asm
	mov.b64 	%rd34, {%r361, %r366};
	setp.gt.s32 	%p186, %r310, 27;
	setp.lt.f32 	%p187, %f191, %f29;
	or.pred  	%p188, %p186, %p187;
	mov.u64 	%rd236, %rd235;
	mov.f32 	%f192, %f191;
	@%p188 bra 	$L__BB3_35;
	setp.gt.f32 	%p189, %f191, %f29;
	mov.u64 	%rd236, %rd34;
	mov.f32 	%f192, %f29;
	@%p189 bra 	$L__BB3_35;
	setp.lt.s64 	%p190, %rd235, %rd34;
	min.s64 	%rd236, %rd235, %rd34;
	selp.f32 	%f192, %f191, %f29, %p190;
$L__BB3_35:
	mov.b32 	%r372, %f192;
	mov.b32 	%r388, 8;
	mov.b32 	%r389, 31;
	mov.b32 	%r390, -1;
	// begin inline asm
	shfl.sync.down.b32 %r371, %r372, %r388, %r389, %r390;
	// end inline asm
	mov.b32 	%f32, %r371;
	// begin inline asm
	shfl.sync.down.b32 %r376, %r377, %r388, %r389, %r390;
	// end inline asm
	mov.b64 	{%r382, %r387}, %rd236;
	// begin inline asm
	shfl.sync.down.b32 %r381, %r382, %r388, %r389, %r390;
	// end inline asm
	// begin inline asm
	shfl.sync.down.b32 %r386, %r387, %r388, %r389, %r390;
	// end inline asm
	mov.b64 	%rd37, {%r381, %r386};
	setp.gt.s32 	%p191, %r310, 23;
	setp.lt.f32 	%p192, %f192, %f32;
	or.pred  	%p193, %p191, %p192;
	mov.u64 	%rd237, %rd236;
	mov.f32 	%f193, %f192;
	@%p193 bra 	$L__BB3_38;
	setp.gt.f32 	%p194, %f192, %f32;
	mov.u64 	%rd237, %rd37;
	mov.f32 	%f193, %f32;
	@%p194 bra 	$L__BB3_38;
	setp.lt.s64 	%p195, %rd236, %rd37;
	min.s64 	%rd237, %rd236, %rd37;
	selp.f32 	%f193, %f192, %f32, %p195;
$L__BB3_38:
	mov.b32 	%r392, %f193;
	mov.b32 	%r408, 16;
	mov.b32 	%r409, 31;
	mov.b32 	%r410, -1;
	// begin inline asm
	shfl.sync.down.b32 %r391, %r392, %r408, %r409, %r410;
	// end inline asm
	mov.b32 	%f35, %r391;
	// begin inline asm
	shfl.sync.down.b32 %r396, %r397, %r408, %r409, %r410;
	// end inline asm
	mov.b64 	{%r402, %r407}, %rd237;
	// begin inline asm
	shfl.sync.down.b32 %r401, %r402, %r408, %r409, %r410;
	// end inline asm
	// begin inline asm
	shfl.sync.down.b32 %r406, %r407, %r408, %r409, %r410;
	// end inline asm
	mov.b64 	%rd40, {%r401, %r406};
	setp.gt.s32 	%p196, %r310, 15;
	setp.lt.f32 	%p197, %f193, %f35;
	or.pred  	%p198, %p196, %p197;
	mov.u64 	%rd286, %rd237;
	mov.f32 	%f242, %f193;
	@%p198 bra 	$L__BB3_41;
	setp.gt.f32 	%p199, %f193, %f35;
	mov.u64 	%rd286, %rd40;
	mov.f32 	%f242, %f35;
	@%p199 bra 	$L__BB3_41;
	setp.lt.s64 	%p200, %rd237, %rd40;
	min.s64 	%rd286, %rd237, %rd40;
	selp.f32 	%f242, %f193, %f35, %p200;
$L__BB3_41:
	setp.ne.s32 	%p201, %r310, 0;
	@%p201 bra 	$L__BB3_43;
	shr.u32 	%r411, %r5, 1;
	and.b32  	%r412, %r411, 496;
	mov.u32 	%r413, _ZN6thrust24THRUST_300001_SM_1000_NS8cuda_cub4core6detail5shmemE;
	add.s32 	%r414, %r413, %r412;
	st.shared.f32 	[%r414+8], %f242;
	st.shared.u64 	[%r414+16], %rd286;
$L__BB3_43:
	bar.sync 	0;
	setp.ne.s32 	%p202, %r5, 0;
	@%p202 bra 	$L__BB3_201;
	ld.shared.f32 	%f38, [_ZN6thrust24THRUST_300001_SM_1000_NS8cuda_cub4core6detail5shmemE+24];
	ld.shared.u64 	%rd43, [_ZN6thrust24THRUST_300001_SM_1000_NS8cuda_cub4core6detail5shmemE+32];
	setp.lt.f32 	%p203, %f242, %f38;
	mov.u64 	%rd239, %rd286;
	mov.f32 	%f195, %f242;
	@%p203 bra 	$L__BB3_47;
	setp.lt.f32 	%p204, %f38, %f242;
	mov.u64 	%rd239, %rd43;
	mov.f32 	%f195, %f38;
	@%p204 bra 	$L__BB3_47;
	setp.lt.s64 	%p205, %rd286, %rd43;
	min.s64 	%rd239, %rd286, %rd43;
	selp.f32 	%f195, %f242, %f38, %p205;
$L__BB3_47:
	ld.shared.f32 	%f41, [_ZN6thrust24THRUST_300001_SM_1000_NS8cuda_cub4core6detail5shmemE+40];
	ld.shared.u64 	%rd46, [_ZN6thrust24THRUST_300001_SM_1000_NS8cuda_cub4core6detail5shmemE+48];
	setp.lt.f32 	%p206, %f195, %f41;
	mov.u64 	%rd240, %rd239;
	mov.f32 	%f196, %f195;
	@%p206 bra 	$L__BB3_50;
	setp.lt.f32 	%p207, %f41, %f195;
	mov.u64 	%rd240, %rd46;
	mov.f32 	%f196, %f41;
	@%p207 bra 	$L__BB3_50;
	setp.lt.s64 	%p208, %rd239, %rd46;
	min.s64 	%rd240, %rd239, %rd46;
	selp.f32 	%f196, %f195, %f41, %p208;
$L__BB3_50:
	ld.shared.f32 	%f44, [_ZN6thrust24THRUST_300001_SM_1000_NS8cuda_cub4core6detail5shmemE+56];
	ld.shared.u64 	%rd49, [_ZN6thrust24THRUST_300001_SM_1000_NS8cuda_cub4core6detail5shmemE+64];
	setp.lt.f32 	%p209, %f196, %f44;
	mov.u64 	%rd241, %rd240;
	mov.f32 	%f197, %f196;
	@%p209 bra 	$L__BB3_53;
	setp.lt.f32 	%p210, %f44, %f196;
	mov.u64 	%rd241, %rd49;
	mov.f32 	%f197, %f44;
	@%p210 bra 	$L__BB3_53;
	setp.lt.s64 	%p211, %rd240, %rd49;
	min.s64 	%rd241, %rd240, %rd49;
	selp.f32 	%f197, %f196, %f44, %p211;
$L__BB3_53:
	ld.shared.f32 	%f47, [_ZN6thrust24THRUST_300001_SM_1000_NS8cuda_cub4core6detail5shmemE+72];
	ld.shared.u64 	%rd52, [_ZN6thrust24THRUST_300001_SM_1000_NS8cuda_cub4core6detail5shmemE+80];
	setp.lt.f32 	%p212, %f197, %f47;
	mov.u64 	%rd242, %rd241;
	mov.f32 	%f198, %f197;
	@%p212 bra 	$L__BB3_56;
	setp.lt.f32 	%p213, %f47, %f197;
	mov.u64 	%rd242, %rd52;
	mov.f32 	%f198, %f47;
	@%p213 bra 	$L__BB3_56;
	setp.lt.s64 	%p214, %rd241, %rd52;
	min.s64 	%rd242, %rd241, %rd52;
	selp.f32 	%f198, %f197, %f47, %p214;
$L__BB3_56:
	ld.shared.f32 	%f50, [_ZN6thrust24THRUST_300001_SM_1000_NS8cuda_cub4core6detail5shmemE+88];
	ld.shared.u64 	%rd55, [_ZN6thrust24THRUST_300001_SM_1000_NS8cuda_cub4core6detail5shmemE+96];
	setp.lt.f32 	%p215, %f198, %f50;
	mov.f32 	%f199, %f198;
	mov.u64 	%rd243, %rd242;
	@%p215 bra 	$L__BB3_59;
	setp.lt.f32 	%p216, %f50, %f198;
	mov.f32 	%f199, %f50;
	mov.u64 	%rd243, %rd55;
	@%p216 bra 	$L__BB3_59;
	setp.lt.s64 	%p217, %rd242, %rd55;
	selp.f32 	%f199, %f198, %f50, %p217;
	min.s64 	%rd243, %rd242, %rd55;
$L__BB3_59:
	ld.shared.f32 	%f53, [_ZN6thrust24THRUST_300001_SM_1000_NS8cuda_cub4core6detail5shmemE+104];
	ld.shared.u64 	%rd58, [_ZN6thrust24THRUST_300001_SM_1000_NS8cuda_cub4core6detail5shmemE+112];
	setp.lt.f32 	%p218, %f199, %f53;
	mov.f32 	%f200, %f199;
	mov.u64 	%rd244, %rd243;
	@%p218 bra 	$L__BB3_62;
	setp.lt.f32 	%p219, %f53, %f199;
	mov.f32 	%f200, %f53;
	mov.u64 	%rd244, %rd58;
	@%p219 bra 	$L__BB3_62;
	setp.lt.s64 	%p220, %rd243, %rd58;
	selp.f32 	%f200, %f199, %f53, %p220;
	min.s64 	%rd244, %rd243, %rd58;
$L__BB3_62:
	ld.shared.f32 	%f56, [_ZN6thrust24THRUST_300001_SM_1000_NS8cuda_cub4core6detail5shmemE+120];
	ld.shared.u64 	%rd61, [_ZN6thrust24THRUST_300001_SM_1000_NS8cuda_cub4core6detail5shmemE+128];
	setp.lt.f32 	%p221, %f200, %f56;
	mov.f32 	%f242, %f200;
	mov.u64 	%rd286, %rd244;
	@%p221 bra 	$L__BB3_201;
	setp.lt.f32 	%p222, %f56, %f200;
	mov.f32 	%f242, %f56;
	mov.u64 	%rd286, %rd61;
	@%p222 bra 	$L__BB3_201;
	setp.lt.s64 	%p223, %rd244, %rd61;
	selp.f32 	%f242, %f200, %f56, %p223;
	min.s64 	%rd286, %rd244, %rd61;
	bra.uni 	$L__BB3_201;
$L__BB3_65:
	// begin inline asm
	mov.u32 %r197, %laneid;
	// end inline asm
	and.b32  	%r218, %r5, 992;
	add.s32 	%r219, %r218, 32;
	setp.gt.s32 	%p120, %r219, %r4;
	not.b32 	%r220, %r218;
	add.s32 	%r221, %r4, %r220;
	selp.b32 	%r216, %r221, 31, %p120;
	mov.b32 	%r199, %f188;
	mov.b32 	%r215, 1;
	mov.b32 	%r217, -1;
	// begin inline asm
	shfl.sync.down.b32 %r198, %r199, %r215, %r216, %r217;
	// end inline asm
	mov.b32 	%f58, %r198;
	// begin inline asm
	shfl.sync.down.b32 %r203, %r204, %r215, %r216, %r217;
	// end inline asm
	mov.b64 	{%r209, %r214}, %rd232;
	// begin inline asm
	shfl.sync.down.b32 %r208, %r209, %r215, %r216, %r217;
	// end inline asm
	// begin inline asm
	shfl.sync.down.b32 %r213, %r214, %r215, %r216, %r217;
	// end inline asm
	mov.b64 	%rd63, {%r208, %r213};
	setp.ge.s32 	%p121, %r197, %r216;
	setp.lt.f32 	%p122, %f188, %f58;
	or.pred  	%p123, %p121, %p122;
	mov.f32 	%f201, %f188;
	mov.u64 	%rd245, %rd232;
	@%p123 bra 	$L__BB3_68;
	setp.gt.f32 	%p124, %f188, %f58;
	mov.f32 	%f201, %f58;
	mov.u64 	%rd245, %rd63;
	@%p124 bra 	$L__BB3_68;
	setp.lt.s64 	%p125, %rd232, %rd63;
	selp.f32 	%f201, %f188, %f58, %p125;
	min.s64 	%rd245, %rd232, %rd63;
$L__BB3_68:
	mov.b32 	%r223, %f201;
	mov.b32 	%r239, 2;
	mov.b32 	%r241, -1;
	// begin inline asm
	shfl.sync.down.b32 %r222, %r223, %r239, %r216, %r241;
	// end inline asm
	mov.b32 	%f61, %r222;
	// begin inline asm
	shfl.sync.down.b32 %r227, %r228, %r239, %r216, %r241;
	// end inline asm
	mov.b64 	{%r233, %r238}, %rd245;
	// begin inline asm
	shfl.sync.down.b32 %r232, %r233, %r239, %r216, %r241;
	// end inline asm
	// begin inline asm
	shfl.sync.down.b32 %r237, %r238, %r239, %r216, %r241;
	// end inline asm
	mov.b64 	%rd66, {%r232, %r237};
	add.s32 	%r242, %r197, 2;
	setp.gt.s32 	%p126, %r242, %r216;
	setp.lt.f32 	%p127, %f201, %f61;
	or.pred  	%p128, %p126, %p127;
	mov.f32 	%f202, %f201;
	mov.u64 	%rd246, %rd245;
	@%p128 bra 	$L__BB3_71;
	setp.gt.f32 	%p129, %f201, %f61;
	mov.f32 	%f202, %f61;
	mov.u64 	%rd246, %rd66;
	@%p129 bra 	$L__BB3_71;
	setp.lt.s64 	%p130, %rd245, %rd66;
	selp.f32 	%f202, %f201, %f61, %p130;
	min.s64 	%rd246, %rd245, %rd66;
$L__BB3_71:
	mov.b32 	%r244, %f202;
	mov.b32 	%r260, 4;
	mov.b32 	%r262, -1;
	// begin inline asm
	shfl.sync.down.b32 %r243, %r244, %r260, %r216, %r262;
	// end inline asm
	mov.b32 	%f64, %r243;
	// begin inline asm
	shfl.sync.down.b32 %r248, %r249, %r260, %r216, %r262;
	// end inline asm
	mov.b64 	{%r254, %r259}, %rd246;
	// begin inline asm
	shfl.sync.down.b32 %r253, %r254, %r260, %r216, %r262;
	// end inline asm
	// begin inline asm
	shfl.sync.down.b32 %r258, %r259, %r260, %r216, %r262;
	// end inline asm
	mov.b64 	%rd69, {%r253, %r258};
	add.s32 	%r263, %r197, 4;
	setp.gt.s32 	%p131, %r263, %r216;
	setp.lt.f32 	%p132, %f202, %f64;
	or.pred  	%p133, %p131, %p132;
	mov.f32 	%f203, %f202;
	mov.u64 	%rd247, %rd246;
	@%p133 bra 	$L__BB3_74;
	setp.gt.f32 	%p134, %f202, %f64;
	mov.f32 	%f203, %f64;
	mov.u64 	%rd247, %rd69;
	@%p134 bra 	$L__BB3_74;
	setp.lt.s64 	%p135, %rd246, %rd69;
	selp.f32 	%f203, %f202, %f64, %p135;
	min.s64 	%rd247, %rd246, %rd69;
$L__BB3_74:
	mov.b32 	%r265, %f203;
	mov.b32 	%r281, 8;
	mov.b32 	%r283, -1;
	// begin inline asm
	shfl.sync.down.b32 %r264, %r265, %r281, %r216, %r283;
	// end inline asm
	mov.b32 	%f67, %r264;
	// begin inline asm
	shfl.sync.down.b32 %r269, %r270, %r281, %r216, %r283;
	// end inline asm
	mov.b64 	{%r275, %r280}, %rd247;
	// begin inline asm
	shfl.sync.down.b32 %r274, %r275, %r281, %r216, %r283;
	// end inline asm
	// begin inline asm
	shfl.sync.down.b32 %r279, %r280, %r281, %r216, %r283;
	// end inline asm
	mov.b64 	%rd72, {%r274, %r279};
	add.s32 	%r284, %r197, 8;
	setp.gt.s32 	%p136, %r284, %r216;
	setp.lt.f32 	%p137, %f203, %f67;
	or.pred  	%p138, %p136, %p137;
	mov.f32 	%f204, %f203;
	mov.u64 	%rd248, %rd247;
	@%p138 bra 	$L__BB3_77;
	setp.gt.f32 	%p139, %f203, %f67;
	mov.f32 	%f204, %f67;
	mov.u64 	%rd248, %rd72;
	@%p139 bra 	$L__BB3_77;
	setp.lt.s64 	%p140, %rd247, %rd72;
	selp.f32 	%f204, %f203, %f67, %p140;
	min.s64 	%rd248, %rd247, %rd72;
$L__BB3_77:
	mov.b32 	%r286, %f204;
	mov.b32 	%r302, 16;
	mov.b32 	%r304, -1;
	// begin inline asm
	shfl.sync.down.b32 %r285, %r286, %r302, %r216, %r304;
	// end inline asm
	mov.b32 	%f70, %r285;
	// begin inline asm
	shfl.sync.down.b32 %r290, %r291, %r302, %r216, %r304;
	// end inline asm
	mov.b64 	{%r296, %r301}, %rd248;
	// begin inline asm
	shfl.sync.down.b32 %r295, %r296, %r302, %r216, %r304;
	// end inline asm
	// begin inline asm
	shfl.sync.down.b32 %r300, %r301, %r302, %r216, %r304;
	// end inline asm
	mov.b64 	%rd75, {%r295, %r300};
	add.s32 	%r305, %r197, 16;
	setp.gt.s32 	%p141, %r305, %r216;
	setp.lt.f32 	%p142, %f204, %f70;
	or.pred  	%p143, %p141, %p142;
	mov.f32 	%f242, %f204;
	mov.u64 	%rd286, %rd248;
	@%p143 bra 	$L__BB3_80;
	setp.gt.f32 	%p144, %f204, %f70;
	mov.f32 	%f242, %f70;
	mov.u64 	%rd286, %rd75;
	@%p144 bra 	$L__BB3_80;
	setp.lt.s64 	%p145, %rd248, %rd75;
	selp.f32 	%f242, %f204, %f70, %p145;
	min.s64 	%rd286, %rd248, %rd75;
$L__BB3_80:
	setp.ne.s32 	%p146, %r197, 0;
	@%p146 bra 	$L__BB3_82;
	shr.u32 	%r306, %r5, 1;
	and.b32  	%r307, %r306, 496;
	mov.u32 	%r308, _ZN6thrust24THRUST_300001_SM_1000_NS8cuda_cub4core6detail5shmemE;
	add.s32 	%r309, %r308, %r307;
	st.shared.f32 	[%r309+8], %f242;
	st.shared.u64 	[%r309+16], %rd286;
$L__BB3_82:
	bar.sync 	0;
	setp.ne.s32 	%p147, %r5, 0;
	@%p147 bra 	$L__BB3_201;
	setp.lt.s32 	%p148, %r4, 33;
	mov.f32 	%f206, %f242;
	mov.u64 	%rd250, %rd286;
	@%p148 bra 	$L__BB3_87;
	ld.shared.f32 	%f73, [_ZN6thrust24THRUST_300001_SM_1000_NS8cuda_cub4core6detail5shmemE+24];
	ld.shared.u64 	%rd78, [_ZN6thrust24THRUST_300001_SM_1000_NS8cuda_cub4core6detail5shmemE+32];
	setp.lt.f32 	%p149, %f242, %f73;
	mov.f32 	%f206, %f242;
	mov.u64 	%rd250, %rd286;
	@%p149 bra 	$L__BB3_87;
	setp.lt.f32 	%p150, %f73, %f242;
	mov.f32 	%f206, %f73;
	mov.u64 	%rd250, %rd78;
	@%p150 bra 	$L__BB3_87;
	setp.lt.s64 	%p151, %rd286, %rd78;
	selp.f32 	%f206, %f242, %f73, %p151;
	min.s64 	%rd250, %rd286, %rd78;
$L__BB3_87:
	setp.lt.s32 	%p152, %r4, 65;
	mov.f32 	%f207, %f206;
	mov.u64 	%rd251, %rd250;
	@%p152 bra 	$L__BB3_91;
	ld.shared.f32 	%f76, [_ZN6thrust24THRUST_300001_SM_1000_NS8cuda_cub4core6detail5shmemE+40];
	ld.shared.u64 	%rd81, [_ZN6thrust24THRUST_300001_SM_1000_NS8cuda_cub4core6detail5shmemE+48];
	setp.lt.f32 	%p153, %f206, %f76;
	mov.f32 	%f207, %f206;
	mov.u64 	%rd251, %rd250;
	@%p153 bra 	$L__BB3_91;
	setp.lt.f32 	%p154, %f76, %f206;
	mov.f32 	%f207, %f76;
	mov.u64 	%rd251, %rd81;
	@%p154 bra 	$L__BB3_91;
	setp.lt.s64 	%p155, %rd250, %rd81;
	selp.f32 	%f207, %f206, %f76, %p155;
	min.s64 	%rd251, %rd250, %rd81;
$L__BB3_91:
	setp.lt.s32 	%p156, %r4, 97;
	mov.f32 	%f208, %f207;
	mov.u64 	%rd252, %rd251;
	@%p156 bra 	$L__BB3_95;
	ld.shared.f32 	%f79, [_ZN6thrust24THRUST_300001_SM_1000_NS8cuda_cub4core6detail5shmemE+56];
	ld.shared.u64 	%rd84, [_ZN6thrust24THRUST_300001_SM_1000_NS8cuda_cub4core6detail5shmemE+64];
	setp.lt.f32 	%p157, %f207, %f79;
	mov.f32 	%f208, %f207;
	mov.u64 	%rd252, %rd251;
	@%p157 bra 	$L__BB3_95;
	setp.lt.f32 	%p158, %f79, %f207;
	mov.f32 	%f208, %f79;
	mov.u64 	%rd252, %rd84;
	@%p158 bra 	$L__BB3_95;
	setp.lt.s64 	%p159, %rd251, %rd84;
	selp.f32 	%f208, %f207, %f79, %p159;
	min.s64 	%rd252, %rd251, %rd84;
$L__BB3_95:
	setp.lt.s32 	%p160, %r4, 129;
	mov.f32 	%f209, %f208;
	mov.u64 	%rd253, %rd252;
	@%p160 bra 	$L__BB3_99;
	ld.shared.f32 	%f82, [_ZN6thrust24THRUST_300001_SM_1000_NS8cuda_cub4core6detail5shmemE+72];
	ld.shared.u64 	%rd87, [_ZN6thrust24THRUST_300001_SM_1000_NS8cuda_cub4core6detail5shmemE+80];
	setp.lt.f32 	%p161, %f208, %f82;
	mov.f32 	%f209, %f208;
	mov.u64 	%rd253, %rd252;
	@%p161 bra 	$L__BB3_99;
	setp.lt.f32 	%p162, %f82, %f208;
	mov.f32 	%f209, %f82;
	mov.u64 	%rd253, %rd87;
	@%p162 bra 	$L__BB3_99;
	setp.lt.s64 	%p163, %rd252, %rd87;
	selp.f32 	%f209, %f208, %f82, %p163;
	min.s64 	%rd253, %rd252, %rd87;
$L__BB3_99:
	setp.lt.s32 	%p164, %r4, 161;
	mov.f32 	%f210, %f209;
	mov.u64 	%rd254, %rd253;
	@%p164 bra 	$L__BB3_103;
	ld.shared.f32 	%f85, [_ZN6thrust24THRUST_300001_SM_1000_NS8cuda_cub4core6detail5shmemE+88];
	ld.shared.u64 	%rd90, [_ZN6thrust24THRUST_300001_SM_1000_NS8cuda_cub4core6detail5shmemE+96];
	setp.lt.f32 	%p165, %f209, %f85;
	mov.f32 	%f210, %f209;
	mov.u64 	%rd254, %rd253;
	@%p165 bra 	$L__BB3_103;
	setp.lt.f32 	%p166, %f85, %f209;
	mov.f32 	%f210, %f85;
	mov.u64 	%rd254, %rd90;
	@%p166 bra 	$L__BB3_103;
	setp.lt.s64 	%p167, %rd253, %rd90;
	selp.f32 	%f210, %f209, %f85, %p167;
	min.s64 	%rd254, %rd253, %rd90;
$L__BB3_103:
	setp.lt.s32 	%p168, %r4, 193;
	mov.f32 	%f211, %f210;
	mov.u64 	%rd255, %rd254;
	@%p168 bra 	$L__BB3_107;
	ld.shared.f32 	%f88, [_ZN6thrust24THRUST_300001_SM_1000_NS8cuda_cub4core6detail5shmemE+104];
	ld.shared.u64 	%rd93, [_ZN6thrust24THRUST_300001_SM_1000_NS8cuda_cub4core6detail5shmemE+112];
	setp.lt.f32 	%p169, %f210, %f88;
	mov.f32 	%f211, %f210;
	mov.u64 	%rd255, %rd254;
	@%p169 bra 	$L__BB3_107;
	setp.lt.f32 	%p170, %f88, %f210;
	mov.f32 	%f211, %f88;
	mov.u64 	%rd255, %rd93;
	@%p170 bra 	$L__BB3_107;
	setp.lt.s64 	%p171, %rd254, %rd93;
	selp.f32 	%f211, %f210, %f88, %p171;
	min.s64 	%rd255, %rd254, %rd93;
$L__BB3_107:
	setp.lt.s32 	%p172, %r4, 225;
	mov.f32 	%f242, %f211;
	mov.u64 	%rd286, %rd255;
	@%p172 bra 	$L__BB3_201;
	ld.shared.f32 	%f91, [_ZN6thrust24THRUST_300001_SM_1000_NS8cuda_cub4core6detail5shmemE+120];
	ld.shared.u64 	%rd96, [_ZN6thrust24THRUST_300001_SM_1000_NS8cuda_cub4core6detail5shmemE+128];
	setp.lt.f32 	%p173, %f211, %f91;
	mov.f32 	%f242, %f211;
	mov.u64 	%rd286, %rd255;
	@%p173 bra 	$L__BB3_201;
	setp.lt.f32 	%p174, %f91, %f211;
	mov.f32 	%f242, %f91;
	mov.u64 	%rd286, %rd96;
	@%p174 bra 	$L__BB3_201;
	setp.lt.s64 	%p175, %rd255, %rd96;
	selp.f32 	%f242, %f211, %f91, %p175;
	min.s64 	%rd286, %rd255, %rd96;
	bra.uni 	$L__BB3_201;
$L__BB3_111:
	mov.u32 	%r35, %tid.x;
	cvt.s64.s32 	%rd186, %r2;
	add.s64 	%rd98, %rd3, %rd186;
	cvt.u64.u32 	%rd99, %r35;
	add.s64 	%rd187, %rd99, %rd186;
	shl.b64 	%rd188, %rd187, 2;
	add.s64 	%rd189, %rd2, %rd188;
	ld.global.f32 	%f172, [%rd189];
	add.s32 	%r69, %r35, 256;
	cvt.u64.u32 	%rd190, %r69;
	ld.global.f32 	%f173, [%rd189+1024];
	add.s32 	%r70, %r35, 512;
	cvt.u64.u32 	%rd191, %r70;
	ld.global.f32 	%f174, [%rd189+2048];
	ld.global.f32 	%f93, [%rd189+3072];
	or.b32  	%r71, %r35, 1024;
	cvt.u64.u32 	%rd100, %r71;
	add.s64 	%rd101, %rd98, %rd100;
	ld.global.f32 	%f94, [%rd189+4096];
	setp.lt.f32 	%p2, %f173, %f172;
	selp.f32 	%f175, %f173, %f172, %p2;
	selp.b64 	%rd192, %rd190, %rd99, %p2;
	setp.lt.f32 	%p3, %f174, %f175;
	selp.f32 	%f95, %f174, %f175, %p3;
	selp.b64 	%rd102, %rd191, %rd192, %p3;
	setp.lt.f32 	%p4, %f95, %f93;
	mov.f32 	%f212, %f95;
	mov.u64 	%rd256, %rd102;
	@%p4 bra 	$L__BB3_114;
	add.s32 	%r72, %r35, 768;
	cvt.u64.u32 	%rd256, %r72;
	setp.lt.f32 	%p5, %f93, %f95;
	mov.f32 	%f212, %f93;
	@%p5 bra 	$L__BB3_114;
	mov.f32 	%f212, %f95;
	mov.u64 	%rd256, %rd102;
$L__BB3_114:
	add.s64 	%rd105, %rd98, %rd256;
	setp.lt.f32 	%p6, %f212, %f94;
	mov.f32 	%f230, %f212;
	mov.u64 	%rd274, %rd105;
	@%p6 bra 	$L__BB3_117;
	setp.lt.f32 	%p7, %f94, %f212;
	mov.f32 	%f230, %f94;
	mov.u64 	%rd274, %rd101;
	@%p7 bra 	$L__BB3_117;
	setp.lt.s64 	%p8, %rd256, %rd100;
	selp.f32 	%f230, %f212, %f94, %p8;
	selp.b64 	%rd274, %rd105, %rd101, %p8;
$L__BB3_117:
	setp.le.s32 	%p9, %r66, %r3;
	@%p9 bra 	$L__BB3_162;
	setp.ne.s32 	%p10, %r35, 0;
	@%p10 bra 	$L__BB3_120;
	atom.global.add.u32 	%r73, [%rd1+4], 1280;
	add.s32 	%r74, %r73, %r3;
	st.shared.u32 	[_ZN6thrust24THRUST_300001_SM_1000_NS8cuda_cub4core6detail5shmemE+152], %r74;
$L__BB3_120:
	bar.sync 	0;
	ld.shared.u32 	%r427, [_ZN6thrust24THRUST_300001_SM_1000_NS8cuda_cub4core6detail5shmemE+152];
	add.s32 	%r75, %r427, 1280;
	setp.gt.s32 	%p11, %r75, %r66;
	@%p11 bra 	$L__BB3_139;
$L__BB3_121:
	cvt.s64.s32 	%rd193, %r427;
	add.s64 	%rd194, %rd99, %rd193;
	shl.b64 	%rd195, %rd194, 2;
	add.s64 	%rd196, %rd2, %rd195;
	add.s64 	%rd109, %rd194, %rd3;
	ld.global.f32 	%f100, [%rd196];
	add.s64 	%rd110, %rd109, 256;
	ld.global.f32 	%f101, [%rd196+1024];
	add.s64 	%rd111, %rd109, 512;
	ld.global.f32 	%f102, [%rd196+2048];
	add.s64 	%rd112, %rd109, 768;
	ld.global.f32 	%f103, [%rd196+3072];
	add.s64 	%rd113, %rd109, 1024;
	ld.global.f32 	%f104, [%rd196+4096];
	setp.lt.f32 	%p12, %f230, %f100;
	mov.f32 	%f215, %f230;
	mov.u64 	%rd259, %rd274;
	@%p12 bra 	$L__BB3_124;
	setp.lt.f32 	%p13, %f100, %f230;
	mov.f32 	%f215, %f100;
	mov.u64 	%rd259, %rd109;
	@%p13 bra 	$L__BB3_124;
	setp.lt.s64 	%p14, %rd274, %rd109;
	selp.f32 	%f215, %f230, %f100, %p14;
	min.s64 	%rd259, %rd274, %rd109;
$L__BB3_124:
	setp.lt.f32 	%p15, %f215, %f101;
	mov.f32 	%f216, %f215;
	mov.u64 	%rd260, %rd259;
	@%p15 bra 	$L__BB3_127;
	setp.lt.f32 	%p16, %f101, %f215;
	mov.f32 	%f216, %f101;
	mov.u64 	%rd260, %rd110;
	@%p16 bra 	$L__BB3_127;
	setp.lt.s64 	%p17, %rd259, %rd110;
	selp.f32 	%f216, %f215, %f101, %p17;
	min.s64 	%rd260, %rd259, %rd110;
$L__BB3_127:
	setp.lt.f32 	%p18, %f216, %f102;
	mov.f32 	%f217, %f216;
	mov.u64 	%rd261, %rd260;
	@%p18 bra 	$L__BB3_130;
	setp.lt.f32 	%p19, %f102, %f216;
	mov.f32 	%f217, %f102;
	mov.u64 	%rd261, %rd111;
	@%p19 bra 	$L__BB3_130;
	setp.lt.s64 	%p20, %rd260, %rd111;
	selp.f32 	%f217, %f216, %f102, %p20;
	min.s64 	%rd261, %rd260, %rd111;
$L__BB3_130:
	setp.lt.f32 	%p21, %f217, %f103;
	mov.f32 	%f218, %f217;
	mov.u64 	%rd262, %rd261;
	@%p21 bra 	$L__BB3_133;
	setp.lt.f32 	%p22, %f103, %f217;
	mov.f32 	%f218, %f103;
	mov.u64 	%rd262, %rd112;
	@%p22 bra 	$L__BB3_133;
	setp.lt.s64 	%p23, %rd261, %rd112;
	selp.f32 	%f218, %f217, %f103, %p23;
	min.s64 	%rd262, %rd261, %rd112;
$L__BB3_133:
	setp.lt.f32 	%p24, %f218, %f104;
	mov.f32 	%f230, %f218;
	mov.u64 	%rd274, %rd262;
	@%p24 bra 	$L__BB3_136;
	setp.lt.f32 	%p25, %f104, %f218;
	mov.f32 	%f230, %f104;
	mov.u64 	%rd274, %rd113;
	@%p25 bra 	$L__BB3_136;
	setp.lt.s64 	%p26, %rd262, %rd113;
	selp.f32 	%f230, %f218, %f104, %p26;
	min.s64 	%rd274, %rd262, %rd113;
$L__BB3_136:
	setp.ne.s32 	%p27, %r35, 0;
	bar.sync 	0;
	@%p27 bra 	$L__BB3_138;
	atom.global.add.u32 	%r76, [%rd1+4], 1280;
	add.s32 	%r77, %r76, %r3;
	st.shared.u32 	[_ZN6thrust24THRUST_300001_SM_1000_NS8cuda_cub4core6detail5shmemE+152], %r77;
$L__BB3_138:
	bar.sync 	0;
	ld.shared.u32 	%r427, [_ZN6thrust24THRUST_300001_SM_1000_NS8cuda_cub4core6detail5shmemE+152];
	add.s32 	%r78, %r427, 1280;
	setp.le.s32 	%p28, %r78, %r66;
	@%p28 bra 	$L__BB3_121;
$L__BB3_139:
	setp.le.s32 	%p29, %r66, %r427;
	@%p29 bra 	$L__BB3_162;
	sub.s32 	%r40, %r66, %r427;
	setp.ge.s32 	%p30, %r35, %r40;
	@%p30 bra 	$L__BB3_162;
	not.b32 	%r79, %r35;
	add.s32 	%r80, %r66, %r79;
	sub.s32 	%r41, %r80, %r427;
	and.b32  	%r81, %r41, 768;
	setp.eq.s32 	%p31, %r81, 768;
	mov.u32 	%r431, %r35;
	@%p31 bra 	$L__BB3_147;
	add.s32 	%r429, %r35, %r427;
	shr.u32 	%r82, %r41, 8;
	add.s32 	%r83, %r82, 1;
	and.b32  	%r84, %r83, 3;
	neg.s32 	%r428, %r84;
	mov.u32 	%r431, %r35;
$L__BB3_143:
	.pragma "nounroll";
	mov.u64 	%rd125, %rd274;
	mov.f32 	%f116, %f230;
	cvt.s64.s32 	%rd198, %r429;
	add.s64 	%rd126, %rd3, %rd198;
	mul.wide.s32 	%rd199, %r429, 4;
	add.s64 	%rd200, %rd2, %rd199;
	ld.global.f32 	%f117, [%rd200];
	setp.lt.f32 	%p32, %f116, %f117;
	@%p32 bra 	$L__BB3_146;
	setp.lt.f32 	%p33, %f117, %f116;
	mov.f32 	%f230, %f117;
	mov.u64 	%rd274, %rd126;
	@%p33 bra 	$L__BB3_146;
	setp.lt.s64 	%p34, %rd125, %rd126;
	selp.f32 	%f230, %f116, %f117, %p34;
	min.s64 	%rd274, %rd125, %rd126;
$L__BB3_146:
	add.s32 	%r431, %r431, 256;
	add.s32 	%r429, %r429, 256;
	add.s32 	%r428, %r428, 1;
	setp.ne.s32 	%p35, %r428, 0;
	@%p35 bra 	$L__BB3_143;
$L__BB3_147:
	setp.lt.u32 	%p36, %r41, 768;
	@%p36 bra 	$L__BB3_162;
	add.s32 	%r432, %r431, %r427;
	add.s32 	%r435, %r432, 256;
	add.s32 	%r434, %r432, 512;
	add.s32 	%r433, %r432, 768;
	add.s64 	%rd131, %rd2, 2048;
$L__BB3_149:
	cvt.s64.s32 	%rd201, %r435;
	add.s64 	%rd133, %rd3, %rd201;
	cvt.s64.s32 	%rd202, %r434;
	add.s64 	%rd134, %rd3, %rd202;
	cvt.s64.s32 	%rd203, %r433;
	add.s64 	%rd135, %rd3, %rd203;
	cvt.s64.s32 	%rd204, %r432;
	mul.wide.s32 	%rd205, %r432, 4;
	add.s64 	%rd136, %rd131, %rd205;
	add.s64 	%rd137, %rd3, %rd204;
	ld.global.f32 	%f123, [%rd136+-2048];
	setp.lt.f32 	%p37, %f230, %f123;
	mov.f32 	%f226, %f230;
	mov.u64 	%rd270, %rd274;
	@%p37 bra 	$L__BB3_152;
	setp.lt.f32 	%p38, %f123, %f230;
	mov.f32 	%f226, %f123;
	mov.u64 	%rd270, %rd137;
	@%p38 bra 	$L__BB3_152;
	setp.lt.s64 	%p39, %rd274, %rd137;
	selp.f32 	%f226, %f230, %f123, %p39;
	min.s64 	%rd270, %rd274, %rd137;
$L__BB3_152:
	ld.global.f32 	%f126, [%rd136+-1024];
	setp.lt.f32 	%p40, %f226, %f126;
	mov.f32 	%f227, %f226;
	mov.u64 	%rd271, %rd270;
	@%p40 bra 	$L__BB3_155;
	setp.lt.f32 	%p41, %f126, %f226;
	mov.f32 	%f227, %f126;
	mov.u64 	%rd271, %rd133;
	@%p41 bra 	$L__BB3_155;
	setp.lt.s64 	%p42, %rd270, %rd133;
	selp.f32 	%f227, %f226, %f126, %p42;
	min.s64 	%rd271, %rd270, %rd133;
$L__BB3_155:
	ld.global.f32 	%f129, [%rd136];
	setp.lt.f32 	%p43, %f227, %f129;
	mov.f32 	%f228, %f227;
	mov.u64 	%rd272, %rd271;
	@%p43 bra 	$L__BB3_158;
	setp.lt.f32 	%p44, %f129, %f227;
	mov.f32 	%f228, %f129;
	mov.u64 	%rd272, %rd134;
	@%p44 bra 	$L__BB3_158;
	setp.lt.s64 	%p45, %rd271, %rd134;
	selp.f32 	%f228, %f227, %f129, %p45;
	min.s64 	%rd272, %rd271, %rd134;
$L__BB3_158:
	ld.global.f32 	%f132, [%rd136+1024];
	setp.lt.f32 	%p46, %f228, %f132;
	mov.f32 	%f230, %f228;
	mov.u64 	%rd274, %rd272;
	@%p46 bra 	$L__BB3_161;
	setp.lt.f32 	%p47, %f132, %f228;
	mov.f32 	%f230, %f132;
	mov.u64 	%rd274, %rd135;
	@%p47 bra 	$L__BB3_161;
	setp.lt.s64 	%p48, %rd272, %rd135;
	selp.f32 	%f230, %f228, %f132, %p48;
	min.s64 	%rd274, %rd272, %rd135;
$L__BB3_161:
	add.s32 	%r431, %r431, 1024;
	add.s32 	%r435, %r435, 1024;
	add.s32 	%r434, %r434, 1024;
	add.s32 	%r433, %r433, 1024;
	add.s32 	%r432, %r432, 1024;
	setp.lt.s32 	%p49, %r431, %r40;
	@%p49 bra 	$L__BB3_149;
$L__BB3_162:
	// begin inline asm
	mov.u32 %r85, %laneid;
	// end inline asm
	mov.b32 	%r87, %f230;
	mov.b32 	%r103, 1;
	mov.b32 	%r104, 31;
	mov.b32 	%r105, -1;
	// begin inline asm
	shfl.sync.down.b32 %r86, %r87, %r103, %r104, %r105;
	// end inline asm
	mov.b32 	%f136, %r86;
	// begin inline asm
	shfl.sync.down.b32 %r91, %r92, %r103, %r104, %r105;
	// end inline asm
	mov.b64 	{%r97, %r102}, %rd274;
	// begin inline asm
	shfl.sync.down.b32 %r96, %r97, %r103, %r104, %r105;
	// end inline asm
	// begin inline asm
	shfl.sync.down.b32 %r101, %r102, %r103, %r104, %r105;
	// end inline asm
	mov.b64 	%rd147, {%r96, %r101};
	setp.gt.s32 	%p50, %r85, 30;
	setp.lt.f32 	%p51, %f230, %f136;
	or.pred  	%p52, %p50, %p51;
	mov.f32 	%f231, %f230;
	mov.u64 	%rd275, %rd274;
	@%p52 bra 	$L__BB3_165;
	setp.gt.f32 	%p53, %f230, %f136;
	mov.f32 	%f231, %f136;
	mov.u64 	%rd275, %rd147;
	@%p53 bra 	$L__BB3_165;
	setp.lt.s64 	%p54, %rd274, %rd147;
	selp.f32 	%f231, %f230, %f136, %p54;
	min.s64 	%rd275, %rd274, %rd147;
$L__BB3_165:
	mov.b32 	%r107, %f231;
	mov.b32 	%r123, 2;
	mov.b32 	%r124, 31;
	mov.b32 	%r125, -1;
	// begin inline asm
	shfl.sync.down.b32 %r106, %r107, %r123, %r124, %r125;
	// end inline asm
	mov.b32 	%f139, %r106;
	// begin inline asm
	shfl.sync.down.b32 %r111, %r112, %r123, %r124, %r125;
	// end inline asm
	mov.b64 	{%r117, %r122}, %rd275;
	// begin inline asm
	shfl.sync.down.b32 %r116, %r117, %r123, %r124, %r125;
	// end inline asm
	// begin inline asm
	shfl.sync.down.b32 %r121, %r122, %r123, %r124, %r125;
	// end inline asm
	mov.b64 	%rd150, {%r116, %r121};
	setp.gt.s32 	%p55, %r85, 29;
	setp.lt.f32 	%p56, %f231, %f139;
	or.pred  	%p57, %p55, %p56;
	mov.f32 	%f232, %f231;
	mov.u64 	%rd276, %rd275;
	@%p57 bra 	$L__BB3_168;
	setp.gt.f32 	%p58, %f231, %f139;
	mov.f32 	%f232, %f139;
	mov.u64 	%rd276, %rd150;
	@%p58 bra 	$L__BB3_168;
	setp.lt.s64 	%p59, %rd275, %rd150;
	selp.f32 	%f232, %f231, %f139, %p59;
	min.s64 	%rd276, %rd275, %rd150;
$L__BB3_168:
	mov.b32 	%r127, %f232;
	mov.b32 	%r143, 4;
	mov.b32 	%r144, 31;
	mov.b32 	%r145, -1;
	// begin inline asm
	shfl.sync.down.b32 %r126, %r127, %r143, %r144, %r145;
	// end inline asm
	mov.b32 	%f142, %r126;
	// begin inline asm
	shfl.sync.down.b32 %r131, %r132, %r143, %r144, %r145;
	// end inline asm
	mov.b64 	{%r137, %r142}, %rd276;
	// begin inline asm
	shfl.sync.down.b32 %r136, %r137, %r143, %r144, %r145;
	// end inline asm
	// begin inline asm
	shfl.sync.down.b32 %r141, %r142, %r143, %r144, %r145;
	// end inline asm
	mov.b64 	%rd153, {%r136, %r141};
	setp.gt.s32 	%p60, %r85, 27;
	setp.lt.f32 	%p61, %f232, %f142;
	or.pred  	%p62, %p60, %p61;
	mov.f32 	%f233, %f232;
	mov.u64 	%rd277, %rd276;
	@%p62 bra 	$L__BB3_171;
	setp.gt.f32 	%p63, %f232, %f142;
	mov.f32 	%f233, %f142;
	mov.u64 	%rd277, %rd153;
	@%p63 bra 	$L__BB3_171;
	setp.lt.s64 	%p64, %rd276, %rd153;
	selp.f32 	%f233, %f232, %f142, %p64;
	min.s64 	%rd277, %rd276, %rd153;
$L__BB3_171:
	mov.b32 	%r147, %f233;
	mov.b32 	%r163, 8;
	mov.b32 	%r164, 31;
	mov.b32 	%r165, -1;
	// begin inline asm
	shfl.sync.down.b32 %r146, %r147, %r163, %r164, %r165;
	// end inline asm
	mov.b32 	%f145, %r146;
	// begin inline asm
	shfl.sync.down.b32 %r151, %r152, %r163, %r164, %r165;
	// end inline asm
	mov.b64 	{%r157, %r162}, %rd277;
	// begin inline asm
	shfl.sync.down.b32 %r156, %r157, %r163, %r164, %r165;
	// end inline asm
	// begin inline asm
	shfl.sync.down.b32 %r161, %r162, %r163, %r164, %r165;
	// end inline asm
	mov.b64 	%rd156, {%r156, %r161};
	setp.gt.s32 	%p65, %r85, 23;
	setp.lt.f32 	%p66, %f233, %f145;
	or.pred  	%p67, %p65, %p66;
	mov.f32 	%f234, %f233;
	mov.u64 	%rd278, %rd277;
	@%p67 bra 	$L__BB3_174;
	setp.gt.f32 	%p68, %f233, %f145;
	mov.f32 	%f234, %f145;
	mov.u64 	%rd278, %rd156;
	@%p68 bra 	$L__BB3_174;
	setp.lt.s64 	%p69, %rd277, %rd156;
	selp.f32 	%f234, %f233, %f145, %p69;
	min.s64 	%rd278, %rd277, %rd156;
$L__BB3_174:
	mov.b32 	%r167, %f234;
	mov.b32 	%r183, 16;
	mov.b32 	%r184, 31;
	mov.b32 	%r185, -1;
	// begin inline asm
	shfl.sync.down.b32 %r166, %r167, %r183, %r184, %r185;
	// end inline asm
	mov.b32 	%f148, %r166;
	// begin inline asm
	shfl.sync.down.b32 %r171, %r172, %r183, %r184, %r185;
	// end inline asm
	mov.b64 	{%r177, %r182}, %rd278;
	// begin inline asm
	shfl.sync.down.b32 %r176, %r177, %r183, %r184, %r185;
	// end inline asm
	// begin inline asm
	shfl.sync.down.b32 %r181, %r182, %r183, %r184, %r185;
	// end inline asm
	mov.b64 	%rd159, {%r176, %r181};
	setp.gt.s32 	%p70, %r85, 15;
	setp.lt.f32 	%p71, %f234, %f148;
	or.pred  	%p72, %p70, %p71;
	mov.f32 	%f242, %f234;
	mov.u64 	%rd286, %rd278;
	@%p72 bra 	$L__BB3_177;
	setp.gt.f32 	%p73, %f234, %f148;
	mov.f32 	%f242, %f148;
	mov.u64 	%rd286, %rd159;
	@%p73 bra 	$L__BB3_177;
	setp.lt.s64 	%p74, %rd278, %rd159;
	selp.f32 	%f242, %f234, %f148, %p74;
	min.s64 	%rd286, %rd278, %rd159;
$L__BB3_177:
	setp.ne.s32 	%p75, %r85, 0;
	@%p75 bra 	$L__BB3_179;
	shr.u32 	%r186, %r35, 1;
	and.b32  	%r187, %r186, 496;
	mov.u32 	%r188, _ZN6thrust24THRUST_300001_SM_1000_NS8cuda_cub4core6detail5shmemE;
	add.s32 	%r189, %r188, %r187;
	st.shared.f32 	[%r189+8], %f242;
	st.shared.u64 	[%r189+16], %rd286;
$L__BB3_179:
	bar.sync 	0;
	setp.ne.s32 	%p76, %r35, 0;
	@%p76 bra 	$L__BB3_201;
	ld.shared.f32 	%f151, [_ZN6thrust24THRUST_300001_SM_1000_NS8cuda_cub4core6detail5shmemE+24];
	ld.shared.u64 	%rd162, [_ZN6thrust24THRUST_300001_SM_1000_NS8cuda_cub4core6detail5shmemE+32];
	setp.lt.f32 	%p77, %f242, %f151;
	mov.f32 	%f236, %f242;
	mov.u64 	%rd280, %rd286;
	@%p77 bra 	$L__BB3_183;
	setp.lt.f32 	%p78, %f151, %f242;
	mov.f32 	%f236, %f151;
	mov.u64 	%rd280, %rd162;
	@%p78 bra 	$L__BB3_183;
	setp.lt.s64 	%p79, %rd286, %rd162;
	selp.f32 	%f236, %f242, %f151, %p79;
	min.s64 	%rd280, %rd286, %rd162;
$L__BB3_183:
	ld.shared.f32 	%f154, [_ZN6thrust24THRUST_300001_SM_1000_NS8cuda_cub4core6detail5shmemE+40];
	ld.shared.u64 	%rd165, [_ZN6thrust24THRUST_300001_SM_1000_NS8cuda_cub4core6detail5shmemE+48];
	setp.lt.f32 	%p80, %f236, %f154;
	mov.f32 	%f237, %f236;
	mov.u64 	%rd281, %rd280;
	@%p80 bra 	$L__BB3_186;
	setp.lt.f32 	%p81, %f154, %f236;
	mov.f32 	%f237, %f154;
	mov.u64 	%rd281, %rd165;
	@%p81 bra 	$L__BB3_186;
	setp.lt.s64 	%p82, %rd280, %rd165;
	selp.f32 	%f237, %f236, %f154, %p82;
	min.s64 	%rd281, %rd280, %rd165;
$L__BB3_186:
	ld.shared.f32 	%f157, [_ZN6thrust24THRUST_300001_SM_1000_NS8cuda_cub4core6detail5shmemE+56];
	ld.shared.u64 	%rd168, [_ZN6thrust24THRUST_300001_SM_1000_NS8cuda_cub4core6detail5shmemE+64];
	setp.lt.f32 	%p83, %f237, %f157;
	mov.f32 	%f238, %f237;
	mov.u64 	%rd282, %rd281;
	@%p83 bra 	$L__BB3_189;
	setp.lt.f32 	%p84, %f157, %f237;
	mov.f32 	%f238, %f157;
	mov.u64 	%rd282, %rd168;
	@%p84 bra 	$L__BB3_189;
	setp.lt.s64 	%p85, %rd281, %rd168;
	selp.f32 	%f238, %f237, %f157, %p85;
	min.s64 	%rd282, %rd281, %rd168;
$L__BB3_189:
	ld.shared.f32 	%f160, [_ZN6thrust24THRUST_300001_SM_1000_NS8cuda_cub4core6detail5shmemE+72];
	ld.shared.u64 	%rd171, [_ZN6thrust24THRUST_300001_SM_1000_NS8cuda_cub4core6detail5shmemE+80];
	setp.lt.f32 	%p86, %f238, %f160;
	mov.f32 	%f239, %f238;
	mov.u64 	%rd283, %rd282;
	@%p86 bra 	$L__BB3_192;
	setp.lt.f32 	%p87, %f160, %f238;
	mov.f32 	%f239, %f160;
	mov.u64 	%rd283, %rd171;
	@%p87 bra 	$L__BB3_192;
	setp.lt.s64 	%p88, %rd282, %rd171;
	selp.f32 	%f239, %f238, %f160, %p88;
	min.s64 	%rd283, %rd282, %rd171;
$L__BB3_192:
	ld.shared.f32 	%f163, [_ZN6thrust24THRUST_300001_SM_1000_NS8cuda_cub4core6detail5shmemE+88];
	ld.shared.u64 	%rd174, [_ZN6thrust24THRUST_300001_SM_1000_NS8cuda_cub4core6detail5shmemE+96];
	setp.lt.f32 	%p89, %f239, %f163;
	mov.f32 	%f240, %f239;
	mov.u64 	%rd284, %rd283;
	@%p89 bra 	$L__BB3_195;
	setp.lt.f32 	%p90, %f163, %f239;
	mov.f32 	%f240, %f163;
	mov.u64 	%rd284, %rd174;
	@%p90 bra 	$L__BB3_195;
	setp.lt.s64 	%p91, %rd283, %rd174;
	selp.f32 	%f240, %f239, %f163, %p91;
	min.s64 	%rd284, %rd283, %rd174;
$L__BB3_195:
	ld.shared.f32 	%f166, [_ZN6thrust24THRUST_300001_SM_1000_NS8cuda_cub4core6detail5shmemE+104];
	ld.shared.u64 	%rd177, [_ZN6thrust24THRUST_300001_SM_1000_NS8cuda_cub4core6detail5shmemE+112];
	setp.lt.f32 	%p92, %f240, %f166;
	mov.f32 	%f241, %f240;
	mov.u64 	%rd285, %rd284;
	@%p92 bra 	$L__BB3_198;
	setp.lt.f32 	%p93, %f166, %f240;
	mov.f32 	%f241, %f166;
	mov.u64 	%rd285, %rd177;
	@%p93 bra 	$L__BB3_198;
	setp.lt.s64 	%p94, %rd284, %rd177;
	selp.f32 	%f241, %f240, %f166, %p94;
	min.s64 	%rd285, %rd284, %rd177;
$L__BB3_198:
	ld.shared.f32 	%f169, [_ZN6thrust24THRUST_300001_SM_1000_NS8cuda_cub4core6detail5shmemE+120];
	ld.shared.u64 	%rd180, [_ZN6thrust24THRUST_300001_SM_1000_NS8cuda_cub4core6detail5shmemE+128];
	setp.lt.f32 	%p95, %f241, %f169;
	mov.f32 	%f242, %f241;
	mov.u64 	%rd286, %rd285;
	@%p95 bra 	$L__BB3_201;
	setp.lt.f32 	%p96, %f169, %f241;
	mov.f32 	%f242, %f169;
	mov.u64 	%rd286, %rd180;
	@%p96 bra 	$L__BB3_201;
	setp.lt.s64 	%p97, %rd285, %rd180;
	selp.f32 	%f242, %f241, %f169, %p97;
	min.s64 	%rd286, %rd285, %rd180;
$L__BB3_201:
	mov.u32 	%r415, %tid.x;
	setp.ne.s32 	%p224, %r415, 0;
	@%p224 bra 	$L__BB3_203;
	ld.param.u64 	%rd222, [_ZN6thrust24THRUST_300001_SM_1000_NS8cuda_cub4core6detail13_kernel_agentINS1_8__reduce11ReduceAgentINS0_12zip_iteratorIN4cuda3std3__45tupleIJNS0_6detail15normal_iteratorINS0_10device_ptrIfEEEENS0_17counting_iteratorIlNS0_11use_defaultESI_SI_EEEEEEEPNSB_IJflEEESM_iNS1_9__extrema9arg_min_fIflNSA_4lessIfEEEEEEJSL_SN_iN3cub18CUB_300001_SM_100013GridEvenShareIiEENSV_9GridQueueIjEESS_EEEvDpT0__param_1];
	cvta.to.global.u64 	%rd219, %rd222;
	mul.wide.u32 	%rd220, %r1, 16;
	add.s64 	%rd221, %rd219, %rd220;
	st.global.f32 	[%rd221], %f242;
	st.global.u64 	[%rd221+8], %rd286;
$L__BB3_203:
	ret;

}
	// .globl	_ZN6thrust24THRUST_300001_SM_1000_NS8cuda_cub4core6detail13_kernel_agentINS1_8__reduce10DrainAgentIiEEJN3cub18CUB_300001_SM_10009GridQueueIjEEiEEEvDpT0_
.visible .entry _ZN6thrust24THRUST_300001_SM_1000_NS8cuda_cub4core6detail13_kernel_agentINS1_8__reduce10DrainAgentIiEEJN3cub18CUB_300001_SM_10009GridQueueIjEEiEEEvDpT0_(
	.param .align 8 .b8 _ZN6thrust24THRUST_300001_SM_1000_NS8cuda_cub4core6detail13_kernel_agentINS1_8__reduce10DrainAgentIiEEJN3cub18CUB_300001_SM_10009GridQueueIjEEiEEEvDpT0__param_0[8],
	.param .u32 _ZN6thrust24THRUST_300001_SM_1000_NS8cuda_cub4core6detail13_kernel_agentINS1_8__reduce10DrainAgentIiEEJN3cub18CUB_300001_SM_10009GridQueueIjEEiEEEvDpT0__param_1
)
.maxntid 1
{
	.reg .b32 	%r<3>;
	.reg .b64 	%rd<3>;

	ld.param.u64 	%rd1, [_ZN6thrust24THRUST_300001_SM_1000_NS8cuda_cub4core6detail13_kernel_agentINS1_8__reduce10DrainAgentIiEEJN3cub18CUB_300001_SM_10009GridQueueIjEEiEEEvDpT0__param_0];
	ld.param.u32 	%r1, [_ZN6thrust24THRUST_300001_SM_1000_NS8cuda_cub4core6detail13_kernel_agentINS1_8__reduce10DrainAgentIiEEJN3cub18CUB_300001_SM_10009GridQueueIjEEiEEEvDpT0__param_1];
	cvta.to.global.u64 	%rd2, %rd1;
	st.global.u32 	[%rd2], %r1;
	mov.b32 	%r2, 0;
	st.global.u32 	[%rd2+4], %r2;
	ret;

}
	// .globl	_ZN6thrust24THRUST_300001_SM_1000_NS8cuda_cub4core6detail13_kernel_agentINS1_8__reduce11ReduceAgentIPN4cuda3std3__45tupleIJflEEESC_SB_iNS1_9__extrema9arg_min_fIflNS9_4lessIfEEEEEEJSC_SC_iSH_EEEvDpT0_
.visible .entry _ZN6thrust24THRUST_300001_SM_1000_NS8cuda_cub4core6detail13_kernel_agentINS1_8__reduce11ReduceAgentIPN4cuda3std3__45tupleIJflEEESC_SB_iNS1_9__extrema9arg_min_fIflNS9_4lessIfEEEEEEJSC_SC_iSH_EEEvDpT0_(
	.param .u64 .ptr .align 1 _ZN6thrust24THRUST_300001_SM_1000_NS8cuda_cub4core6detail13_kernel_agentINS1_8__reduce11ReduceAgentIPN4cuda3std3__45tupleIJflEEESC_SB_iNS1_9__extrema9arg_min_fIflNS9_4lessIfEEEEEEJSC_SC_iSH_EEEvDpT0__param_0,
	.param .u64 .ptr .align 1 _ZN6thrust24THRUST_300001_SM_1000_NS8cuda_cub4core6detail13_kernel_agentINS1_8__reduce11ReduceAgentIPN4cuda3std3__45tupleIJflEEESC_SB_iNS1_9__extrema9arg_min_fIflNS9_4lessIfEEEEEEJSC_SC_iSH_EEEvDpT0__param_1,
	.param .u32 _ZN6thrust24THRUST_300001_SM_1000_NS8cuda_cub4core6detail13_kernel_agentINS1_8__reduce11ReduceAgentIPN4cuda3std3__45tupleIJflEEESC_SB_iNS1_9__extrema9arg_min_fIflNS9_4lessIfEEEEEEJSC_SC_iSH_EEEvDpT0__param_2,
	.param .align 1 .b8 _ZN6thrust24THRUST_300001_SM_1000_NS8cuda_cub4core6detail13_kernel_agentINS1_8__reduce11ReduceAgentIPN4cuda3std3__45tupleIJflEEESC_SB_iNS1_9__extrema9arg_min_fIflNS9_4lessIfEEEEEEJSC_SC_iSH_EEEvDpT0__param_3[1]
)
.maxntid 256
{
	.reg .pred 	%p<228>;
	.reg .b32 	%r<432>;
	.reg .b32 	%f<248>;
	.reg .b64 	%rd<356>;

	ld.param.u64 	%rd186, [_ZN6thrust24THRUST_300001_SM_1000_NS8cuda_cub4core6detail13_kernel_agentINS1_8__reduce11ReduceAgentIPN4cuda3std3__45tupleIJflEEESC_SB_iNS1_9__extrema9arg_min_fIflNS9_4lessIfEEEEEEJSC_SC_iSH_EEEvDpT0__param_0];
	ld.param.u64 	%rd187, [_ZN6thrust24THRUST_300001_SM_1000_NS8cuda_cub4core6detail13_kernel_agentINS1_8__reduce11ReduceAgentIPN4cuda3std3__45tupleIJflEEESC_SB_iNS1_9__extrema9arg_min_fIflNS9_4lessIfEEEEEEJSC_SC_iSH_EEEvDpT0__param_1];
	ld.param.u32 	%r37, [_ZN6thrust24THRUST_300001_SM_1000_NS8cuda_cub4core6detail13_kernel_agentINS1_8__reduce11ReduceAgentIPN4cuda3std3__45tupleIJflEEESC_SB_iNS1_9__extrema9arg_min_fIflNS9_4lessIfEEEEEEJSC_SC_iSH_EEEvDpT0__param_2];
	setp.eq.s32 	%p1, %r37, 0;
	@%p1 bra 	$L__BB5_205;
	setp.gt.s32 	%p2, %r37, 1279;
	@%p2 bra 	$L__BB5_111;
	mov.u32 	%r1, %tid.x;
	setp.ge.s32 	%p101, %r1, %r37;
	mov.f32 	%f191, 0f00000000;
	mov.b64 	%rd298, 0;
	mov.u32 	%r422, %r1;
	@%p101 bra 	$L__BB5_4;
	mul.wide.u32 	%rd263, %r1, 16;
	add.s64 	%rd260, %rd186, %rd263;
	// begin inline asm
	ld.global.nc.u64 %rd259, [%rd260];
	// end inline asm
	mov.b64 	{%r183, %r184}, %rd259;
	mov.b32 	%f191, %r183;
	add.s64 	%rd262, %rd260, 8;
	// begin inline asm
	ld.global.nc.u64 %rd298, [%rd262];
	// end inline asm
	add.s32 	%r422, %r1, 256;
$L__BB5_4:
	setp.ge.s32 	%p102, %r422, %r37;
	@%p102 bra 	$L__BB5_25;
	not.b32 	%r185, %r422;
	add.s32 	%r4, %r37, %r185;
	and.b32  	%r186, %r4, 768;
	setp.eq.s32 	%p103, %r186, 768;
	@%p103 bra 	$L__BB5_11;
	mul.wide.u32 	%rd265, %r422, 16;
	add.s64 	%rd289, %rd186, %rd265;
	shr.u32 	%r187, %r4, 8;
	add.s32 	%r188, %r187, 1;
	and.b32  	%r189, %r188, 3;
	neg.s32 	%r420, %r189;
$L__BB5_7:
	.pragma "nounroll";
	mov.u64 	%rd5, %rd298;
	mov.f32 	%f3, %f191;
	// begin inline asm
	ld.global.nc.u64 %rd266, [%rd289];
	// end inline asm
	mov.b64 	{%r190, %r191}, %rd266;
	mov.b32 	%f4, %r190;
	add.s64 	%rd269, %rd289, 8;
	// begin inline asm
	ld.global.nc.u64 %rd268, [%rd269];
	// end inline asm
	setp.lt.f32 	%p104, %f3, %f4;
	@%p104 bra 	$L__BB5_10;
	setp.lt.f32 	%p105, %f4, %f3;
	mov.u64 	%rd298, %rd268;
	mov.f32 	%f191, %f4;
	@%p105 bra 	$L__BB5_10;
	setp.lt.s64 	%p106, %rd5, %rd268;
	min.s64 	%rd298, %rd5, %rd268;
	selp.f32 	%f191, %f3, %f4, %p106;
$L__BB5_10:
	add.s32 	%r422, %r422, 256;
	add.s64 	%rd289, %rd289, 4096;
	add.s32 	%r420, %r420, 1;
	setp.ne.s32 	%p107, %r420, 0;
	@%p107 bra 	$L__BB5_7;
$L__BB5_11:
	setp.lt.u32 	%p108, %r4, 768;
	@%p108 bra 	$L__BB5_25;
$L__BB5_12:
	mul.wide.s32 	%rd274, %r422, 16;
	add.s64 	%rd271, %rd186, %rd274;
	// begin inline asm
	ld.global.nc.u64 %rd270, [%rd271];
	// end inline asm
	mov.b64 	{%r192, %r193}, %rd270;
	mov.b32 	%f10, %r192;
	add.s64 	%rd273, %rd271, 8;
	// begin inline asm
	ld.global.nc.u64 %rd272, [%rd273];
	// end inline asm
	setp.lt.f32 	%p109, %f191, %f10;
	mov.u64 	%rd295, %rd298;
	mov.f32 	%f188, %f191;
	@%p109 bra 	$L__BB5_15;
	setp.lt.f32 	%p110, %f10, %f191;
	mov.u64 	%rd295, %rd272;
	mov.f32 	%f188, %f10;
	@%p110 bra 	$L__BB5_15;
	setp.lt.s64 	%p111, %rd298, %rd272;
	min.s64 	%rd295, %rd298, %rd272;
	selp.f32 	%f188, %f191, %f10, %p111;
$L__BB5_15:
	add.s64 	%rd276, %rd271, 4096;
	// begin inline asm
	ld.global.nc.u64 %rd275, [%rd276];
	// end inline asm
	mov.b64 	{%r194, %r195}, %rd275;
	mov.b32 	%f13, %r194;
	add.s64 	%rd278, %rd271, 4104;
	// begin inline asm
	ld.global.nc.u64 %rd277, [%rd278];
	// end inline asm
	setp.lt.f32 	%p112, %f188, %f13;
	mov.u64 	%rd296, %rd295;
	mov.f32 	%f189, %f188;
	@%p112 bra 	$L__BB5_18;
	setp.lt.f32 	%p113, %f13, %f188;
	mov.u64 	%rd296, %rd277;
	mov.f32 	%f189, %f13;
	@%p113 bra 	$L__BB5_18;
	setp.lt.s64 	%p114, %rd295, %rd277;
	min.s64 	%rd296, %rd295, %rd277;
	selp.f32 	%f189, %f188, %f13, %p114;
$L__BB5_18:
	add.s64 	%rd280, %rd271, 8192;
	// begin inline asm
	ld.global.nc.u64 %rd279, [%rd280];
	// end inline asm
	mov.b64 	{%r196, %r197}, %rd279;
	mov.b32 	%f16, %r196;
	add.s64 	%rd282, %rd271, 8200;
	// begin inline asm
	ld.global.nc.u64 %rd281, [%rd282];
	// end inline asm
	setp.lt.f32 	%p115, %f189, %f16;
	mov.u64 	%rd297, %rd296;
	mov.f32 	%f190, %f189;
	@%p115 bra 	$L__BB5_21;
	setp.lt.f32 	%p116, %f16, %f189;
	mov.u64 	%rd297, %rd281;
	mov.f32 	%f190, %f16;
	@%p116 bra 	$L__BB5_21;
	setp.lt.s64 	%p117, %rd296, %rd281;
	min.s64 	%rd297, %rd296, %rd281;
	selp.f32 	%f190, %f189, %f16, %p117;
$L__BB5_21:
	add.s64 	%rd284, %rd271, 12288;
	// begin inline asm
	ld.global.nc.u64 %rd283, [%rd284];
	// end inline asm
	mov.b64 	{%r198, %r199}, %rd283;
	mov.b32 	%f19, %r198;
	add.s64 	%rd286, %rd271, 12296;
	// begin inline asm
	ld.global.nc.u64 %rd285, [%rd286];
	// end inline asm
	setp.lt.f32 	%p118, %f190, %f19;
	mov.u64 	%rd298, %rd297;
	mov.f32 	%f191, %f190;
	@%p118 bra 	$L__BB5_24;
	setp.lt.f32 	%p119, %f19, %f190;
	mov.u64 	%rd298, %rd285;
	mov.f32 	%f191, %f19;
	@%p119 bra 	$L__BB5_24;
	setp.lt.s64 	%p120, %rd297, %rd285;
	min.s64 	%rd298, %rd297, %rd285;
	selp.f32 	%f191, %f190, %f19, %p120;
$L__BB5_24:
	add.s32 	%r422, %r422, 1024;
	setp.lt.s32 	%p121, %r422, %r37;
	@%p121 bra 	$L__BB5_12;
$L__BB5_25:
	setp.lt.s32 	%p122, %r37, 256;
	@%p122 bra 	$L__BB5_65;
	// begin inline asm
	mov.u32 %r313, %laneid;
	// end inline asm
	mov.b32 	%r315, %f191;
	mov.b32 	%r331, 1;
	mov.b32 	%r332, 31;
	mov.b32 	%r333, -1;
	// begin inline asm
	shfl.sync.down.b32 %r314, %r315, %r331, %r332, %r333;
	// end inline asm
	mov.b32 	%f23, %r314;
	// begin inline asm
	shfl.sync.down.b32 %r319, %r320, %r331, %r332, %r333;
	// end inline asm
	mov.b64 	{%r325, %r330}, %rd298;
	// begin inline asm
	shfl.sync.down.b32 %r324, %r325, %r331, %r332, %r333;
	// end inline asm
	// begin inline asm
	shfl.sync.down.b32 %r329, %r330, %r331, %r332, %r333;
	// end inline asm
	mov.b64 	%rd27, {%r324, %r329};
	setp.gt.s32 	%p179, %r313, 30;
	setp.lt.f32 	%p180, %f191, %f23;
	or.pred  	%p181, %p179, %p180;
	mov.u64 	%rd300, %rd298;
	mov.f32 	%f193, %f191;
	@%p181 bra 	$L__BB5_29;
	setp.gt.f32 	%p182, %f191, %f23;
	mov.u64 	%rd300, %rd27;
	mov.f32 	%f193, %f23;
	@%p182 bra 	$L__BB5_29;
	setp.lt.s64 	%p183, %rd298, %rd27;
	min.s64 	%rd300, %rd298, %rd27;
	selp.f32 	%f193, %f191, %f23, %p183;
$L__BB5_29:
	mov.b32 	%r335, %f193;
	mov.b32 	%r351, 2;
	mov.b32 	%r352, 31;
	mov.b32 	%r353, -1;
	// begin inline asm
	shfl.sync.down.b32 %r334, %r335, %r351, %r352, %r353;
	// end inline asm
	mov.b32 	%f26, %r334;
	// begin inline asm
	shfl.sync.down.b32 %r339, %r340, %r351, %r352, %r353;
	// end inline asm
	mov.b64 	{%r345, %r350}, %rd300;
	// begin inline asm
	shfl.sync.down.b32 %r344, %r345, %r351, %r352, %r353;
	// end inline asm
	// begin inline asm
	shfl.sync.down.b32 %r349, %r350, %r351, %r352, %r353;
	// end inline asm
	mov.b64 	%rd30, {%r344, %r349};
	setp.gt.s32 	%p184, %r313, 29;
	setp.lt.f32 	%p185, %f193, %f26;
	or.pred  	%p186, %p184, %p185;
	mov.u64 	%rd301, %rd300;
	mov.f32 	%f194, %f193;
	@%p186 bra 	$L__BB5_32;
	setp.gt.f32 	%p187, %f193, %f26;
	mov.u64 	%rd301, %rd30;
	mov.f32 	%f194, %f26;
	@%p187 bra 	$L__BB5_32;
	setp.lt.s64 	%p188, %rd300, %rd30;
	min.s64 	%rd301, %rd300, %rd30;
	selp.f32 	%f194, %f193, %f26, %p188;
$L__BB5_32:
	mov.b32 	%r355, %f194;
	mov.b32 	%r371, 4;
	mov.b32 	%r372, 31;
	mov.b32 	%r373, -1;
	// begin inline asm
	shfl.sync.down.b32 %r354, %r355, %r371, %r372, %r373;
	// end inline asm
	mov.b32 	%f29, %r354;
	// begin inline asm
	shfl.sync.down.b32 %r359, %r360, %r371, %r372, %r373;
	// end inline asm
	mov.b64 	{%r365, %r370}, %rd301;
	// begin inline asm
	shfl.sync.down.b32 %r364, %r365, %r371, %r372, %r373;
	// end inline asm
	// begin inline asm
	shfl.sync.down.b32 %r369, %r370, %r371, %r372, %r373;
	// end inline asm
	mov.b64 	%rd33, {%r364, %r369};
	setp.gt.s32 	%p189, %r313, 27;
	setp.lt.f32 	%p190, %f194, %f29;
	or.pred  	%p191, %p189, %p190;
	mov.u64 	%rd302, %rd301;
	mov.f32 	%f195, %f194;
	@%p191 bra 	$L__BB5_35;
	setp.gt.f32 	%p192, %f194, %f29;
	mov.u64 	%rd302, %rd33;
	mov.f32 	%f195, %f29;
	@%p192 bra 	$L__BB5_35;
	setp.lt.s64 	%p193, %rd301, %rd33;
	min.s64 	%rd302, %rd301, %rd33;
	selp.f32 	%f195, %f194, %f29, %p193;
$L__BB5_35:
	mov.b32 	%r375, %f195;
	mov.b32 	%r391, 8;
	mov.b32 	%r392, 31;
	mov.b32 	%r393, -1;
	// begin inline asm
	shfl.sync.down.b32 %r374, %r375, %r391, %r392, %r393;
	// end inline asm
	mov.b32 	%f32, %r374;
	// begin inline asm
	shfl.sync.down.b32 %r379, %r380, %r391, %r392, %r393;
	// end inline asm
	mov.b64 	{%r385, %r390}, %rd302;
	// begin inline asm
	shfl.sync.down.b32 %r384, %r385, %r391, %r392, %r393;
	// end inline asm
	// begin inline asm
	shfl.sync.down.b32 %r389, %r390, %r391, %r392, %r393;
	// end inline asm
	mov.b64 	%rd36, {%r384, %r389};
	setp.gt.s32 	%p194, %r313, 23;
	setp.lt.f32 	%p195, %f195, %f32;
	or.pred  	%p196, %p194, %p195;
	mov.u64 	%rd303, %rd302;
	mov.f32 	%f196, %f195;
	@%p196 bra 	$L__BB5_38;
	setp.gt.f32 	%p197, %f195, %f32;
	mov.u64 	%rd303, %rd36;
	mov.f32 	%f196, %f32;
	@%p197 bra 	$L__BB5_38;
	setp.lt.s64 	%p198, %rd302, %rd36;
	min.s64 	%rd303, %rd302, %rd36;
	selp.f32 	%f196, %f195, %f32, %p198;
$L__BB5_38:
	mov.b32 	%r395, %f196;
	mov.b32 	%r411, 16;
	mov.b32 	%r412, 31;
	mov.b32 	%r413, -1;
	// begin inline asm
	shfl.sync.down.b32 %r394, %r395, %r411, %r412, %r413;
	// end inline asm
	mov.b32 	%f35, %r394;
	// begin inline asm
	shfl.sync.down.b32 %r399, %r400, %r411, %r412, %r413;
	// end inline asm
	mov.b64 	{%r405, %r410}, %rd303;
	// begin inline asm
	shfl.sync.down.b32 %r404, %r405, %r411, %r412, %r413;
	// end inline asm
	// begin inline asm
	shfl.sync.down.b32 %r409, %r410, %r411, %r412, %r413;
	// end inline asm
	mov.b64 	%rd39, {%r404, %r409};
	setp.gt.s32 	%p199, %r313, 15;
	setp.lt.f32 	%p200, %f196, %f35;
	or.pred  	%p201, %p199, %p200;
	mov.u64 	%rd355, %rd303;
	mov.f32 	%f247, %f196;
	@%p201 bra 	$L__BB5_41;
	setp.gt.f32 	%p202, %f196, %f35;
	mov.u64 	%rd355, %rd39;
	mov.f32 	%f247, %f35;
	@%p202 bra 	$L__BB5_41;
	setp.lt.s64 	%p203, %rd303, %rd39;
	min.s64 	%rd355, %rd303, %rd39;
	selp.f32 	%f247, %f196, %f35, %p203;
$L__BB5_41:
	setp.ne.s32 	%p204, %r313, 0;
	@%p204 bra 	$L__BB5_43;
	shr.u32 	%r414, %r1, 1;
	and.b32  	%r415, %r414, 496;
	mov.u32 	%r416, _ZN6thrust24THRUST_300001_SM_1000_NS8cuda_cub4core6detail5shmemE;
	add.s32 	%r417, %r416, %r415;
	st.shared.f32 	[%r417+8], %f247;
	st.shared.u64 	[%r417+16], %rd355;
$L__BB5_43:
	bar.sync 	0;
	setp.ne.s32 	%p205, %r1, 0;
	@%p205 bra 	$L__BB5_203;
	ld.shared.f32 	%f38, [_ZN6thrust24THRUST_300001_SM_1000_NS8cuda_cub4core6detail5shmemE+24];
	ld.shared.u64 	%rd42, [_ZN6thrust24THRUST_300001_SM_1000_NS8cuda_cub4core6detail5shmemE+32];
	setp.lt.f32 	%p206, %f247, %f38;
	mov.u64 	%rd305, %rd355;
	mov.f32 	%f198, %f247;
	@%p206 bra 	$L__BB5_47;
	setp.lt.f32 	%p207, %f38, %f247;
	mov.u64 	%rd305, %rd42;
	mov.f32 	%f198, %f38;
	@%p207 bra 	$L__BB5_47;
	setp.lt.s64 	%p208, %rd355, %rd42;
	min.s64 	%rd305, %rd355, %rd42;
	selp.f32 	%f198, %f247, %f38, %p208;
$L__BB5_47:
	ld.shared.f32 	%f41, [_ZN6thrust24THRUST_300001_SM_1000_NS8cuda_cub4core6detail5shmemE+40];
	ld.shared.u64 	%rd45, [_ZN6thrust24THRUST_300001_SM_1000_NS8cuda_cub4core6detail5shmemE+48];
	setp.lt.f32 	%p209, %f198, %f41;
	mov.u64 	%rd306, %rd305;
	mov.f32 	%f199, %f198;
	@%p209 bra 	$L__BB5_50;
	setp.lt.f32 	%p210, %f41, %f198;
	mov.u64 	%rd306, %rd45;
	mov.f32 	%f199, %f41;
	@%p210 bra 	$L__BB5_50;
	setp.lt.s64 	%p211, %rd305, %rd45;
	min.s64 	%rd306, %rd305, %rd45;
	selp.f32 	%f199, %f198, %f41, %p211;
$L__BB5_50:
	ld.shared.f32 	%f44, [_ZN6thrust24THRUST_300001_SM_1000_NS8cuda_cub4core6detail5shmemE+56];
	ld.shared.u64 	%rd48, [_ZN6thrust24THRUST_300001_SM_1000_NS8cuda_cub4core6detail5shmemE+64];
	setp.lt.f32 	%p212, %f199, %f44;
	mov.u64 	%rd307, %rd306;
	mov.f32 	%f200, %f199;
	@%p212 bra 	$L__BB5_53;
	setp.lt.f32 	%p213, %f44, %f199;
	mov.u64 	%rd307, %rd48;
	mov.f32 	%f200, %f44;
	@%p213 bra 	$L__BB5_53;
	setp.lt.s64 	%p214, %rd306, %rd48;
	min.s64 	%rd307, %rd306, %rd48;
	selp.f32 	%f200, %f199, %f44, %p214;
$L__BB5_53:
	ld.shared.f32 	%f47, [_ZN6thrust24THRUST_300001_SM_1000_NS8cuda_cub4core6detail5shmemE+72];
	ld.shared.u64 	%rd51, [_ZN6thrust24THRUST_300001_SM_1000_NS8cuda_cub4core6detail5shmemE+80];
	setp.lt.f32 	%p215, %f200, %f47;
	mov.u64 	%rd308, %rd307;
	mov.f32 	%f201, %f200;
	@%p215 bra 	$L__BB5_56;
	setp.lt.f32 	%p216, %f47, %f200;
	mov.u64 	%rd308, %rd51;
	mov.f32 	%f201, %f47;
	@%p216 bra 	$L__BB5_56;
	setp.lt.s64 	%p217, %rd307, %rd51;
	min.s64 	%rd308, %rd307, %rd51;
	selp.f32 	%f201, %f200, %f47, %p217;
$L__BB5_56:
	ld.shared.f32 	%f50, [_ZN6thrust24THRUST_300001_SM_1000_NS8cuda_cub4core6detail5shmemE+88];
	ld.shared.u64 	%rd54, [_ZN6thrust24THRUST_300001_SM_1000_NS8cuda_cub4core6detail5shmemE+96];
	setp.lt.f32 	%p218, %f201, %f50;
	mov.u64 	%rd309, %rd308;
	mov.f32 	%f202, %f201;
	@%p218 bra 	$L__BB5_59;
	setp.lt.f32 	%p219, %f50, %f201;
	mov.u64 	%rd309, %rd54;
	mov.f32 	%f202, %f50;
	@%p219 bra 	$L__BB5_59;
	setp.lt.s64 	%p220, %rd308, %rd54;
	min.s64 	%rd309, %rd308, %rd54;
	selp.f32 	%f202, %f201, %f50, %p220;
$L__BB5_59:
	ld.shared.f32 	%f53, [_ZN6thrust24THRUST_300001_SM_1000_NS8cuda_cub4core6detail5shmemE+104];
	ld.shared.u64 	%rd57, [_ZN6thrust24THRUST_300001_SM_1000_NS8cuda_cub4core6detail5shmemE+112];
	setp.lt.f32 	%p221, %f202, %f53;
	mov.u64 	%rd310, %rd309;
	mov.f32 	%f203, %f202;
	@%p221 bra 	$L__BB5_62;
	setp.lt.f32 	%p222, %f53, %f202;
	mov.u64 	%rd310, %rd57;
	mov.f32 	%f203, %f53;
	@%p222 bra 	$L__BB5_62;
	setp.lt.s64 	%p223, %rd309, %rd57;
	min.s64 	%rd310, %rd309, %rd57;
	selp.f32 	%f203, %f202, %f53, %p223;
$L__BB5_62:
	ld.shared.f32 	%f56, [_ZN6thrust24THRUST_300001_SM_1000_NS8cuda_cub4core6detail5shmemE+120];
	ld.shared.u64 	%rd60, [_ZN6thrust24THRUST_300001_SM_1000_NS8cuda_cub4core6detail5shmemE+128];
	setp.lt.f32 	%p224, %f203, %f56;
	mov.f32 	%f247, %f203;
	mov.u64 	%rd355, %rd310;
	@%p224 bra 	$L__BB5_203;
	setp.lt.f32 	%p225, %f56, %f203;
	mov.f32 	%f247, %f56;
	mov.u64 	%rd355, %rd60;
	@%p225 bra 	$L__BB5_203;
	setp.lt.s64 	%p226, %rd310, %rd60;
	min.s64 	%rd355, %rd310, %rd60;
	selp.f32 	%f247, %f203, %f56, %p226;
	bra.uni 	$L__BB5_203;
$L__BB5_65:
	// begin inline asm
	mov.u32 %r200, %laneid;
	// end inline asm
	and.b32  	%r221, %r1, 992;
	add.s32 	%r222, %r221, 32;
	setp.gt.s32 	%p123, %r222, %r37;
	not.b32 	%r223, %r221;
	add.s32 	%r224, %r37, %r223;
	selp.b32 	%r219, %r224, 31, %p123;
	mov.b32 	%r202, %f191;
	mov.b32 	%r218, 1;
	mov.b32 	%r220, -1;
	// begin inline asm
	shfl.sync.down.b32 %r201, %r202, %r218, %r219, %r220;
	// end inline asm
	mov.b32 	%f58, %r201;
	// begin inline asm
	shfl.sync.down.b32 %r206, %r207, %r218, %r219, %r220;
	// end inline asm
	mov.b64 	{%r212, %r217}, %rd298;
	// begin inline asm
	shfl.sync.down.b32 %r211, %r212, %r218, %r219, %r220;
	// end inline asm
	// begin inline asm
	shfl.sync.down.b32 %r216, %r217, %r218, %r219, %r220;
	// end inline asm
	mov.b64 	%rd62, {%r211, %r216};
	setp.ge.s32 	%p124, %r200, %r219;
	setp.lt.f32 	%p125, %f191, %f58;
	or.pred  	%p126, %p124, %p125;
	mov.u64 	%rd311, %rd298;
	mov.f32 	%f204, %f191;
	@%p126 bra 	$L__BB5_68;
	setp.gt.f32 	%p127, %f191, %f58;
	mov.u64 	%rd311, %rd62;
	mov.f32 	%f204, %f58;
	@%p127 bra 	$L__BB5_68;
	setp.lt.s64 	%p128, %rd298, %rd62;
	min.s64 	%rd311, %rd298, %rd62;
	selp.f32 	%f204, %f191, %f58, %p128;
$L__BB5_68:
	mov.b32 	%r226, %f204;
	mov.b32 	%r242, 2;
	mov.b32 	%r244, -1;
	// begin inline asm
	shfl.sync.down.b32 %r225, %r226, %r242, %r219, %r244;
	// end inline asm
	mov.b32 	%f61, %r225;
	// begin inline asm
	shfl.sync.down.b32 %r230, %r231, %r242, %r219, %r244;
	// end inline asm
	mov.b64 	{%r236, %r241}, %rd311;
	// begin inline asm
	shfl.sync.down.b32 %r235, %r236, %r242, %r219, %r244;
	// end inline asm
	// begin inline asm
	shfl.sync.down.b32 %r240, %r241, %r242, %r219, %r244;
	// end inline asm
	mov.b64 	%rd65, {%r235, %r240};
	add.s32 	%r245, %r200, 2;
	setp.gt.s32 	%p129, %r245, %r219;
	setp.lt.f32 	%p130, %f204, %f61;
	or.pred  	%p131, %p129, %p130;
	mov.u64 	%rd312, %rd311;
	mov.f32 	%f205, %f204;
	@%p131 bra 	$L__BB5_71;
	setp.gt.f32 	%p132, %f204, %f61;
	mov.u64 	%rd312, %rd65;
	mov.f32 	%f205, %f61;
	@%p132 bra 	$L__BB5_71;
	setp.lt.s64 	%p133, %rd311, %rd65;
	min.s64 	%rd312, %rd311, %rd65;
	selp.f32 	%f205, %f204, %f61, %p133;
$L__BB5_71:
	mov.b32 	%r247, %f205;
	mov.b32 	%r263, 4;
	mov.b32 	%r265, -1;
	// begin inline asm
	shfl.sync.down.b32 %r246, %r247, %r263, %r219, %r265;
	// end inline asm
	mov.b32 	%f64, %r246;
	// begin inline asm
	shfl.sync.down.b32 %r251, %r252, %r263, %r219, %r265;
	// end inline asm
	mov.b64 	{%r257, %r262}, %rd312;
	// begin inline asm
	shfl.sync.down.b32 %r256, %r257, %r263, %r219, %r265;
	// end inline asm
	// begin inline asm
	shfl.sync.down.b32 %r261, %r262, %r263, %r219, %r265;
	// end inline asm
	mov.b64 	%rd68, {%r256, %r261};
	add.s32 	%r266, %r200, 4;
	setp.gt.s32 	%p134, %r266, %r219;
	setp.lt.f32 	%p135, %f205, %f64;
	or.pred  	%p136, %p134, %p135;
	mov.f32 	%f206, %f205;
	mov.u64 	%rd313, %rd312;
	@%p136 bra 	$L__BB5_74;
	setp.gt.f32 	%p137, %f205, %f64;
	mov.f32 	%f206, %f64;
	mov.u64 	%rd313, %rd68;
	@%p137 bra 	$L__BB5_74;
	setp.lt.s64 	%p138, %rd312, %rd68;
	selp.f32 	%f206, %f205, %f64, %p138;
	min.s64 	%rd313, %rd312, %rd68;
$L__BB5_74:
	mov.b32 	%r268, %f206;
	mov.b32 	%r284, 8;
	mov.b32 	%r286, -1;
	// begin inline asm
	shfl.sync.down.b32 %r267, %r268, %r284, %r219, %r286;
	// end inline asm
	mov.b32 	%f67, %r267;
	// begin inline asm
	shfl.sync.down.b32 %r272, %r273, %r284, %r219, %r286;
	// end inline asm
	mov.b64 	{%r278, %r283}, %rd313;
	// begin inline asm
	shfl.sync.down.b32 %r277, %r278, %r284, %r219, %r286;
	// end inline asm
	// begin inline asm
	shfl.sync.down.b32 %r282, %r283, %r284, %r219, %r286;
	// end inline asm
	mov.b64 	%rd71, {%r277, %r282};
	add.s32 	%r287, %r200, 8;
	setp.gt.s32 	%p139, %r287, %r219;
	setp.lt.f32 	%p140, %f206, %f67;
	or.pred  	%p141, %p139, %p140;
	mov.f32 	%f207, %f206;
	mov.u64 	%rd314, %rd313;
	@%p141 bra 	$L__BB5_77;
	setp.gt.f32 	%p142, %f206, %f67;
	mov.f32 	%f207, %f67;
	mov.u64 	%rd314, %rd71;
	@%p142 bra 	$L__BB5_77;
	setp.lt.s64 	%p143, %rd313, %rd71;
	selp.f32 	%f207, %f206, %f67, %p143;
	min.s64 	%rd314, %rd313, %rd71;
$L__BB5_77:
	mov.b32 	%r289, %f207;
	mov.b32 	%r305, 16;
	mov.b32 	%r307, -1;
	// begin inline asm
	shfl.sync.down.b32 %r288, %r289, %r305, %r219, %r307;
	// end inline asm
	mov.b32 	%f70, %r288;
	// begin inline asm
	shfl.sync.down.b32 %r293, %r294, %r305, %r219, %r307;
	// end inline asm
	mov.b64 	{%r299, %r304}, %rd314;
	// begin inline asm
	shfl.sync.down.b32 %r298, %r299, %r305, %r219, %r307;
	// end inline asm
	// begin inline asm
	shfl.sync.down.b32 %r303, %r304, %r305, %r219, %r307;
	// end inline asm
	mov.b64 	%rd74, {%r298, %r303};
	add.s32 	%r308, %r200, 16;
	setp.gt.s32 	%p144, %r308, %r219;
	setp.lt.f32 	%p145, %f207, %f70;
	or.pred  	%p146, %p144, %p145;
	mov.f32 	%f247, %f207;
	mov.u64 	%rd355, %rd314;
	@%p146 bra 	$L__BB5_80;
	setp.gt.f32 	%p147, %f207, %f70;
	mov.f32 	%f247, %f70;
	mov.u64 	%rd355, %rd74;
	@%p147 bra 	$L__BB5_80;
	setp.lt.s64 	%p148, %rd314, %rd74;
	selp.f32 	%f247, %f207, %f70, %p148;
	min.s64 	%rd355, %rd314, %rd74;
$L__BB5_80:
	setp.ne.s32 	%p149, %r200, 0;
	@%p149 bra 	$L__BB5_82;
	shr.u32 	%r309, %r1, 1;
	and.b32  	%r310, %r309, 496;
	mov.u32 	%r311, _ZN6thrust24THRUST_300001_SM_1000_NS8cuda_cub4core6detail5shmemE;
	add.s32 	%r312, %r311, %r310;
	st.shared.f32 	[%r312+8], %f247;
	st.shared.u64 	[%r312+16], %rd355;
$L__BB5_82:
	bar.sync 	0;
	setp.ne.s32 	%p150, %r1, 0;
	@%p150 bra 	$L__BB5_203;
	setp.lt.s32 	%p151, %r37, 33;
	mov.f32 	%f209, %f247;
	mov.u64 	%rd316, %rd355;
	@%p151 bra 	$L__BB5_87;
	ld.shared.f32 	%f73, [_ZN6thrust24THRUST_300001_SM_1000_NS8cuda_cub4core6detail5shmemE+24];
	ld.shared.u64 	%rd77, [_ZN6thrust24THRUST_300001_SM_1000_NS8cuda_cub4core6detail5shmemE+32];
	setp.lt.f32 	%p152, %f247, %f73;
	mov.f32 	%f209, %f247;
	mov.u64 	%rd316, %rd355;
	@%p152 bra 	$L__BB5_87;
	setp.lt.f32 	%p153, %f73, %f247;
	mov.f32 	%f209, %f73;
	mov.u64 	%rd316, %rd77;
	@%p153 bra 	$L__BB5_87;
	setp.lt.s64 	%p154, %rd355, %rd77;
	selp.f32 	%f209, %f247, %f73, %p154;
	min.s64 	%rd316, %rd355, %rd77;
$L__BB5_87:
	setp.lt.s32 	%p155, %r37, 65;
	mov.f32 	%f210, %f209;
	mov.u64 	%rd317, %rd316;
	@%p155 bra 	$L__BB5_91;
	ld.shared.f32 	%f76, [_ZN6thrust24THRUST_300001_SM_1000_NS8cuda_cub4core6detail5shmemE+40];
	ld.shared.u64 	%rd80, [_ZN6thrust24THRUST_300001_SM_1000_NS8cuda_cub4core6detail5shmemE+48];
	setp.lt.f32 	%p156, %f209, %f76;
	mov.f32 	%f210, %f209;
	mov.u64 	%rd317, %rd316;
	@%p156 bra 	$L__BB5_91;
	setp.lt.f32 	%p157, %f76, %f209;
	mov.f32 	%f210, %f76;
	mov.u64 	%rd317, %rd80;
	@%p157 bra 	$L__BB5_91;
	setp.lt.s64 	%p158, %rd316, %rd80;
	selp.f32 	%f210, %f209, %f76, %p158;
	min.s64 	%rd317, %rd316, %rd80;
$L__BB5_91:
	setp.lt.s32 	%p159, %r37, 97;
	mov.f32 	%f211, %f210;
	mov.u64 	%rd318, %rd317;
	@%p159 bra 	$L__BB5_95;
	ld.shared.f32 	%f79, [_ZN6thrust24THRUST_300001_SM_1000_NS8cuda_cub4core6detail5shmemE+56];
	ld.shared.u64 	%rd83, [_ZN6thrust24THRUST_300001_SM_1000_NS8cuda_cub4core6detail5shmemE+64];
	setp.lt.f32 	%p160, %f210, %f79;
	mov.f32 	%f211, %f210;
	mov.u64 	%rd318, %rd317;
	@%p160 bra 	$L__BB5_95;
	setp.lt.f32 	%p161, %f79, %f210;
	mov.f32 	%f211, %f79;
	mov.u64 	%rd318, %rd83;
	@%p161 bra 	$L__BB5_95;
	setp.lt.s64 	%p162, %rd317, %rd83;
	selp.f32 	%f211, %f210, %f79, %p162;
	min.s64 	%rd318, %rd317, %rd83;
$L__BB5_95:
	setp.lt.s32 	%p163, %r37, 129;
	mov.f32 	%f212, %f211;
	mov.u64 	%rd319, %rd318;
	@%p163 bra 	$L__BB5_99;
	ld.shared.f32 	%f82, [_ZN6thrust24THRUST_300001_SM_1000_NS8cuda_cub4core6detail5shmemE+72];
	ld.shared.u64 	%rd86, [_ZN6thrust24THRUST_300001_SM_1000_NS8cuda_cub4core6detail5shmemE+80];
	setp.lt.f32 	%p164, %f211, %f82;
	mov.f32 	%f212, %f211;
	mov.u64 	%rd319, %rd318;
	@%p164 bra 	$L__BB5_99;
	setp.lt.f32 	%p165, %f82, %f211;
	mov.f32 	%f212, %f82;
	mov.u64 	%rd319, %rd86;
	@%p165 bra 	$L__BB5_99;
	setp.lt.s64 	%p166, %rd318, %rd86;
	selp.f32 	%f212, %f211, %f82, %p166;
	min.s64 	%rd319, %rd318, %rd86;
$L__BB5_99:
	setp.lt.s32 	%p167, %r37, 161;
	mov.f32 	%f213, %f212;
	mov.u64 	%rd320, %rd319;
	@%p167 bra 	$L__BB5_103;
	ld.shared.f32 	%f85, [_ZN6thrust24THRUST_300001_SM_1000_NS8cuda_cub4core6detail5shmemE+88];
	ld.shared.u64 	%rd89, [_ZN6thrust24THRUST_300001_SM_1000_NS8cuda_cub4core6detail5shmemE+96];
	setp.lt.f32 	%p168, %f212, %f85;
	mov.f32 	%f213, %f212;
	mov.u64 	%rd320, %rd319;
	@%p168 bra 	$L__BB5_103;
	setp.lt.f32 	%p169, %f85, %f212;
	mov.f32 	%f213, %f85;
	mov.u64 	%rd320, %rd89;
	@%p169 bra 	$L__BB5_103;
	setp.lt.s64 	%p170, %rd319, %rd89;
	selp.f32 	%f213, %f212, %f85, %p170;
	min.s64 	%rd320, %rd319, %rd89;
$L__BB5_103:
	setp.lt.s32 	%p171, %r37, 193;
	mov.f32 	%f214, %f213;
	mov.u64 	%rd321, %rd320;
	@%p171 bra 	$L__BB5_107;
	ld.shared.f32 	%f88, [_ZN6thrust24THRUST_300001_SM_1000_NS8cuda_cub4core6detail5shmemE+104];
	ld.shared.u64 	%rd92, [_ZN6thrust24THRUST_300001_SM_1000_NS8cuda_cub4core6detail5shmemE+112];
	setp.lt.f32 	%p172, %f213, %f88;
	mov.f32 	%f214, %f213;
	mov.u64 	%rd321, %rd320;
	@%p172 bra 	$L__BB5_107;
	setp.lt.f32 	%p173, %f88, %f213;
	mov.f32 	%f214, %f88;
	mov.u64 	%rd321, %rd92;
	@%p173 bra 	$L__BB5_107;
	setp.lt.s64 	%p174, %rd320, %rd92;
	selp.f32 	%f214, %f213, %f88, %p174;
	min.s64 	%rd321, %rd320, %rd92;
$L__BB5_107:
	setp.lt.s32 	%p175, %r37, 225;
	mov.f32 	%f247, %f214;
	mov.u64 	%rd355, %rd321;
	@%p175 bra 	$L__BB5_203;
	ld.shared.f32 	%f91, [_ZN6thrust24THRUST_300001_SM_1000_NS8cuda_cub4core6detail5shmemE+120];
	ld.shared.u64 	%rd95, [_ZN6thrust24THRUST_300001_SM_1000_NS8cuda_cub4core6detail5shmemE+128];
	setp.lt.f32 	%p176, %f214, %f91;
	mov.f32 	%f247, %f214;
	mov.u64 	%rd355, %rd321;
	@%p176 bra 	$L__BB5_203;
	setp.lt.f32 	%p177, %f91, %f214;
	mov.f32 	%f247, %f91;
	mov.u64 	%rd355, %rd95;
	@%p177 bra 	$L__BB5_203;
	setp.lt.s64 	%p178, %rd321, %rd95;
	selp.f32 	%f247, %f214, %f91, %p178;
	min.s64 	%rd355, %rd321, %rd95;
	bra.uni 	$L__BB5_203;
$L__BB5_111:
	mov.u32 	%r16, %tid.x;
	mul.wide.u32 	%rd208, %r16, 16;
	add.s64 	%rd189, %rd186, %rd208;
	// begin inline asm
	ld.global.nc.u64 %rd188, [%rd189];
	// end inline asm
	mov.b64 	{%r38, %r39}, %rd188;
	mov.b32 	%f93, %r38;
	add.s64 	%rd191, %rd189, 8;
	// begin inline asm
	ld.global.nc.u64 %rd190, [%rd191];
	// end inline asm
	add.s64 	%rd193, %rd189, 4096;
	// begin inline asm
	ld.global.nc.u64 %rd192, [%rd193];
	// end inline asm
	mov.b64 	{%r40, %r41}, %rd192;
	mov.b32 	%f94, %r40;
	add.s64 	%rd195, %rd189, 4104;
	// begin inline asm
	ld.global.nc.u64 %rd194, [%rd195];
	// end inline asm
	add.s64 	%rd197, %rd189, 8192;
	// begin inline asm
	ld.global.nc.u64 %rd196, [%rd197];
	// end inline asm
	mov.b64 	{%r42, %r43}, %rd196;
	mov.b32 	%f95, %r42;
	add.s64 	%rd199, %rd189, 8200;
	// begin inline asm
	ld.global.nc.u64 %rd198, [%rd199];
	// end inline asm
	add.s64 	%rd201, %rd189, 12288;
	// begin inline asm
	ld.global.nc.u64 %rd200, [%rd201];
	// end inline asm
	mov.b64 	{%r44, %r45}, %rd200;
	mov.b32 	%f96, %r44;
	add.s64 	%rd203, %rd189, 12296;
	// begin inline asm
	ld.global.nc.u64 %rd202, [%rd203];
	// end inline asm
	add.s64 	%rd205, %rd189, 16384;
	// begin inline asm
	ld.global.nc.u64 %rd204, [%rd205];
	// end inline asm
	mov.b64 	{%r46, %r47}, %rd204;
	mov.b32 	%f97, %r46;
	add.s64 	%rd207, %rd189, 16392;
	// begin inline asm
	ld.global.nc.u64 %rd206, [%rd207];
	// end inline asm
	setp.lt.f32 	%p3, %f93, %f94;
	mov.f32 	%f215, %f93;
	mov.u64 	%rd322, %rd190;
	@%p3 bra 	$L__BB5_114;
	setp.lt.f32 	%p4, %f94, %f93;
	mov.f32 	%f215, %f94;
	mov.u64 	%rd322, %rd194;
	@%p4 bra 	$L__BB5_114;
	setp.lt.s64 	%p5, %rd190, %rd194;
	selp.f32 	%f215, %f93, %f94, %p5;
	min.s64 	%rd322, %rd190, %rd194;
$L__BB5_114:
	setp.lt.f32 	%p6, %f215, %f95;
	mov.f32 	%f216, %f215;
	mov.u64 	%rd323, %rd322;
	@%p6 bra 	$L__BB5_117;
	setp.lt.f32 	%p7, %f95, %f215;
	mov.f32 	%f216, %f95;
	mov.u64 	%rd323, %rd198;
	@%p7 bra 	$L__BB5_117;
	setp.lt.s64 	%p8, %rd322, %rd198;
	selp.f32 	%f216, %f215, %f95, %p8;
	min.s64 	%rd323, %rd322, %rd198;
$L__BB5_117:
	setp.lt.f32 	%p9, %f216, %f96;
	mov.f32 	%f217, %f216;
	mov.u64 	%rd324, %rd323;
	@%p9 bra 	$L__BB5_120;
	setp.lt.f32 	%p10, %f96, %f216;
	mov.f32 	%f217, %f96;
	mov.u64 	%rd324, %rd202;
	@%p10 bra 	$L__BB5_120;
	setp.lt.s64 	%p11, %rd323, %rd202;
	selp.f32 	%f217, %f216, %f96, %p11;
	min.s64 	%rd324, %rd323, %rd202;
$L__BB5_120:
	setp.lt.f32 	%p12, %f217, %f97;
	mov.f32 	%f234, %f217;
	mov.u64 	%rd342, %rd324;
	@%p12 bra 	$L__BB5_123;
	setp.lt.f32 	%p13, %f97, %f217;
	mov.f32 	%f234, %f97;
	mov.u64 	%rd342, %rd206;
	@%p13 bra 	$L__BB5_123;
	setp.lt.s64 	%p14, %rd324, %rd206;
	selp.f32 	%f234, %f217, %f97, %p14;
	min.s64 	%rd342, %rd324, %rd206;
$L__BB5_123:
	setp.lt.u32 	%p15, %r37, 2560;
	mov.b32 	%r425, 1280;
	@%p15 bra 	$L__BB5_141;
	mov.b32 	%r425, 1280;
$L__BB5_125:
	mov.u32 	%r17, %r425;
	add.s32 	%r50, %r17, %r16;
	mul.wide.u32 	%rd229, %r50, 16;
	add.s64 	%rd210, %rd186, %rd229;
	// begin inline asm
	ld.global.nc.u64 %rd209, [%rd210];
	// end inline asm
	mov.b64 	{%r51, %r52}, %rd209;
	mov.b32 	%f107, %r51;
	add.s64 	%rd212, %rd210, 8;
	// begin inline asm
	ld.global.nc.u64 %rd211, [%rd212];
	// end inline asm
	add.s64 	%rd214, %rd210, 4096;
	// begin inline asm
	ld.global.nc.u64 %rd213, [%rd214];
	// end inline asm
	mov.b64 	{%r53, %r54}, %rd213;
	mov.b32 	%f108, %r53;
	add.s64 	%rd216, %rd210, 4104;
	// begin inline asm
	ld.global.nc.u64 %rd215, [%rd216];
	// end inline asm
	add.s64 	%rd218, %rd210, 8192;
	// begin inline asm
	ld.global.nc.u64 %rd217, [%rd218];
	// end inline asm
	mov.b64 	{%r55, %r56}, %rd217;
	mov.b32 	%f109, %r55;
	add.s64 	%rd220, %rd210, 8200;
	// begin inline asm
	ld.global.nc.u64 %rd219, [%rd220];
	// end inline asm
	add.s64 	%rd222, %rd210, 12288;
	// begin inline asm
	ld.global.nc.u64 %rd221, [%rd222];
	// end inline asm
	mov.b64 	{%r57, %r58}, %rd221;
	mov.b32 	%f110, %r57;
	add.s64 	%rd224, %rd210, 12296;
	// begin inline asm
	ld.global.nc.u64 %rd223, [%rd224];
	// end inline asm
	add.s64 	%rd226, %rd210, 16384;
	// begin inline asm
	ld.global.nc.u64 %rd225, [%rd226];
	// end inline asm
	mov.b64 	{%r59, %r60}, %rd225;
	mov.b32 	%f111, %r59;
	add.s64 	%rd228, %rd210, 16392;
	// begin inline asm
	ld.global.nc.u64 %rd227, [%rd228];
	// end inline asm
	setp.lt.f32 	%p16, %f234, %f107;
	mov.f32 	%f220, %f234;
	mov.u64 	%rd327, %rd342;
	@%p16 bra 	$L__BB5_128;
	setp.lt.f32 	%p17, %f107, %f234;
	mov.f32 	%f220, %f107;
	mov.u64 	%rd327, %rd211;
	@%p17 bra 	$L__BB5_128;
	setp.lt.s64 	%p18, %rd342, %rd211;
	selp.f32 	%f220, %f234, %f107, %p18;
	min.s64 	%rd327, %rd342, %rd211;
$L__BB5_128:
	setp.lt.f32 	%p19, %f220, %f108;
	mov.f32 	%f221, %f220;
	mov.u64 	%rd328, %rd327;
	@%p19 bra 	$L__BB5_131;
	setp.lt.f32 	%p20, %f108, %f220;
	mov.f32 	%f221, %f108;
	mov.u64 	%rd328, %rd215;
	@%p20 bra 	$L__BB5_131;
	setp.lt.s64 	%p21, %rd327, %rd215;
	selp.f32 	%f221, %f220, %f108, %p21;
	min.s64 	%rd328, %rd327, %rd215;
$L__BB5_131:
	setp.lt.f32 	%p22, %f221, %f109;
	mov.f32 	%f222, %f221;
	mov.u64 	%rd329, %rd328;
	@%p22 bra 	$L__BB5_134;
	setp.lt.f32 	%p23, %f109, %f221;
	mov.f32 	%f222, %f109;
	mov.u64 	%rd329, %rd219;
	@%p23 bra 	$L__BB5_134;
	setp.lt.s64 	%p24, %rd328, %rd219;
	selp.f32 	%f222, %f221, %f109, %p24;
	min.s64 	%rd329, %rd328, %rd219;
$L__BB5_134:
	setp.lt.f32 	%p25, %f222, %f110;
	mov.f32 	%f223, %f222;
	mov.u64 	%rd330, %rd329;
	@%p25 bra 	$L__BB5_137;
	setp.lt.f32 	%p26, %f110, %f222;
	mov.f32 	%f223, %f110;
	mov.u64 	%rd330, %rd223;
	@%p26 bra 	$L__BB5_137;
	setp.lt.s64 	%p27, %rd329, %rd223;
	selp.f32 	%f223, %f222, %f110, %p27;
	min.s64 	%rd330, %rd329, %rd223;
$L__BB5_137:
	setp.lt.f32 	%p28, %f223, %f111;
	mov.f32 	%f234, %f223;
	mov.u64 	%rd342, %rd330;
	@%p28 bra 	$L__BB5_140;
	setp.lt.f32 	%p29, %f111, %f223;
	mov.f32 	%f234, %f111;
	mov.u64 	%rd342, %rd227;
	@%p29 bra 	$L__BB5_140;
	setp.lt.s64 	%p30, %rd330, %rd227;
	selp.f32 	%f234, %f223, %f111, %p30;
	min.s64 	%rd342, %rd330, %rd227;
$L__BB5_140:
	add.s32 	%r425, %r17, 1280;
	add.s32 	%r61, %r17, 2560;
	setp.le.s32 	%p31, %r61, %r37;
	@%p31 bra 	$L__BB5_125;
$L__BB5_141:
	setp.le.s32 	%p32, %r37, %r425;
	@%p32 bra 	$L__BB5_164;
	sub.s32 	%r20, %r37, %r425;
	setp.ge.s32 	%p33, %r16, %r20;
	@%p33 bra 	$L__BB5_164;
	not.b32 	%r62, %r16;
	add.s32 	%r63, %r37, %r62;
	sub.s32 	%r21, %r63, %r425;
	and.b32  	%r64, %r21, 768;
	setp.eq.s32 	%p34, %r64, 768;
	mov.u32 	%r429, %r16;
	@%p34 bra 	$L__BB5_149;
	add.s32 	%r427, %r16, %r425;
	shr.u32 	%r65, %r21, 8;
	add.s32 	%r66, %r65, 1;
	and.b32  	%r67, %r66, 3;
	neg.s32 	%r426, %r67;
	mov.u32 	%r429, %r16;
$L__BB5_145:
	.pragma "nounroll";
	mov.u64 	%rd127, %rd342;
	mov.f32 	%f123, %f234;
	mul.wide.u32 	%rd235, %r427, 16;
	add.s64 	%rd232, %rd186, %rd235;
	// begin inline asm
	ld.global.nc.u64 %rd231, [%rd232];
	// end inline asm
	mov.b64 	{%r68, %r69}, %rd231;
	mov.b32 	%f124, %r68;
	add.s64 	%rd234, %rd232, 8;
	// begin inline asm
	ld.global.nc.u64 %rd233, [%rd234];
	// end inline asm
	setp.lt.f32 	%p35, %f123, %f124;
	@%p35 bra 	$L__BB5_148;
	setp.lt.f32 	%p36, %f124, %f123;
	mov.f32 	%f234, %f124;
	mov.u64 	%rd342, %rd233;
	@%p36 bra 	$L__BB5_148;
	setp.lt.s64 	%p37, %rd127, %rd233;
	selp.f32 	%f234, %f123, %f124, %p37;
	min.s64 	%rd342, %rd127, %rd233;
$L__BB5_148:
	add.s32 	%r429, %r429, 256;
	add.s32 	%r427, %r427, 256;
	add.s32 	%r426, %r426, 1;
	setp.ne.s32 	%p38, %r426, 0;
	@%p38 bra 	$L__BB5_145;
$L__BB5_149:
	setp.lt.u32 	%p39, %r21, 768;
	@%p39 bra 	$L__BB5_164;
	cvt.u64.u32 	%rd236, %r429;
	cvt.u64.u32 	%rd237, %r425;
	add.s64 	%rd238, %rd236, %rd237;
	shl.b64 	%rd239, %rd238, 4;
	add.s64 	%rd240, %rd239, %rd186;
	add.s64 	%rd337, %rd240, 12296;
	add.s32 	%r430, %r429, %r425;
$L__BB5_151:
	mul.wide.u32 	%rd245, %r430, 16;
	add.s64 	%rd242, %rd186, %rd245;
	// begin inline asm
	ld.global.nc.u64 %rd241, [%rd242];
	// end inline asm
	mov.b64 	{%r70, %r71}, %rd241;
	mov.b32 	%f130, %r70;
	add.s64 	%rd244, %rd242, 8;
	// begin inline asm
	ld.global.nc.u64 %rd243, [%rd244];
	// end inline asm
	setp.lt.f32 	%p40, %f234, %f130;
	mov.f32 	%f231, %f234;
	mov.u64 	%rd339, %rd342;
	@%p40 bra 	$L__BB5_154;
	setp.lt.f32 	%p41, %f130, %f234;
	mov.f32 	%f231, %f130;
	mov.u64 	%rd339, %rd243;
	@%p41 bra 	$L__BB5_154;
	setp.lt.s64 	%p42, %rd342, %rd243;
	selp.f32 	%f231, %f234, %f130, %p42;
	min.s64 	%rd339, %rd342, %rd243;
$L__BB5_154:
	add.s64 	%rd247, %rd337, -8200;
	// begin inline asm
	ld.global.nc.u64 %rd246, [%rd247];
	// end inline asm
	mov.b64 	{%r72, %r73}, %rd246;
	mov.b32 	%f133, %r72;
	add.s64 	%rd249, %rd337, -8192;
	// begin inline asm
	ld.global.nc.u64 %rd248, [%rd249];
	// end inline asm
	setp.lt.f32 	%p43, %f231, %f133;
	mov.f32 	%f232, %f231;
	mov.u64 	%rd340, %rd339;
	@%p43 bra 	$L__BB5_157;
	setp.lt.f32 	%p44, %f133, %f231;
	mov.f32 	%f232, %f133;
	mov.u64 	%rd340, %rd248;
	@%p44 bra 	$L__BB5_157;
	setp.lt.s64 	%p45, %rd339, %rd248;
	selp.f32 	%f232, %f231, %f133, %p45;
	min.s64 	%rd340, %rd339, %rd248;
$L__BB5_157:
	add.s64 	%rd251, %rd337, -4104;
	// begin inline asm
	ld.global.nc.u64 %rd250, [%rd251];
	// end inline asm
	mov.b64 	{%r74, %r75}, %rd250;
	mov.b32 	%f136, %r74;
	add.s64 	%rd253, %rd337, -4096;
	// begin inline asm
	ld.global.nc.u64 %rd252, [%rd253];
	// end inline asm
	setp.lt.f32 	%p46, %f232, %f136;
	mov.f32 	%f233, %f232;
	mov.u64 	%rd341, %rd340;
	@%p46 bra 	$L__BB5_160;
	setp.lt.f32 	%p47, %f136, %f232;
	mov.f32 	%f233, %f136;
	mov.u64 	%rd341, %rd252;
	@%p47 bra 	$L__BB5_160;
	setp.lt.s64 	%p48, %rd340, %rd252;
	selp.f32 	%f233, %f232, %f136, %p48;
	min.s64 	%rd341, %rd340, %rd252;
$L__BB5_160:
	add.s64 	%rd255, %rd337, -8;
	// begin inline asm
	ld.global.nc.u64 %rd254, [%rd255];
	// end inline asm
	mov.b64 	{%r76, %r77}, %rd254;
	mov.b32 	%f139, %r76;
	// begin inline asm
	ld.global.nc.u64 %rd256, [%rd337];
	// end inline asm
	setp.lt.f32 	%p49, %f233, %f139;
	mov.f32 	%f234, %f233;
	mov.u64 	%rd342, %rd341;
	@%p49 bra 	$L__BB5_163;
	setp.lt.f32 	%p50, %f139, %f233;
	mov.f32 	%f234, %f139;
	mov.u64 	%rd342, %rd256;
	@%p50 bra 	$L__BB5_163;
	setp.lt.s64 	%p51, %rd341, %rd256;
	selp.f32 	%f234, %f233, %f139, %p51;
	min.s64 	%rd342, %rd341, %rd256;
$L__BB5_163:
	add.s32 	%r429, %r429, 1024;
	add.s64 	%rd337, %rd337, 16384;
	add.s32 	%r430, %r430, 1024;
	setp.lt.s32 	%p52, %r429, %r20;
	@%p52 bra 	$L__BB5_151;
$L__BB5_164:
	// begin inline asm
	mov.u32 %r78, %laneid;
	// end inline asm
	mov.b32 	%r80, %f234;
	mov.b32 	%r96, 1;
	mov.b32 	%r97, 31;
	mov.b32 	%r98, -1;
	// begin inline asm
	shfl.sync.down.b32 %r79, %r80, %r96, %r97, %r98;
	// end inline asm
	mov.b32 	%f143, %r79;
	// begin inline asm
	shfl.sync.down.b32 %r84, %r85, %r96, %r97, %r98;
	// end inline asm
	mov.b64 	{%r90, %r95}, %rd342;
	// begin inline asm
	shfl.sync.down.b32 %r89, %r90, %r96, %r97, %r98;
	// end inline asm
	// begin inline asm
	shfl.sync.down.b32 %r94, %r95, %r96, %r97, %r98;
	// end inline asm
	mov.b64 	%rd150, {%r89, %r94};
	setp.gt.s32 	%p53, %r78, 30;
	setp.lt.f32 	%p54, %f234, %f143;
	or.pred  	%p55, %p53, %p54;
	mov.f32 	%f236, %f234;
	mov.u64 	%rd344, %rd342;
	@%p55 bra 	$L__BB5_167;
	setp.gt.f32 	%p56, %f234, %f143;
	mov.f32 	%f236, %f143;
	mov.u64 	%rd344, %rd150;
	@%p56 bra 	$L__BB5_167;
	setp.lt.s64 	%p57, %rd342, %rd150;
	selp.f32 	%f236, %f234, %f143, %p57;
	min.s64 	%rd344, %rd342, %rd150;
$L__BB5_167:
	mov.b32 	%r100, %f236;
	mov.b32 	%r116, 2;
	mov.b32 	%r117, 31;
	mov.b32 	%r118, -1;
	// begin inline asm
	shfl.sync.down.b32 %r99, %r100, %r116, %r117, %r118;
	// end inline asm
	mov.b32 	%f146, %r99;
	// begin inline asm
	shfl.sync.down.b32 %r104, %r105, %r116, %r117, %r118;
	// end inline asm
	mov.b64 	{%r110, %r115}, %rd344;
	// begin inline asm
	shfl.sync.down.b32 %r109, %r110, %r116, %r117, %r118;
	// end inline asm
	// begin inline asm
	shfl.sync.down.b32 %r114, %r115, %r116, %r117, %r118;
	// end inline asm
	mov.b64 	%rd153, {%r109, %r114};
	setp.gt.s32 	%p58, %r78, 29;
	setp.lt.f32 	%p59, %f236, %f146;
	or.pred  	%p60, %p58, %p59;
	mov.f32 	%f237, %f236;
	mov.u64 	%rd345, %rd344;
	@%p60 bra 	$L__BB5_170;
	setp.gt.f32 	%p61, %f236, %f146;
	mov.f32 	%f237, %f146;
	mov.u64 	%rd345, %rd153;
	@%p61 bra 	$L__BB5_170;
	setp.lt.s64 	%p62, %rd344, %rd153;
	selp.f32 	%f237, %f236, %f146, %p62;
	min.s64 	%rd345, %rd344, %rd153;
$L__BB5_170:
	mov.b32 	%r120, %f237;
	mov.b32 	%r136, 4;
	mov.b32 	%r137, 31;
	mov.b32 	%r138, -1;
	// begin inline asm
	shfl.sync.down.b32 %r119, %r120, %r136, %r137, %r138;
	// end inline asm
	mov.b32 	%f149, %r119;
	// begin inline asm
	shfl.sync.down.b32 %r124, %r125, %r136, %r137, %r138;
	// end inline asm
	mov.b64 	{%r130, %r135}, %rd345;
	// begin inline asm
	shfl.sync.down.b32 %r129, %r130, %r136, %r137, %r138;
	// end inline asm
	// begin inline asm
	shfl.sync.down.b32 %r134, %r135, %r136, %r137, %r138;
	// end inline asm
	mov.b64 	%rd156, {%r129, %r134};
	setp.gt.s32 	%p63, %r78, 27;
	setp.lt.f32 	%p64, %f237, %f149;
	or.pred  	%p65, %p63, %p64;
	mov.f32 	%f238, %f237;
	mov.u64 	%rd346, %rd345;
	@%p65 bra 	$L__BB5_173;
	setp.gt.f32 	%p66, %f237, %f149;
	mov.f32 	%f238, %f149;
	mov.u64 	%rd346, %rd156;
	@%p66 bra 	$L__BB5_173;
	setp.lt.s64 	%p67, %rd345, %rd156;
	selp.f32 	%f238, %f237, %f149, %p67;
	min.s64 	%rd346, %rd345, %rd156;
$L__BB5_173:
	mov.b32 	%r140, %f238;
	mov.b32 	%r156, 8;
	mov.b32 	%r157, 31;
	mov.b32 	%r158, -1;
	// begin inline asm
	shfl.sync.down.b32 %r139, %r140, %r156, %r157, %r158;
	// end inline asm
	mov.b32 	%f152, %r139;
	// begin inline asm
	shfl.sync.down.b32 %r144, %r145, %r156, %r157, %r158;
	// end inline asm
	mov.b64 	{%r150, %r155}, %rd346;
	// begin inline asm
	shfl.sync.down.b32 %r149, %r150, %r156, %r157, %r158;
	// end inline asm
	// begin inline asm
	shfl.sync.down.b32 %r154, %r155, %r156, %r157, %r158;
	// end inline asm
	mov.b64 	%rd159, {%r149, %r154};
	setp.gt.s32 	%p68, %r78, 23;
	setp.lt.f32 	%p69, %f238, %f152;
	or.pred  	%p70, %p68, %p69;
	mov.f32 	%f239, %f238;
	mov.u64 	%rd347, %rd346;
	@%p70 bra 	$L__BB5_176;
	setp.gt.f32 	%p71, %f238, %f152;
	mov.f32 	%f239, %f152;
	mov.u64 	%rd347, %rd159;
	@%p71 bra 	$L__BB5_176;
	setp.lt.s64 	%p72, %rd346, %rd159;
	selp.f32 	%f239, %f238, %f152, %p72;
	min.s64 	%rd347, %rd346, %rd159;
$L__BB5_176:
	mov.b32 	%r160, %f239;
	mov.b32 	%r176, 16;
	mov.b32 	%r177, 31;
	mov.b32 	%r178, -1;
	// begin inline asm
	shfl.sync.down.b32 %r159, %r160, %r176, %r177, %r178;
	// end inline asm
	mov.b32 	%f155, %r159;
	// begin inline asm
	shfl.sync.down.b32 %r164, %r165, %r176, %r177, %r178;
	// end inline asm
	mov.b64 	{%r170, %r175}, %rd347;
	// begin inline asm
	shfl.sync.down.b32 %r169, %r170, %r176, %r177, %r178;
	// end inline asm
	// begin inline asm
	shfl.sync.down.b32 %r174, %r175, %r176, %r177, %r178;
	// end inline asm
	mov.b64 	%rd162, {%r169, %r174};
	setp.gt.s32 	%p73, %r78, 15;
	setp.lt.f32 	%p74, %f239, %f155;
	or.pred  	%p75, %p73, %p74;
	mov.f32 	%f247, %f239;
	mov.u64 	%rd355, %rd347;
	@%p75 bra 	$L__BB5_179;
	setp.gt.f32 	%p76, %f239, %f155;
	mov.f32 	%f247, %f155;
	mov.u64 	%rd355, %rd162;
	@%p76 bra 	$L__BB5_179;
	setp.lt.s64 	%p77, %rd347, %rd162;
	selp.f32 	%f247, %f239, %f155, %p77;
	min.s64 	%rd355, %rd347, %rd162;
$L__BB5_179:
	setp.ne.s32 	%p78, %r78, 0;
	@%p78 bra 	$L__BB5_181;
	shr.u32 	%r179, %r16, 1;
	and.b32  	%r180, %r179, 496;
	mov.u32 	%r181, _ZN6thrust24THRUST_300001_SM_1000_NS8cuda_cub4core6detail5shmemE;
	add.s32 	%r182, %r181, %r180;
	st.shared.f32 	[%r182+8], %f247;
	st.shared.u64 	[%r182+16], %rd355;
$L__BB5_181:
	bar.sync 	0;
	setp.ne.s32 	%p79, %r16, 0;
	@%p79 bra 	$L__BB5_203;
	ld.shared.f32 	%f158, [_ZN6thrust24THRUST_300001_SM_1000_NS8cuda_cub4core6detail5shmemE+24];
	ld.shared.u64 	%rd165, [_ZN6thrust24THRUST_300001_SM_1000_NS8cuda_cub4core6detail5shmemE+32];
	setp.lt.f32 	%p80, %f247, %f158;
	mov.f32 	%f241, %f247;
	mov.u64 	%rd349, %rd355;
	@%p80 bra 	$L__BB5_185;
	setp.lt.f32 	%p81, %f158, %f247;
	mov.f32 	%f241, %f158;
	mov.u64 	%rd349, %rd165;
	@%p81 bra 	$L__BB5_185;
	setp.lt.s64 	%p82, %rd355, %rd165;
	selp.f32 	%f241, %f247, %f158, %p82;
	min.s64 	%rd349, %rd355, %rd165;
$L__BB5_185:
	ld.shared.f32 	%f161, [_ZN6thrust24THRUST_300001_SM_1000_NS8cuda_cub4core6detail5shmemE+40];
	ld.shared.u64 	%rd168, [_ZN6thrust24THRUST_300001_SM_1000_NS8cuda_cub4core6detail5shmemE+48];
	setp.lt.f32 	%p83, %f241, %f161;
	mov.f32 	%f242, %f241;
	mov.u64 	%rd350, %rd349;
	@%p83 bra 	$L__BB5_188;
	setp.lt.f32 	%p84, %f161, %f241;
	mov.f32 	%f242, %f161;
	mov.u64 	%rd350, %rd168;
	@%p84 bra 	$L__BB5_188;
	setp.lt.s64 	%p85, %rd349, %rd168;
	selp.f32 	%f242, %f241, %f161, %p85;
	min.s64 	%rd350, %rd349, %rd168;
$L__BB5_188:
	ld.shared.f32 	%f164, [_ZN6thrust24THRUST_300001_SM_1000_NS8cuda_cub4core6detail5shmemE+56];
	ld.shared.u64 	%rd171, [_ZN6thrust24THRUST_300001_SM_1000_NS8cuda_cub4core6detail5shmemE+64];
	setp.lt.f32 	%p86, %f242, %f164;
	mov.f32 	%f243, %f242;
	mov.u64 	%rd351, %rd350;
	@%p86 bra 	$L__BB5_191;
	setp.lt.f32 	%p87, %f164, %f242;
	mov.f32 	%f243, %f164;
	mov.u64 	%rd351, %rd171;
	@%p87 bra 	$L__BB5_191;
	setp.lt.s64 	%p88, %rd350, %rd171;
	selp.f32 	%f243, %f242, %f164, %p88;
	min.s64 	%rd351, %rd350, %rd171;
$L__BB5_191:
	ld.shared.f32 	%f167, [_ZN6thrust24THRUST_300001_SM_1000_NS8cuda_cub4core6detail5shmemE+72];
	ld.shared.u64 	%rd174, [_ZN6thrust24THRUST_300001_SM_1000_NS8cuda_cub4core6detail5shmemE+80];
	setp.lt.f32 	%p89, %f243, %f167;
	mov.f32 	%f244, %f243;
	mov.u64 	%rd352, %rd351;
	@%p89 bra 	$L__BB5_194;
	setp.lt.f32 	%p90, %f167, %f243;
	mov.f32 	%f244, %f167;
	mov.u64 	%rd352, %rd174;
	@%p90 bra 	$L__BB5_194;
	setp.lt.s64 	%p91, %rd351, %rd174;
	selp.f32 	%f244, %f243, %f167, %p91;
	min.s64 	%rd352, %rd351, %rd174;
$L__BB5_194:
	ld.shared.f32 	%f170, [_ZN6thrust24THRUST_300001_SM_1000_NS8cuda_cub4core6detail5shmemE+88];
	ld.shared.u64 	%rd177, [_ZN6thrust24THRUST_300001_SM_1000_NS8cuda_cub4core6detail5shmemE+96];
	setp.lt.f32 	%p92, %f244, %f170;
	mov.f32 	%f245, %f244;
	mov.u64 	%rd353, %rd352;
	@%p92 bra 	$L__BB5_197;
	setp.lt.f32 	%p93, %f170, %f244;
	mov.f32 	%f245, %f170;
	mov.u64 	%rd353, %rd177;
	@%p93 bra 	$L__BB5_197;
	setp.lt.s64 	%p94, %rd352, %rd177;
	selp.f32 	%f245, %f244, %f170, %p94;
	min.s64 	%rd353, %rd352, %rd177;
$L__BB5_197:
	ld.shared.f32 	%f173, [_ZN6thrust24THRUST_300001_SM_1000_NS8cuda_cub4core6detail5shmemE+104];
	ld.shared.u64 	%rd180, [_ZN6thrust24THRUST_300001_SM_1000_NS8cuda_cub4core6detail5shmemE+112];
	setp.lt.f32 	%p95, %f245, %f173;
	mov.f32 	%f246, %f245;
	mov.u64 	%rd354, %rd353;
	@%p95 bra 	$L__BB5_200;
	setp.lt.f32 	%p96, %f173, %f245;
	mov.f32 	%f246, %f173;
	mov.u64 	%rd354, %rd180;
	@%p96 bra 	$L__BB5_200;
	setp.lt.s64 	%p97, %rd353, %rd180;
	selp.f32 	%f246, %f245, %f173, %p97;
	min.s64 	%rd354, %rd353, %rd180;
$L__BB5_200:
	ld.shared.f32 	%f176, [_ZN6thrust24THRUST_300001_SM_1000_NS8cuda_cub4core6detail5shmemE+120];
	ld.shared.u64 	%rd183, [_ZN6thrust24THRUST_300001_SM_1000_NS8cuda_cub4core6detail5shmemE+128];
	setp.lt.f32 	%p98, %f246, %f176;
	mov.f32 	%f247, %f246;
	mov.u64 	%rd355, %rd354;
	@%p98 bra 	$L__BB5_203;
	setp.lt.f32 	%p99, %f176, %f246;
	mov.f32 	%f247, %f176;
	mov.u64 	%rd355, %rd183;
	@%p99 bra 	$L__BB5_203;
	setp.lt.s64 	%p100, %rd354, %rd183;
	selp.f32 	%f247, %f246, %f176, %p100;
	min.s64 	%rd355, %rd354, %rd183;
$L__BB5_203:
	mov.u32 	%r418, %tid.x;
	setp.ne.s32 	%p227, %r418, 0;
	@%p227 bra 	$L__BB5_205;
	cvta.to.global.u64 	%rd287, %rd187;
	st.global.f32 	[%rd287], %f247;
	st.global.u64 	[%rd287+8], %rd355;
$L__BB5_205:
	ret;

}
	// .globl	_ZN6thrust24THRUST_300001_SM_1000_NS8cuda_cub4core6detail13_kernel_agentINS1_8__reduce11ReduceAgentINS0_12zip_iteratorIN4cuda3std3__45tupleIJNS0_6detail15normal_iteratorINS0_10device_ptrIfEEEENS0_17counting_iteratorIlNS0_11use_defaultESI_SI_EEEEEEEPNSB_IJflEEESM_lNS1_9__extrema9arg_min_fIflNSA_4lessIfEEEEEEJSL_SN_lSS_EEEvDpT0_
.visible .entry _ZN6thrust24THRUST_300001_SM_1000_NS8cuda_cub4core6detail13_kernel_agentINS1_8__reduce11ReduceAgentINS0_12zip_iteratorIN4cuda3std3__45tupleIJNS0_6detail15normal_iteratorINS0_10device_ptrIfEEEENS0_17counting_iteratorIlNS0_11use_defaultESI_SI_EEEEEEEPNSB_IJflEEESM_lNS1_9__extrema9arg_min_fIflNSA_4lessIfEEEEEEJSL_SN_lSS_EEEvDpT0_(
	.param .align 8 .b8 _ZN6thrust24THRUST_300001_SM_1000_NS8cuda_cub4core6detail13_kernel_agentINS1_8__reduce11ReduceAgentINS0_12zip_iteratorIN4cuda3std3__45tupleIJNS0_6detail15normal_iteratorINS0_10device_ptrIfEEEENS0_17counting_iteratorIlNS0_11use_defaultESI_SI_EEEEEEEPNSB_IJflEEESM_lNS1_9__extrema9arg_min_fIflNSA_4lessIfEEEEEEJSL_SN_lSS_EEEvDpT0__param_0[16],
	.param .u64 .ptr .align 1 _ZN6thrust24THRUST_300001_SM_1000_NS8cuda_cub4core6detail13_kernel_agentINS1_8__reduce11ReduceAgentINS0_12zip_iteratorIN4cuda3std3__45tupleIJNS0_6detail15normal_iteratorINS0_10device_ptrIfEEEENS0_17counting_iteratorIlNS0_11use_defaultESI_SI_EEEEEEEPNSB_IJflEEESM_lNS1_9__extrema9arg_min_fIflNSA_4lessIfEEEEEEJSL_SN_lSS_EEEvDpT0__param_1,
	.param .u64 _ZN6thrust24THRUST_300001_SM_1000_NS8cuda_cub4core6detail13_kernel_agentINS1_8__reduce11ReduceAgentINS0_12zip_iteratorIN4cuda3std3__45tupleIJNS0_6detail15normal_iteratorINS0_10device_ptrIfEEEENS0_17counting_iteratorIlNS0_11use_defaultESI_SI_EEEEEEEPNSB_IJflEEESM_lNS1_9__extrema9arg_min_fIflNSA_4lessIfEEEEEEJSL_SN_lSS_EEEvDpT0__param_2,
	.param .align 1 .b8 _ZN6thrust24THRUST_300001_SM_1000_NS8cuda_cub4core6detail13_kernel_agentINS1_8__reduce11ReduceAgentINS0_12zip_iteratorIN4cuda3std3__45tupleIJNS0_6detail15normal_iteratorINS0_10device_ptrIfEEEENS0_17counting_iteratorIlNS0_11use_defaultESI_SI_EEEEEEEPNSB_IJflEEESM_lNS1_9__extrema9arg_min_fIflNSA_4lessIfEEEEEEJSL_SN_lSS_EEEvDpT0__param_3[1]
)
.maxntid 256
{
	.reg .pred 	%p<223>;
	.reg .b32 	%r<391>;
	.reg .b32 	%f<243>;
	.reg .b64 	%rd<308>;

	ld.param.u64 	%rd195, [_ZN6thrust24THRUST_300001_SM_1000_NS8cuda_cub4core6detail13_kernel_agentINS1_8__reduce11ReduceAgentINS0_12zip_iteratorIN4cuda3std3__45tupleIJNS0_6detail15normal_iteratorINS0_10device_ptrIfEEEENS0_17counting_iteratorIlNS0_11use_defaultESI_SI_EEEEEEEPNSB_IJflEEESM_lNS1_9__extrema9arg_min_fIflNSA_4lessIfEEEEEEJSL_SN_lSS_EEEvDpT0__param_0+8];
	ld.param.u64 	%rd194, [_ZN6thrust24THRUST_300001_SM_1000_NS8cuda_cub4core6detail13_kernel_agentINS1_8__reduce11ReduceAgentINS0_12zip_iteratorIN4cuda3std3__45tupleIJNS0_6detail15normal_iteratorINS0_10device_ptrIfEEEENS0_17counting_iteratorIlNS0_11use_defaultESI_SI_EEEEEEEPNSB_IJflEEESM_lNS1_9__extrema9arg_min_fIflNSA_4lessIfEEEEEEJSL_SN_lSS_EEEvDpT0__param_0];
	ld.param.u64 	%rd197, [_ZN6thrust24THRUST_300001_SM_1000_NS8cuda_cub4core6detail13_kernel_agentINS1_8__reduce11ReduceAgentINS0_12zip_iteratorIN4cuda3std3__45tupleIJNS0_6detail15normal_iteratorINS0_10device_ptrIfEEEENS0_17counting_iteratorIlNS0_11use_defaultESI_SI_EEEEEEEPNSB_IJflEEESM_lNS1_9__extrema9arg_min_fIflNSA_4lessIfEEEEEEJSL_SN_lSS_EEEvDpT0__param_2];
	setp.eq.s64 	%p1, %rd197, 0;
	@%p1 bra 	$L__BB6_200;
	cvta.to.global.u64 	%rd1, %rd194;
	setp.gt.s64 	%p2, %rd197, 1279;
	@%p2 bra 	$L__BB6_112;
	cvt.u32.u64 	%r1, %rd197;
	mov.u32 	%r2, %tid.x;
	setp.ge.s32 	%p96, %r2, %r1;
	mov.f32 	%f188, 0f00000000;
	mov.b64 	%rd249, 0;
	mov.u32 	%r385, %r2;
	@%p96 bra 	$L__BB6_4;
	cvt.u64.u32 	%rd225, %r2;
	mul.wide.u32 	%rd226, %r2, 4;
	add.s64 	%rd227, %rd1, %rd226;
	add.s64 	%rd249, %rd195, %rd225;
	ld.global.f32 	%f188, [%rd227];
	add.s32 	%r385, %r2, 256;
$L__BB6_4:
	setp.ge.s32 	%p97, %r385, %r1;
	@%p97 bra 	$L__BB6_26;
	not.b32 	%r154, %r385;
	add.s32 	%r5, %r154, %r1;
	and.b32  	%r155, %r5, 768;
	setp.eq.s32 	%p98, %r155, 768;
	@%p98 bra 	$L__BB6_11;
	cvt.u64.u32 	%rd229, %r385;
	add.s64 	%rd240, %rd195, %rd229;
	mul.wide.u32 	%rd230, %r385, 4;
	add.s64 	%rd239, %rd1, %rd230;
	shr.u32 	%r156, %r5, 8;
	add.s32 	%r157, %r156, 1;
	and.b32  	%r158, %r157, 3;
	neg.s32 	%r383, %r158;
$L__BB6_7:
	.pragma "nounroll";
	mov.u64 	%rd9, %rd249;
	mov.f32 	%f3, %f188;
	ld.global.f32 	%f4, [%rd239];
	setp.lt.f32 	%p99, %f3, %f4;
	@%p99 bra 	$L__BB6_10;
	setp.lt.f32 	%p100, %f4, %f3;
	mov.u64 	%rd249, %rd240;
	mov.f32 	%f188, %f4;
	@%p100 bra 	$L__BB6_10;
	setp.lt.s64 	%p101, %rd9, %rd240;
	min.s64 	%rd249, %rd9, %rd240;
	selp.f32 	%f188, %f3, %f4, %p101;
$L__BB6_10:
	add.s32 	%r385, %r385, 256;
	add.s64 	%rd240, %rd240, 256;
	add.s64 	%rd239, %rd239, 1024;
	add.s32 	%r383, %r383, 1;
	setp.ne.s32 	%p102, %r383, 0;
	@%p102 bra 	$L__BB6_7;
$L__BB6_11:
	setp.lt.u32 	%p103, %r5, 768;
	@%p103 bra 	$L__BB6_26;
	add.s32 	%r386, %r385, 512;
$L__BB6_13:
	mov.u32 	%r13, %r386;
	add.s32 	%r159, %r13, -512;
	cvt.s64.s32 	%rd231, %r159;
	mul.wide.s32 	%rd232, %r159, 4;
	add.s64 	%rd17, %rd1, %rd232;
	add.s64 	%rd18, %rd195, %rd231;
	ld.global.f32 	%f10, [%rd17];
	setp.lt.f32 	%p104, %f188, %f10;
	mov.u64 	%rd246, %rd249;
	mov.f32 	%f185, %f188;
	@%p104 bra 	$L__BB6_16;
	setp.lt.f32 	%p105, %f10, %f188;
	mov.u64 	%rd246, %rd18;
	mov.f32 	%f185, %f10;
	@%p105 bra 	$L__BB6_16;
	setp.lt.s64 	%p106, %rd249, %rd18;
	min.s64 	%rd246, %rd249, %rd18;
	selp.f32 	%f185, %f188, %f10, %p106;
$L__BB6_16:
	add.s32 	%r160, %r13, -256;
	cvt.s64.s32 	%rd233, %r160;
	add.s64 	%rd21, %rd195, %rd233;
	ld.global.f32 	%f13, [%rd17+1024];
	setp.lt.f32 	%p107, %f185, %f13;
	mov.u64 	%rd247, %rd246;
	mov.f32 	%f186, %f185;
	@%p107 bra 	$L__BB6_19;
	setp.lt.f32 	%p108, %f13, %f185;
	mov.u64 	%rd247, %rd21;
	mov.f32 	%f186, %f13;
	@%p108 bra 	$L__BB6_19;
	setp.lt.s64 	%p109, %rd246, %rd21;
	min.s64 	%rd247, %rd246, %rd21;
	selp.f32 	%f186, %f185, %f13, %p109;
$L__BB6_19:
	cvt.s64.s32 	%rd234, %r13;
	add.s64 	%rd24, %rd195, %rd234;
	ld.global.f32 	%f16, [%rd17+2048];
	setp.lt.f32 	%p110, %f186, %f16;
	mov.u64 	%rd248, %rd247;
	mov.f32 	%f187, %f186;
	@%p110 bra 	$L__BB6_22;
	setp.lt.f32 	%p111, %f16, %f186;
	mov.u64 	%rd248, %rd24;
	mov.f32 	%f187, %f16;
	@%p111 bra 	$L__BB6_22;
	setp.lt.s64 	%p112, %rd247, %rd24;
	min.s64 	%rd248, %rd247, %rd24;
	selp.f32 	%f187, %f186, %f16, %p112;
$L__BB6_22:
	add.s32 	%r161, %r13, 256;
	cvt.s64.s32 	%rd235, %r161;
	add.s64 	%rd27, %rd195, %rd235;
	ld.global.f32 	%f19, [%rd17+3072];
	setp.lt.f32 	%p113, %f187, %f19;
	mov.u64 	%rd249, %rd248;
	mov.f32 	%f188, %f187;
	@%p113 bra 	$L__BB6_25;
	setp.lt.f32 	%p114, %f19, %f187;
	mov.u64 	%rd249, %rd27;
	mov.f32 	%f188, %f19;
	@%p114 bra 	$L__BB6_25;
	setp.lt.s64 	%p115, %rd248, %rd27;
	min.s64 	%rd249, %rd248, %rd27;
	selp.f32 	%f188, %f187, %f19, %p115;
$L__BB6_25:
	add.s32 	%r386, %r13, 1024;
	add.s32 	%r162, %r13, 512;
	setp.lt.s32 	%p116, %r162, %r1;
	@%p116 bra 	$L__BB6_13;
$L__BB6_26:
	setp.lt.s32 	%p117, %r1, 256;
	@%p117 bra 	$L__BB6_66;
	// begin inline asm
	mov.u32 %r276, %laneid;
	// end inline asm
	mov.b32 	%r278, %f188;
	mov.b32 	%r294, 1;
	mov.b32 	%r295, 31;
	mov.b32 	%r296, -1;
	// begin inline asm
	shfl.sync.down.b32 %r277, %r278, %r294, %r295, %r296;
	// end inline asm
	mov.b32 	%f23, %r277;
	// begin inline asm
	shfl.sync.down.b32 %r282, %r283, %r294, %r295, %r296;
	// end inline asm
	mov.b64 	{%r288, %r293}, %rd249;
	// begin inline asm
	shfl.sync.down.b32 %r287, %r288, %r294, %r295, %r296;
	// end inline asm
	// begin inline asm
	shfl.sync.down.b32 %r292, %r293, %r294, %r295, %r296;
	// end inline asm
	mov.b64 	%rd31, {%r287, %r292};
	setp.gt.s32 	%p174, %r276, 30;
	setp.lt.f32 	%p175, %f188, %f23;
	or.pred  	%p176, %p174, %p175;
	mov.u64 	%rd251, %rd249;
	mov.f32 	%f190, %f188;
	@%p176 bra 	$L__BB6_30;
	setp.gt.f32 	%p177, %f188, %f23;
	mov.u64 	%rd251, %rd31;
	mov.f32 	%f190, %f23;
	@%p177 bra 	$L__BB6_30;
	setp.lt.s64 	%p178, %rd249, %rd31;
	min.s64 	%rd251, %rd249, %rd31;
	selp.f32 	%f190, %f188, %f23, %p178;
$L__BB6_30:
	mov.b32 	%r298, %f190;
	mov.b32 	%r314, 2;
	mov.b32 	%r315, 31;
	mov.b32 	%r316, -1;
	// begin inline asm
	shfl.sync.down.b32 %r297, %r298, %r314, %r315, %r316;
	// end inline asm
	mov.b32 	%f26, %r297;
	// begin inline asm
	shfl.sync.down.b32 %r302, %r303, %r314, %r315, %r316;
	// end inline asm
	mov.b64 	{%r308, %r313}, %rd251;
	// begin inline asm
	shfl.sync.down.b32 %r307, %r308, %r314, %r315, %r316;
	// end inline asm
	// begin inline asm
	shfl.sync.down.b32 %r312, %r313, %r314, %r315, %r316;
	// end inline asm
	mov.b64 	%rd34, {%r307, %r312};
	setp.gt.s32 	%p179, %r276, 29;
	setp.lt.f32 	%p180, %f190, %f26;
	or.pred  	%p181, %p179, %p180;
	mov.u64 	%rd252, %rd251;
	mov.f32 	%f191, %f190;
	@%p181 bra 	$L__BB6_33;
	setp.gt.f32 	%p182, %f190, %f26;
	mov.u64 	%rd252, %rd34;
	mov.f32 	%f191, %f26;
	@%p182 bra 	$L__BB6_33;
	setp.lt.s64 	%p183, %rd251, %rd34;
	min.s64 	%rd252, %rd251, %rd34;
	selp.f32 	%f191, %f190, %f26, %p183;
$L__BB6_33:
	mov.b32 	%r318, %f191;
	mov.b32 	%r334, 4;
	mov.b32 	%r335, 31;
	mov.b32 	%r336, -1;
	// begin inline asm
	shfl.sync.down.b32 %r317, %r318, %r334, %r335, %r336;
	// end inline asm
	mov.b32 	%f29, %r317;
	// begin inline asm
	shfl.sync.down.b32 %r322, %r323, %r334, %r335, %r336;
	// end inline asm
	mov.b64 	{%r328, %r333}, %rd252;
	// begin inline asm
	shfl.sync.down.b32 %r327, %r328, %r334, %r335, %r336;
	// end inline asm
	// begin inline asm
	shfl.sync.down.b32 %r332, %r333, %r334, %r335, %r336;
	// end inline asm
	mov.b64 	%rd37, {%r327, %r332};
	setp.gt.s32 	%p184, %r276, 27;
	setp.lt.f32 	%p185, %f191, %f29;
	or.pred  	%p186, %p184, %p185;
	mov.u64 	%rd253, %rd252;
	mov.f32 	%f192, %f191;
	@%p186 bra 	$L__BB6_36;
	setp.gt.f32 	%p187, %f191, %f29;
	mov.u64 	%rd253, %rd37;
	mov.f32 	%f192, %f29;
	@%p187 bra 	$L__BB6_36;
	setp.lt.s64 	%p188, %rd252, %rd37;
	min.s64 	%rd253, %rd252, %rd37;
	selp.f32 	%f192, %f191, %f29, %p188;
$L__BB6_36:
	mov.b32 	%r338, %f192;
	mov.b32 	%r354, 8;
	mov.b32 	%r355, 31;
	mov.b32 	%r356, -1;
	// begin inline asm
	shfl.sync.down.b32 %r337, %r338, %r354, %r355, %r356;
	// end inline asm
	mov.b32 	%f32, %r337;
	// begin inline asm
	shfl.sync.down.b32 %r342, %r343, %r354, %r355, %r356;
	// end inline asm
	mov.b64 	{%r348, %r353}, %rd253;
	// begin inline asm
	shfl.sync.down.b32 %r347, %r348, %r354, %r355, %r356;
	// end inline asm
	// begin inline asm
	shfl.sync.down.b32 %r352, %r353, %r354, %r355, %r356;
	// end inline asm
	mov.b64 	%rd40, {%r347, %r352};
	setp.gt.s32 	%p189, %r276, 23;
	setp.lt.f32 	%p190, %f192, %f32;
	or.pred  	%p191, %p189, %p190;
	mov.u64 	%rd254, %rd253;
	mov.f32 	%f193, %f192;
	@%p191 bra 	$L__BB6_39;
	setp.gt.f32 	%p192, %f192, %f32;
	mov.u64 	%rd254, %rd40;
	mov.f32 	%f193, %f32;
	@%p192 bra 	$L__BB6_39;
	setp.lt.s64 	%p193, %rd253, %rd40;
	min.s64 	%rd254, %rd253, %rd40;
	selp.f32 	%f193, %f192, %f32, %p193;
$L__BB6_39:
	mov.b32 	%r358, %f193;
	mov.b32 	%r374, 16;
	mov.b32 	%r375, 31;
	mov.b32 	%r376, -1;
	// begin inline asm
	shfl.sync.down.b32 %r357, %r358, %r374, %r375, %r376;
	// end inline asm
	mov.b32 	%f35, %r357;
	// begin inline asm
	shfl.sync.down.b32 %r362, %r363, %r374, %r375, %r376;
	// end inline asm
	mov.b64 	{%r368, %r373}, %rd254;
	// begin inline asm
	shfl.sync.down.b32 %r367, %r368, %r374, %r375, %r376;
	// end inline asm
	// begin inline asm
	shfl.sync.down.b32 %r372, %r373, %r374, %r375, %r376;
	// end inline asm
	mov.b64 	%rd43, {%r367, %r372};
	setp.gt.s32 	%p194, %r276, 15;
	setp.lt.f32 	%p195, %f193, %f35;
	or.pred  	%p196, %p194, %p195;
	mov.u64 	%rd307, %rd254;
	mov.f32 	%f242, %f193;
	@%p196 bra 	$L__BB6_42;
	setp.gt.f32 	%p197, %f193, %f35;
	mov.u64 	%rd307, %rd43;
	mov.f32 	%f242, %f35;
	@%p197 bra 	$L__BB6_42;
	setp.lt.s64 	%p198, %rd254, %rd43;
	min.s64 	%rd307, %rd254, %rd43;
	selp.f32 	%f242, %f193, %f35, %p198;
$L__BB6_42:
	setp.ne.s32 	%p199, %r276, 0;
	@%p199 bra 	$L__BB6_44;
	shr.u32 	%r377, %r2, 1;
	and.b32  	%r378, %r377, 496;
	mov.u32 	%r379, _ZN6thrust24THRUST_300001_SM_1000_NS8cuda_cub4core6detail5shmemE;
	add.s32 	%r380, %r379, %r378;
	st.shared.f32 	[%r380+8], %f242;
	st.shared.u64 	[%r380+16], %rd307;
$L__BB6_44:
	bar.sync 	0;
	setp.ne.s32 	%p200, %r2, 0;
	@%p200 bra 	$L__BB6_198;
	ld.shared.f32 	%f38, [_ZN6thrust24THRUST_300001_SM_1000_NS8cuda_cub4core6detail5shmemE+24];
	ld.shared.u64 	%rd46, [_ZN6thrust24THRUST_300001_SM_1000_NS8cuda_cub4core6detail5shmemE+32];
	setp.lt.f32 	%p201, %f242, %f38;
	mov.u64 	%rd256, %rd307;
	mov.f32 	%f195, %f242;
	@%p201 bra 	$L__BB6_48;
	setp.lt.f32 	%p202, %f38, %f242;
	mov.u64 	%rd256, %rd46;
	mov.f32 	%f195, %f38;
	@%p202 bra 	$L__BB6_48;
	setp.lt.s64 	%p203, %rd307, %rd46;
	min.s64 	%rd256, %rd307, %rd46;
	selp.f32 	%f195, %f242, %f38, %p203;
$L__BB6_48:
	ld.shared.f32 	%f41, [_ZN6thrust24THRUST_300001_SM_1000_NS8cuda_cub4core6detail5shmemE+40];
	ld.shared.u64 	%rd49, [_ZN6thrust24THRUST_300001_SM_1000_NS8cuda_cub4core6detail5shmemE+48];
	setp.lt.f32 	%p204, %f195, %f41;
	mov.u64 	%rd257, %rd256;
	mov.f32 	%f196, %f195;
	@%p204 bra 	$L__BB6_51;
	setp.lt.f32 	%p205, %f41, %f195;
	mov.u64 	%rd257, %rd49;
	mov.f32 	%f196, %f41;
	@%p205 bra 	$L__BB6_51;
	setp.lt.s64 	%p206, %rd256, %rd49;
	min.s64 	%rd257, %rd256, %rd49;
	selp.f32 	%f196, %f195, %f41, %p206;
$L__BB6_51:
	ld.shared.f32 	%f44, [_ZN6thrust24THRUST_300001_SM_1000_NS8cuda_cub4core6detail5shmemE+56];
	ld.shared.u64 	%rd52, [_ZN6thrust24THRUST_300001_SM_1000_NS8cuda_cub4core6detail5shmemE+64];
	setp.lt.f32 	%p207, %f196, %f44;
	mov.u64 	%rd258, %rd257;
	mov.f32 	%f197, %f196;
	@%p207 bra 	$L__BB6_54;
	setp.lt.f32 	%p208, %f44, %f196;
	mov.u64 	%rd258, %rd52;
	mov.f32 	%f197, %f44;
	@%p208 bra 	$L__BB6_54;
	setp.lt.s64 	%p209, %rd257, %rd52;
	min.s64 	%rd258, %rd257, %rd52;
	selp.f32 	%f197, %f196, %f44, %p209;
$L__BB6_54:
	ld.shared.f32 	%f47, [_ZN6thrust24THRUST_300001_SM_1000_NS8cuda_cub4core6detail5shmemE+72];
	ld.shared.u64 	%rd55, [_ZN6thrust24THRUST_300001_SM_1000_NS8cuda_cub4core6detail5shmemE+80];
	setp.lt.f32 	%p210, %f197, %f47;
	mov.u64 	%rd259, %rd258;
	mov.f32 	%f198, %f197;
	@%p210 bra 	$L__BB6_57;
	setp.lt.f32 	%p211, %f47, %f197;
	mov.u64 	%rd259, %rd55;
	mov.f32 	%f198, %f47;
	@%p211 bra 	$L__BB6_57;
	setp.lt.s64 	%p212, %rd258, %rd55;
	min.s64 	%rd259, %rd258, %rd55;
	selp.f32 	%f198, %f197, %f47, %p212;
$L__BB6_57:
	ld.shared.f32 	%f50, [_ZN6thrust24THRUST_300001_SM_1000_NS8cuda_cub4core6detail5shmemE+88];
	ld.shared.u64 	%rd58, [_ZN6thrust24THRUST_300001_SM_1000_NS8cuda_cub4core6detail5shmemE+96];
	setp.lt.f32 	%p213, %f198, %f50;
	mov.u64 	%rd260, %rd259;
	mov.f32 	%f199, %f198;
	@%p213 bra 	$L__BB6_60;
	setp.lt.f32 	%p214, %f50, %f198;
	mov.u64 	%rd260, %rd58;
	mov.f32 	%f199, %f50;
	@%p214 bra 	$L__BB6_60;
	setp.lt.s64 	%p215, %rd259, %rd58;
	min.s64 	%rd260, %rd259, %rd58;
	selp.f32 	%f199, %f198, %f50, %p215;
$L__BB6_60:
	ld.shared.f32 	%f53, [_ZN6thrust24THRUST_300001_SM_1000_NS8cuda_cub4core6detail5shmemE+104];
	ld.shared.u64 	%rd61, [_ZN6thrust24THRUST_300001_SM_1000_NS8cuda_cub4core6detail5shmemE+112];
	setp.lt.f32 	%p216, %f199, %f53;
	mov.u64 	%rd261, %rd260;
	mov.f32 	%f200, %f199;
	@%p216 bra 	$L__BB6_63;
	setp.lt.f32 	%p217, %f53, %f199;
	mov.u64 	%rd261, %rd61;
	mov.f32 	%f200, %f53;
	@%p217 bra 	$L__BB6_63;
	setp.lt.s64 	%p218, %rd260, %rd61;
	min.s64 	%rd261, %rd260, %rd61;
	selp.f32 	%f200, %f199, %f53, %p218;
$L__BB6_63:
	ld.shared.f32 	%f56, [_ZN6thrust24THRUST_300001_SM_1000_NS8cuda_cub4core6detail5shmemE+120];
	ld.shared.u64 	%rd64, [_ZN6thrust24THRUST_300001_SM_1000_NS8cuda_cub4core6detail5shmemE+128];
	setp.lt.f32 	%p219, %f200, %f56;
	mov.f32 	%f242, %f200;
	mov.u64 	%rd307, %rd261;
	@%p219 bra 	$L__BB6_198;
	setp.lt.f32 	%p220, %f56, %f200;
	mov.f32 	%f242, %f56;
	mov.u64 	%rd307, %rd64;
	@%p220 bra 	$L__BB6_198;
	setp.lt.s64 	%p221, %rd261, %rd64;
	min.s64 	%rd307, %rd261, %rd64;
	selp.f32 	%f242, %f200, %f56, %p221;
	bra.uni 	$L__BB6_198;
$L__BB6_66:
	// begin inline asm
	mov.u32 %r163, %laneid;
	// end inline asm
	and.b32  	%r184, %r2, 992;
	add.s32 	%r185, %r184, 32;
	setp.gt.s32 	%p118, %r185, %r1;
	not.b32 	%r186, %r184;
	add.s32 	%r187, %r1, %r186;
	selp.b32 	%r182, %r187, 31, %p118;
	mov.b32 	%r165, %f188;
	mov.b32 	%r181, 1;
	mov.b32 	%r183, -1;
	// begin inline asm
	shfl.sync.down.b32 %r164, %r165, %r181, %r182, %r183;
	// end inline asm
	mov.b32 	%f58, %r164;
	// begin inline asm
	shfl.sync.down.b32 %r169, %r170, %r181, %r182, %r183;
	// end inline asm
	mov.b64 	{%r175, %r180}, %rd249;
	// begin inline asm
	shfl.sync.down.b32 %r174, %r175, %r181, %r182, %r183;
	// end inline asm
	// begin inline asm
	shfl.sync.down.b32 %r179, %r180, %r181, %r182, %r183;
	// end inline asm
	mov.b64 	%rd66, {%r174, %r179};
	setp.ge.s32 	%p119, %r163, %r182;
	setp.lt.f32 	%p120, %f188, %f58;
	or.pred  	%p121, %p119, %p120;
	mov.f32 	%f201, %f188;
	mov.u64 	%rd262, %rd249;
	@%p121 bra 	$L__BB6_69;
	setp.gt.f32 	%p122, %f188, %f58;
	mov.f32 	%f201, %f58;
	mov.u64 	%rd262, %rd66;
	@%p122 bra 	$L__BB6_69;
	setp.lt.s64 	%p123, %rd249, %rd66;
	selp.f32 	%f201, %f188, %f58, %p123;
	min.s64 	%rd262, %rd249, %rd66;
$L__BB6_69:
	mov.b32 	%r189, %f201;
	mov.b32 	%r205, 2;
	mov.b32 	%r207, -1;
	// begin inline asm
	shfl.sync.down.b32 %r188, %r189, %r205, %r182, %r207;
	// end inline asm
	mov.b32 	%f61, %r188;
	// begin inline asm
	shfl.sync.down.b32 %r193, %r194, %r205, %r182, %r207;
	// end inline asm
	mov.b64 	{%r199, %r204}, %rd262;
	// begin inline asm
	shfl.sync.down.b32 %r198, %r199, %r205, %r182, %r207;
	// end inline asm
	// begin inline asm
	shfl.sync.down.b32 %r203, %r204, %r205, %r182, %r207;
	// end inline asm
	mov.b64 	%rd69, {%r198, %r203};
	add.s32 	%r208, %r163, 2;
	setp.gt.s32 	%p124, %r208, %r182;
	setp.lt.f32 	%p125, %f201, %f61;
	or.pred  	%p126, %p124, %p125;
	mov.f32 	%f202, %f201;
	mov.u64 	%rd263, %rd262;
	@%p126 bra 	$L__BB6_72;
	setp.gt.f32 	%p127, %f201, %f61;
	mov.f32 	%f202, %f61;
	mov.u64 	%rd263, %rd69;
	@%p127 bra 	$L__BB6_72;
	setp.lt.s64 	%p128, %rd262, %rd69;
	selp.f32 	%f202, %f201, %f61, %p128;
	min.s64 	%rd263, %rd262, %rd69;
$L__BB6_72:
	mov.b32 	%r210, %f202;
	mov.b32 	%r226, 4;
	mov.b32 	%r228, -1;
	// begin inline asm
	shfl.sync.down.b32 %r209, %r210, %r226, %r182, %r228;
	// end inline asm
	mov.b32 	%f64, %r209;
	// begin inline asm
	shfl.sync.down.b32 %r214, %r215, %r226, %r182, %r228;
	// end inline asm
	mov.b64 	{%r220, %r225}, %rd263;
	// begin inline asm
	shfl.sync.down.b32 %r219, %r220, %r226, %r182, %r228;
	// end inline asm
	// begin inline asm
	shfl.sync.down.b32 %r224, %r225, %r226, %r182, %r228;
	// end inline asm
	mov.b64 	%rd72, {%r219, %r224};
	add.s32 	%r229, %r163, 4;
	setp.gt.s32 	%p129, %r229, %r182;
	setp.lt.f32 	%p130, %f202, %f64;
	or.pred  	%p131, %p129, %p130;
	mov.f32 	%f203, %f202;
	mov.u64 	%rd264, %rd263;
	@%p131 bra 	$L__BB6_75;
	setp.gt.f32 	%p132, %f202, %f64;
	mov.f32 	%f203, %f64;
	mov.u64 	%rd264, %rd72;
	@%p132 bra 	$L__BB6_75;
	setp.lt.s64 	%p133, %rd263, %rd72;
	selp.f32 	%f203, %f202, %f64, %p133;
	min.s64 	%rd264, %rd263, %rd72;
$L__BB6_75:
	mov.b32 	%r231, %f203;
	mov.b32 	%r247, 8;
	mov.b32 	%r249, -1;
	// begin inline asm
	shfl.sync.down.b32 %r230, %r231, %r247, %r182, %r249;
	// end inline asm
	mov.b32 	%f67, %r230;
	// begin inline asm
	shfl.sync.down.b32 %r235, %r236, %r247, %r182, %r249;
	// end inline asm
	mov.b64 	{%r241, %r246}, %rd264;
	// begin inline asm
	shfl.sync.down.b32 %r240, %r241, %r247, %r182, %r249;
	// end inline asm
	// begin inline asm
	shfl.sync.down.b32 %r245, %r246, %r247, %r182, %r249;
	// end inline asm
	mov.b64 	%rd75, {%r240, %r245};
	add.s32 	%r250, %r163, 8;
	setp.gt.s32 	%p134, %r250, %r182;
	setp.lt.f32 	%p135, %f203, %f67;
	or.pred  	%p136, %p134, %p135;
	mov.f32 	%f204, %f203;
	mov.u64 	%rd265, %rd264;
	@%p136 bra 	$L__BB6_78;
	setp.gt.f32 	%p137, %f203, %f67;
	mov.f32 	%f204, %f67;
	mov.u64 	%rd265, %rd75;
	@%p137 bra 	$L__BB6_78;
	setp.lt.s64 	%p138, %rd264, %rd75;
	selp.f32 	%f204, %f203, %f67, %p138;
	min.s64 	%rd265, %rd264, %rd75;
$L__BB6_78:
	mov.b32 	%r252, %f204;
	mov.b32 	%r268, 16;
	mov.b32 	%r270, -1;
	// begin inline asm
	shfl.sync.down.b32 %r251, %r252, %r268, %r182, %r270;
	// end inline asm
	mov.b32 	%f70, %r251;
	// begin inline asm
	shfl.sync.down.b32 %r256, %r257, %r268, %r182, %r270;
	// end inline asm
	mov.b64 	{%r262, %r267}, %rd265;
	// begin inline asm
	shfl.sync.down.b32 %r261, %r262, %r268, %r182, %r270;
	// end inline asm
	// begin inline asm
	shfl.sync.down.b32 %r266, %r267, %r268, %r182, %r270;
	// end inline asm
	mov.b64 	%rd78, {%r261, %r266};
	add.s32 	%r271, %r163, 16;
	setp.gt.s32 	%p139, %r271, %r182;
	setp.lt.f32 	%p140, %f204, %f70;
	or.pred  	%p141, %p139, %p140;
	mov.f32 	%f242, %f204;
	mov.u64 	%rd307, %rd265;
	@%p141 bra 	$L__BB6_81;
	setp.gt.f32 	%p142, %f204, %f70;
	mov.f32 	%f242, %f70;
	mov.u64 	%rd307, %rd78;
	@%p142 bra 	$L__BB6_81;
	setp.lt.s64 	%p143, %rd265, %rd78;
	selp.f32 	%f242, %f204, %f70, %p143;
	min.s64 	%rd307, %rd265, %rd78;
$L__BB6_81:
	setp.ne.s32 	%p144, %r163, 0;
	@%p144 bra 	$L__BB6_83;
	shr.u32 	%r272, %r2, 1;
	and.b32  	%r273, %r272, 496;
	mov.u32 	%r274, _ZN6thrust24THRUST_300001_SM_1000_NS8cuda_cub4core6detail5shmemE;
	add.s32 	%r275, %r274, %r273;
	st.shared.f32 	[%r275+8], %f242;
	st.shared.u64 	[%r275+16], %rd307;
$L__BB6_83:
	bar.sync 	0;
	setp.ne.s32 	%p145, %r2, 0;
	@%p145 bra 	$L__BB6_198;
	setp.lt.s32 	%p146, %r1, 33;
	mov.f32 	%f206, %f242;
	mov.u64 	%rd267, %rd307;
	@%p146 bra 	$L__BB6_88;
	ld.shared.f32 	%f73, [_ZN6thrust24THRUST_300001_SM_1000_NS8cuda_cub4core6detail5shmemE+24];
	ld.shared.u64 	%rd81, [_ZN6thrust24THRUST_300001_SM_1000_NS8cuda_cub4core6detail5shmemE+32];
	setp.lt.f32 	%p147, %f242, %f73;
	mov.f32 	%f206, %f242;
	mov.u64 	%rd267, %rd307;
	@%p147 bra 	$L__BB6_88;
	setp.lt.f32 	%p148, %f73, %f242;
	mov.f32 	%f206, %f73;
	mov.u64 	%rd267, %rd81;
	@%p148 bra 	$L__BB6_88;
	setp.lt.s64 	%p149, %rd307, %rd81;
	selp.f32 	%f206, %f242, %f73, %p149;
	min.s64 	%rd267, %rd307, %rd81;
$L__BB6_88:
	setp.lt.s32 	%p150, %r1, 65;
	mov.f32 	%f207, %f206;
	mov.u64 	%rd268, %rd267;
	@%p150 bra 	$L__BB6_92;
	ld.shared.f32 	%f76, [_ZN6thrust24THRUST_300001_SM_1000_NS8cuda_cub4core6detail5shmemE+40];
	ld.shared.u64 	%rd84, [_ZN6thrust24THRUST_300001_SM_1000_NS8cuda_cub4core6detail5shmemE+48];
	setp.lt.f32 	%p151, %f206, %f76;
	mov.f32 	%f207, %f206;
	mov.u64 	%rd268, %rd267;
	@%p151 bra 	$L__BB6_92;
	setp.lt.f32 	%p152, %f76, %f206;
	mov.f32 	%f207, %f76;
	mov.u64 	%rd268, %rd84;
	@%p152 bra 	$L__BB6_92;
	setp.lt.s64 	%p153, %rd267, %rd84;
	selp.f32 	%f207, %f206, %f76, %p153;
	min.s64 	%rd268, %rd267, %rd84;
$L__BB6_92:
	setp.lt.s32 	%p154, %r1, 97;
	mov.f32 	%f208, %f207;
	mov.u64 	%rd269, %rd268;
	@%p154 bra 	$L__BB6_96;
	ld.shared.f32 	%f79, [_ZN6thrust24THRUST_300001_SM_1000_NS8cuda_cub4core6detail5shmemE+56];
	ld.shared.u64 	%rd87, [_ZN6thrust24THRUST_300001_SM_1000_NS8cuda_cub4core6detail5shmemE+64];
	setp.lt.f32 	%p155, %f207, %f79;
	mov.f32 	%f208, %f207;
	mov.u64 	%rd269, %rd268;
	@%p155 bra 	$L__BB6_96;
	setp.lt.f32 	%p156, %f79, %f207;
	mov.f32 	%f208, %f79;
	mov.u64 	%rd269, %rd87;
	@%p156 bra 	$L__BB6_96;
	setp.lt.s64 	%p157, %rd268, %rd87;
	selp.f32 	%f208, %f207, %f79, %p157;
	min.s64 	%rd269, %rd268, %rd87;
$L__BB6_96:
	setp.lt.s32 	%p158, %r1, 129;
	mov.f32 	%f209, %f208;
	mov.u64 	%rd270, %rd269;
	@%p158 bra 	$L__BB6_100;
	ld.shared.f32 	%f82, [_ZN6thrust24THRUST_300001_SM_1000_NS8cuda_cub4core6detail5shmemE+72];
	ld.shared.u64 	%rd90, [_ZN6thrust24THRUST_300001_SM_1000_NS8cuda_cub4core6detail5shmemE+80];
	setp.lt.f32 	%p159, %f208, %f82;
	mov.f32 	%f209, %f208;
	mov.u64 	%rd270, %rd269;
	@%p159 bra 	$L__BB6_100;
	setp.lt.f32 	%p160, %f82, %f208;
	mov.f32 	%f209, %f82;
	mov.u64 	%rd270, %rd90;
	@%p160 bra 	$L__BB6_100;
	setp.lt.s64 	%p161, %rd269, %rd90;
	selp.f32 	%f209, %f208, %f82, %p161;
	min.s64 	%rd270, %rd269, %rd90;
$L__BB6_100:
	setp.lt.s32 	%p162, %r1, 161;
	mov.f32 	%f210, %f209;
	mov.u64 	%rd271, %rd270;
	@%p162 bra 	$L__BB6_104;
	ld.shared.f32 	%f85, [_ZN6thrust24THRUST_300001_SM_1000_NS8cuda_cub4core6detail5shmemE+88];
	ld.shared.u64 	%rd93, [_ZN6thrust24THRUST_300001_SM_1000_NS8cuda_cub4core6detail5shmemE+96];
	setp.lt.f32 	%p163, %f209, %f85;
	mov.f32 	%f210, %f209;
	mov.u64 	%rd271, %rd270;
	@%p163 bra 	$L__BB6_104;
	setp.lt.f32 	%p164, %f85, %f209;
	mov.f32 	%f210, %f85;
	mov.u64 	%rd271, %rd93;
	@%p164 bra 	$L__BB6_104;
	setp.lt.s64 	%p165, %rd270, %rd93;
	selp.f32 	%f210, %f209, %f85, %p165;
	min.s64 	%rd271, %rd270, %rd93;
$L__BB6_104:
	setp.lt.s32 	%p166, %r1, 193;
	mov.f32 	%f211, %f210;
	mov.u64 	%rd272, %rd271;
	@%p166 bra 	$L__BB6_108;
	ld.shared.f32 	%f88, [_ZN6thrust24THRUST_300001_SM_1000_NS8cuda_cub4core6detail5shmemE+104];
	ld.shared.u64 	%rd96, [_ZN6thrust24THRUST_300001_SM_1000_NS8cuda_cub4core6detail5shmemE+112];
	setp.lt.f32 	%p167, %f210, %f88;
	mov.f32 	%f211, %f210;
	mov.u64 	%rd272, %rd271;
	@%p167 bra 	$L__BB6_108;
	setp.lt.f32 	%p168, %f88, %f210;
	mov.f32 	%f211, %f88;
	mov.u64 	%rd272, %rd96;
	@%p168 bra 	$L__BB6_108;
	setp.lt.s64 	%p169, %rd271, %rd96;
	selp.f32 	%f211, %f210, %f88, %p169;
	min.s64 	%rd272, %rd271, %rd96;
$L__BB6_108:
	setp.lt.s32 	%p170, %r1, 225;
	mov.f32 	%f242, %f211;
	mov.u64 	%rd307, %rd272;
	@%p170 bra 	$L__BB6_198;
	ld.shared.f32 	%f91, [_ZN6thrust24THRUST_300001_SM_1000_NS8cuda_cub4core6detail5shmemE+120];
	ld.shared.u64 	%rd99, [_ZN6thrust24THRUST_300001_SM_1000_NS8cuda_cub4core6detail5shmemE+128];
	setp.lt.f32 	%p171, %f211, %f91;
	mov.f32 	%f242, %f211;
	mov.u64 	%rd307, %rd272;
	@%p171 bra 	$L__BB6_198;
	setp.lt.f32 	%p172, %f91, %f211;
	mov.f32 	%f242, %f91;
	mov.u64 	%rd307, %rd99;
	@%p172 bra 	$L__BB6_198;
	setp.lt.s64 	%p173, %rd272, %rd99;
	selp.f32 	%f242, %f211, %f91, %p173;
	min.s64 	%rd307, %rd272, %rd99;
	bra.uni 	$L__BB6_198;
$L__BB6_112:
	mov.u32 	%r18, %tid.x;
	cvt.u64.u32 	%rd101, %r18;
	mul.wide.u32 	%rd198, %r18, 4;
	add.s64 	%rd102, %rd1, %rd198;
	ld.global.f32 	%f172, [%rd102];
	add.s32 	%r31, %r18, 256;
	cvt.u64.u32 	%rd199, %r31;
	ld.global.f32 	%f173, [%rd102+1024];
	add.s32 	%r32, %r18, 512;
	cvt.u64.u32 	%rd200, %r32;
	ld.global.f32 	%f174, [%rd102+2048];
	ld.global.f32 	%f93, [%rd102+3072];
	or.b32  	%r33, %r18, 1024;
	cvt.u64.u32 	%rd103, %r33;
	add.s64 	%rd104, %rd195, %rd103;
	ld.global.f32 	%f94, [%rd102+4096];
	setp.lt.f32 	%p3, %f173, %f172;
	selp.f32 	%f175, %f173, %f172, %p3;
	selp.b64 	%rd201, %rd199, %rd101, %p3;
	setp.lt.f32 	%p4, %f174, %f175;
	selp.f32 	%f95, %f174, %f175, %p4;
	selp.b64 	%rd105, %rd200, %rd201, %p4;
	setp.lt.f32 	%p5, %f95, %f93;
	mov.f32 	%f212, %f95;
	mov.u64 	%rd273, %rd105;
	@%p5 bra 	$L__BB6_115;
	add.s32 	%r34, %r18, 768;
	cvt.u64.u32 	%rd273, %r34;
	setp.lt.f32 	%p6, %f93, %f95;
	mov.f32 	%f212, %f93;
	@%p6 bra 	$L__BB6_115;
	mov.f32 	%f212, %f95;
	mov.u64 	%rd273, %rd105;
$L__BB6_115:
	add.s64 	%rd108, %rd195, %rd273;
	setp.lt.f32 	%p7, %f212, %f94;
	mov.f32 	%f229, %f212;
	mov.u64 	%rd294, %rd108;
	@%p7 bra 	$L__BB6_118;
	setp.lt.f32 	%p8, %f94, %f212;
	mov.f32 	%f229, %f94;
	mov.u64 	%rd294, %rd104;
	@%p8 bra 	$L__BB6_118;
	setp.lt.s64 	%p9, %rd273, %rd103;
	selp.f32 	%f229, %f212, %f94, %p9;
	selp.b64 	%rd294, %rd108, %rd104, %p9;
$L__BB6_118:
	setp.lt.u64 	%p10, %rd197, 2560;
	mov.b64 	%rd283, 1280;
	@%p10 bra 	$L__BB6_136;
	mov.b64 	%rd283, 1280;
$L__BB6_120:
	mov.u64 	%rd111, %rd283;
	add.s64 	%rd204, %rd111, %rd101;
	shl.b64 	%rd205, %rd111, 2;
	add.s64 	%rd206, %rd102, %rd205;
	add.s64 	%rd113, %rd204, %rd195;
	ld.global.f32 	%f100, [%rd206];
	ld.global.f32 	%f101, [%rd206+1024];
	add.s64 	%rd114, %rd113, 512;
	ld.global.f32 	%f102, [%rd206+2048];
	add.s64 	%rd115, %rd113, 768;
	ld.global.f32 	%f103, [%rd206+3072];
	ld.global.f32 	%f104, [%rd206+4096];
	setp.lt.f32 	%p11, %f229, %f100;
	mov.f32 	%f215, %f229;
	mov.u64 	%rd277, %rd294;
	@%p11 bra 	$L__BB6_123;
	setp.lt.f32 	%p12, %f100, %f229;
	mov.f32 	%f215, %f100;
	mov.u64 	%rd277, %rd113;
	@%p12 bra 	$L__BB6_123;
	setp.lt.s64 	%p13, %rd294, %rd113;
	selp.f32 	%f215, %f229, %f100, %p13;
	min.s64 	%rd277, %rd294, %rd113;
$L__BB6_123:
	setp.lt.f32 	%p14, %f215, %f101;
	mov.f32 	%f216, %f215;
	mov.u64 	%rd278, %rd277;
	@%p14 bra 	$L__BB6_126;
	add.s64 	%rd208, %rd204, %rd195;
	add.s64 	%rd278, %rd208, 256;
	setp.lt.f32 	%p15, %f101, %f215;
	mov.f32 	%f216, %f101;
	@%p15 bra 	$L__BB6_126;
	setp.lt.s64 	%p16, %rd277, %rd278;
	selp.f32 	%f216, %f215, %f101, %p16;
	min.s64 	%rd278, %rd277, %rd278;
$L__BB6_126:
	setp.lt.f32 	%p17, %f216, %f102;
	mov.f32 	%f217, %f216;
	mov.u64 	%rd279, %rd278;
	@%p17 bra 	$L__BB6_129;
	setp.lt.f32 	%p18, %f102, %f216;
	mov.f32 	%f217, %f102;
	mov.u64 	%rd279, %rd114;
	@%p18 bra 	$L__BB6_129;
	setp.lt.s64 	%p19, %rd278, %rd114;
	selp.f32 	%f217, %f216, %f102, %p19;
	min.s64 	%rd279, %rd278, %rd114;
$L__BB6_129:
	setp.lt.f32 	%p20, %f217, %f103;
	mov.f32 	%f218, %f217;
	mov.u64 	%rd280, %rd279;
	@%p20 bra 	$L__BB6_132;
	setp.lt.f32 	%p21, %f103, %f217;
	mov.f32 	%f218, %f103;
	mov.u64 	%rd280, %rd115;
	@%p21 bra 	$L__BB6_132;
	setp.lt.s64 	%p22, %rd279, %rd115;
	selp.f32 	%f218, %f217, %f103, %p22;
	min.s64 	%rd280, %rd279, %rd115;
$L__BB6_132:
	setp.lt.f32 	%p23, %f218, %f104;
	mov.f32 	%f229, %f218;
	mov.u64 	%rd294, %rd280;
	@%p23 bra 	$L__BB6_135;
	add.s64 	%rd210, %rd204, %rd195;
	add.s64 	%rd294, %rd210, 1024;
	setp.lt.f32 	%p24, %f104, %f218;
	mov.f32 	%f229, %f104;
	@%p24 bra 	$L__BB6_135;
	setp.lt.s64 	%p25, %rd280, %rd294;
	selp.f32 	%f229, %f218, %f104, %p25;
	min.s64 	%rd294, %rd280, %rd294;
$L__BB6_135:
	add.s64 	%rd283, %rd111, 1280;
	add.s64 	%rd211, %rd111, 2560;
	setp.le.s64 	%p26, %rd211, %rd197;
	@%p26 bra 	$L__BB6_120;
$L__BB6_136:
	setp.le.s64 	%p27, %rd197, %rd283;
	@%p27 bra 	$L__BB6_159;
	cvt.u32.u64 	%r35, %rd283;
	cvt.u32.u64 	%r36, %rd197;
	sub.s32 	%r19, %r36, %r35;
	setp.ge.s32 	%p28, %r18, %r19;
	@%p28 bra 	$L__BB6_159;
	cvta.to.global.u64 	%rd131, %rd194;
	not.b32 	%r38, %r18;
	add.s32 	%r39, %r38, %r36;
	sub.s32 	%r20, %r39, %r35;
	and.b32  	%r41, %r20, 768;
	setp.eq.s32 	%p29, %r41, 768;
	mov.u32 	%r389, %r18;
	@%p29 bra 	$L__BB6_144;
	add.s64 	%rd213, %rd283, %rd101;
	add.s64 	%rd285, %rd213, %rd195;
	shl.b64 	%rd214, %rd213, 2;
	add.s64 	%rd284, %rd131, %rd214;
	shr.u32 	%r42, %r20, 8;
	add.s32 	%r43, %r42, 1;
	and.b32  	%r44, %r43, 3;
	neg.s32 	%r387, %r44;
	mov.u32 	%r389, %r18;
$L__BB6_140:
	.pragma "nounroll";
	mov.u64 	%rd136, %rd294;
	mov.f32 	%f116, %f229;
	ld.global.f32 	%f117, [%rd284];
	setp.lt.f32 	%p30, %f116, %f117;
	@%p30 bra 	$L__BB6_143;
	setp.lt.f32 	%p31, %f117, %f116;
	mov.f32 	%f229, %f117;
	mov.u64 	%rd294, %rd285;
	@%p31 bra 	$L__BB6_143;
	setp.lt.s64 	%p32, %rd136, %rd285;
	selp.f32 	%f229, %f116, %f117, %p32;
	min.s64 	%rd294, %rd136, %rd285;
$L__BB6_143:
	add.s32 	%r389, %r389, 256;
	add.s64 	%rd285, %rd285, 256;
	add.s64 	%rd284, %rd284, 1024;
	add.s32 	%r387, %r387, 1;
	setp.ne.s32 	%p33, %r387, 0;
	@%p33 bra 	$L__BB6_140;
$L__BB6_144:
	setp.lt.u32 	%p34, %r20, 768;
	@%p34 bra 	$L__BB6_159;
	add.s32 	%r390, %r389, 512;
$L__BB6_146:
	mov.u32 	%r28, %r390;
	add.s32 	%r45, %r28, -512;
	cvt.u64.u32 	%rd215, %r45;
	add.s64 	%rd216, %rd283, %rd215;
	shl.b64 	%rd217, %rd216, 2;
	add.s64 	%rd144, %rd131, %rd217;
	add.s64 	%rd145, %rd216, %rd195;
	ld.global.f32 	%f123, [%rd144];
	setp.lt.f32 	%p35, %f229, %f123;
	mov.f32 	%f226, %f229;
	mov.u64 	%rd291, %rd294;
	@%p35 bra 	$L__BB6_149;
	setp.lt.f32 	%p36, %f123, %f229;
	mov.f32 	%f226, %f123;
	mov.u64 	%rd291, %rd145;
	@%p36 bra 	$L__BB6_149;
	setp.lt.s64 	%p37, %rd294, %rd145;
	selp.f32 	%f226, %f229, %f123, %p37;
	min.s64 	%rd291, %rd294, %rd145;
$L__BB6_149:
	add.s32 	%r46, %r28, -256;
	cvt.u64.u32 	%rd218, %r46;
	add.s64 	%rd219, %rd283, %rd218;
	add.s64 	%rd148, %rd219, %rd195;
	ld.global.f32 	%f126, [%rd144+1024];
	setp.lt.f32 	%p38, %f226, %f126;
	mov.f32 	%f227, %f226;
	mov.u64 	%rd292, %rd291;
	@%p38 bra 	$L__BB6_152;
	setp.lt.f32 	%p39, %f126, %f226;
	mov.f32 	%f227, %f126;
	mov.u64 	%rd292, %rd148;
	@%p39 bra 	$L__BB6_152;
	setp.lt.s64 	%p40, %rd291, %rd148;
	selp.f32 	%f227, %f226, %f126, %p40;
	min.s64 	%rd292, %rd291, %rd148;
$L__BB6_152:
	cvt.u64.u32 	%rd220, %r28;
	add.s64 	%rd221, %rd283, %rd220;
	add.s64 	%rd151, %rd221, %rd195;
	ld.global.f32 	%f129, [%rd144+2048];
	setp.lt.f32 	%p41, %f227, %f129;
	mov.f32 	%f228, %f227;
	mov.u64 	%rd293, %rd292;
	@%p41 bra 	$L__BB6_155;
	setp.lt.f32 	%p42, %f129, %f227;
	mov.f32 	%f228, %f129;
	mov.u64 	%rd293, %rd151;
	@%p42 bra 	$L__BB6_155;
	setp.lt.s64 	%p43, %rd292, %rd151;
	selp.f32 	%f228, %f227, %f129, %p43;
	min.s64 	%rd293, %rd292, %rd151;
$L__BB6_155:
	add.s32 	%r47, %r28, 256;
	cvt.u64.u32 	%rd222, %r47;
	add.s64 	%rd223, %rd283, %rd222;
	add.s64 	%rd154, %rd223, %rd195;
	ld.global.f32 	%f132, [%rd144+3072];
	setp.lt.f32 	%p44, %f228, %f132;
	mov.f32 	%f229, %f228;
	mov.u64 	%rd294, %rd293;
	@%p44 bra 	$L__BB6_158;
	setp.lt.f32 	%p45, %f132, %f228;
	mov.f32 	%f229, %f132;
	mov.u64 	%rd294, %rd154;
	@%p45 bra 	$L__BB6_158;
	setp.lt.s64 	%p46, %rd293, %rd154;
	selp.f32 	%f229, %f228, %f132, %p46;
	min.s64 	%rd294, %rd293, %rd154;
$L__BB6_158:
	add.s32 	%r390, %r28, 1024;
	add.s32 	%r48, %r28, 512;
	setp.lt.s32 	%p47, %r48, %r19;
	@%p47 bra 	$L__BB6_146;
$L__BB6_159:
	// begin inline asm
	mov.u32 %r49, %laneid;
	// end inline asm
	mov.b32 	%r51, %f229;
	mov.b32 	%r67, 1;
	mov.b32 	%r68, 31;
	mov.b32 	%r69, -1;
	// begin inline asm
	shfl.sync.down.b32 %r50, %r51, %r67, %r68, %r69;
	// end inline asm
	mov.b32 	%f136, %r50;
	// begin inline asm
	shfl.sync.down.b32 %r55, %r56, %r67, %r68, %r69;
	// end inline asm
	mov.b64 	{%r61, %r66}, %rd294;
	// begin inline asm
	shfl.sync.down.b32 %r60, %r61, %r67, %r68, %r69;
	// end inline asm
	// begin inline asm
	shfl.sync.down.b32 %r65, %r66, %r67, %r68, %r69;
	// end inline asm
	mov.b64 	%rd158, {%r60, %r65};
	setp.gt.s32 	%p48, %r49, 30;
	setp.lt.f32 	%p49, %f229, %f136;
	or.pred  	%p50, %p48, %p49;
	mov.f32 	%f231, %f229;
	mov.u64 	%rd296, %rd294;
	@%p50 bra 	$L__BB6_162;
	setp.gt.f32 	%p51, %f229, %f136;
	mov.f32 	%f231, %f136;
	mov.u64 	%rd296, %rd158;
	@%p51 bra 	$L__BB6_162;
	setp.lt.s64 	%p52, %rd294, %rd158;
	selp.f32 	%f231, %f229, %f136, %p52;
	min.s64 	%rd296, %rd294, %rd158;
$L__BB6_162:
	mov.b32 	%r71, %f231;
	mov.b32 	%r87, 2;
	mov.b32 	%r88, 31;
	mov.b32 	%r89, -1;
	// begin inline asm
	shfl.sync.down.b32 %r70, %r71, %r87, %r88, %r89;
	// end inline asm
	mov.b32 	%f139, %r70;
	// begin inline asm
	shfl.sync.down.b32 %r75, %r76, %r87, %r88, %r89;
	// end inline asm
	mov.b64 	{%r81, %r86}, %rd296;
	// begin inline asm
	shfl.sync.down.b32 %r80, %r81, %r87, %r88, %r89;
	// end inline asm
	// begin inline asm
	shfl.sync.down.b32 %r85, %r86, %r87, %r88, %r89;
	// end inline asm
	mov.b64 	%rd161, {%r80, %r85};
	setp.gt.s32 	%p53, %r49, 29;
	setp.lt.f32 	%p54, %f231, %f139;
	or.pred  	%p55, %p53, %p54;
	mov.f32 	%f232, %f231;
	mov.u64 	%rd297, %rd296;
	@%p55 bra 	$L__BB6_165;
	setp.gt.f32 	%p56, %f231, %f139;
	mov.f32 	%f232, %f139;
	mov.u64 	%rd297, %rd161;
	@%p56 bra 	$L__BB6_165;
	setp.lt.s64 	%p57, %rd296, %rd161;
	selp.f32 	%f232, %f231, %f139, %p57;
	min.s64 	%rd297, %rd296, %rd161;
$L__BB6_165:
	mov.b32 	%r91, %f232;
	mov.b32 	%r107, 4;
	mov.b32 	%r108, 31;
	mov.b32 	%r109, -1;
	// begin inline asm
	shfl.sync.down.b32 %r90, %r91, %r107, %r108, %r109;
	// end inline asm
	mov.b32 	%f142, %r90;
	// begin inline asm
	shfl.sync.down.b32 %r95, %r96, %r107, %r108, %r109;
	// end inline asm
	mov.b64 	{%r101, %r106}, %rd297;
	// begin inline asm
	shfl.sync.down.b32 %r100, %r101, %r107, %r108, %r109;
	// end inline asm
	// begin inline asm
	shfl.sync.down.b32 %r105, %r106, %r107, %r108, %r109;
	// end inline asm
	mov.b64 	%rd164, {%r100, %r105};
	setp.gt.s32 	%p58, %r49, 27;
	setp.lt.f32 	%p59, %f232, %f142;
	or.pred  	%p60, %p58, %p59;
	mov.f32 	%f233, %f232;
	mov.u64 	%rd298, %rd297;
	@%p60 bra 	$L__BB6_168;
	setp.gt.f32 	%p61, %f232, %f142;
	mov.f32 	%f233, %f142;
	mov.u64 	%rd298, %rd164;
	@%p61 bra 	$L__BB6_168;
	setp.lt.s64 	%p62, %rd297, %rd164;
	selp.f32 	%f233, %f232, %f142, %p62;
	min.s64 	%rd298, %rd297, %rd164;
$L__BB6_168:
	mov.b32 	%r111, %f233;
	mov.b32 	%r127, 8;
	mov.b32 	%r128, 31;
	mov.b32 	%r129, -1;
	// begin inline asm
	shfl.sync.down.b32 %r110, %r111, %r127, %r128, %r129;
	// end inline asm
	mov.b32 	%f145, %r110;
	// begin inline asm
	shfl.sync.down.b32 %r115, %r116, %r127, %r128, %r129;
	// end inline asm
	mov.b64 	{%r121, %r126}, %rd298;
	// begin inline asm
	shfl.sync.down.b32 %r120, %r121, %r127, %r128, %r129;
	// end inline asm
	// begin inline asm
	shfl.sync.down.b32 %r125, %r126, %r127, %r128, %r129;
	// end inline asm
	mov.b64 	%rd167, {%r120, %r125};
	setp.gt.s32 	%p63, %r49, 23;
	setp.lt.f32 	%p64, %f233, %f145;
	or.pred  	%p65, %p63, %p64;
	mov.f32 	%f234, %f233;
	mov.u64 	%rd299, %rd298;
	@%p65 bra 	$L__BB6_171;
	setp.gt.f32 	%p66, %f233, %f145;
	mov.f32 	%f234, %f145;
	mov.u64 	%rd299, %rd167;
	@%p66 bra 	$L__BB6_171;
	setp.lt.s64 	%p67, %rd298, %rd167;
	selp.f32 	%f234, %f233, %f145, %p67;
	min.s64 	%rd299, %rd298, %rd167;
$L__BB6_171:
	mov.b32 	%r131, %f234;
	mov.b32 	%r147, 16;
	mov.b32 	%r148, 31;
	mov.b32 	%r149, -1;
	// begin inline asm
	shfl.sync.down.b32 %r130, %r131, %r147, %r148, %r149;
	// end inline asm
	mov.b32 	%f148, %r130;
	// begin inline asm
	shfl.sync.down.b32 %r135, %r136, %r147, %r148, %r149;
	// end inline asm
	mov.b64 	{%r141, %r146}, %rd299;
	// begin inline asm
	shfl.sync.down.b32 %r140, %r141, %r147, %r148, %r149;
	// end inline asm
	// begin inline asm
	shfl.sync.down.b32 %r145, %r146, %r147, %r148, %r149;
	// end inline asm
	mov.b64 	%rd170, {%r140, %r145};
	setp.gt.s32 	%p68, %r49, 15;
	setp.lt.f32 	%p69, %f234, %f148;
	or.pred  	%p70, %p68, %p69;
	mov.f32 	%f242, %f234;
	mov.u64 	%rd307, %rd299;
	@%p70 bra 	$L__BB6_174;
	setp.gt.f32 	%p71, %f234, %f148;
	mov.f32 	%f242, %f148;
	mov.u64 	%rd307, %rd170;
	@%p71 bra 	$L__BB6_174;
	setp.lt.s64 	%p72, %rd299, %rd170;
	selp.f32 	%f242, %f234, %f148, %p72;
	min.s64 	%rd307, %rd299, %rd170;
$L__BB6_174:
	setp.ne.s32 	%p73, %r49, 0;
	@%p73 bra 	$L__BB6_176;
	shr.u32 	%r150, %r18, 1;
	and.b32  	%r151, %r150, 496;
	mov.u32 	%r152, _ZN6thrust24THRUST_300001_SM_1000_NS8cuda_cub4core6detail5shmemE;
	add.s32 	%r153, %r152, %r151;
	st.shared.f32 	[%r153+8], %f242;
	st.shared.u64 	[%r153+16], %rd307;
$L__BB6_176:
	bar.sync 	0;
	setp.ne.s32 	%p74, %r18, 0;
	@%p74 bra 	$L__BB6_198;
	ld.shared.f32 	%f151, [_ZN6thrust24THRUST_300001_SM_1000_NS8cuda_cub4core6detail5shmemE+24];
	ld.shared.u64 	%rd173, [_ZN6thrust24THRUST_300001_SM_1000_NS8cuda_cub4core6detail5shmemE+32];
	setp.lt.f32 	%p75, %f242, %f151;
	mov.f32 	%f236, %f242;
	mov.u64 	%rd301, %rd307;
	@%p75 bra 	$L__BB6_180;
	setp.lt.f32 	%p76, %f151, %f242;
	mov.f32 	%f236, %f151;
	mov.u64 	%rd301, %rd173;
	@%p76 bra 	$L__BB6_180;
	setp.lt.s64 	%p77, %rd307, %rd173;
	selp.f32 	%f236, %f242, %f151, %p77;
	min.s64 	%rd301, %rd307, %rd173;
$L__BB6_180:
	ld.shared.f32 	%f154, [_ZN6thrust24THRUST_300001_SM_1000_NS8cuda_cub4core6detail5shmemE+40];
	ld.shared.u64 	%rd176, [_ZN6thrust24THRUST_300001_SM_1000_NS8cuda_cub4core6detail5shmemE+48];
	setp.lt.f32 	%p78, %f236, %f154;
	mov.f32 	%f237, %f236;
	mov.u64 	%rd302, %rd301;
	@%p78 bra 	$L__BB6_183;
	setp.lt.f32 	%p79, %f154, %f236;
	mov.f32 	%f237, %f154;
	mov.u64 	%rd302, %rd176;
	@%p79 bra 	$L__BB6_183;
	setp.lt.s64 	%p80, %rd301, %rd176;
	selp.f32 	%f237, %f236, %f154, %p80;
	min.s64 	%rd302, %rd301, %rd176;
$L__BB6_183:
	ld.shared.f32 	%f157, [_ZN6thrust24THRUST_300001_SM_1000_NS8cuda_cub4core6detail5shmemE+56];
	ld.shared.u64 	%rd179, [_ZN6thrust24THRUST_300001_SM_1000_NS8cuda_cub4core6detail5shmemE+64];
	setp.lt.f32 	%p81, %f237, %f157;
	mov.f32 	%f238, %f237;
	mov.u64 	%rd303, %rd302;
	@%p81 bra 	$L__BB6_186;
	setp.lt.f32 	%p82, %f157, %f237;
	mov.f32 	%f238, %f157;
	mov.u64 	%rd303, %rd179;
	@%p82 bra 	$L__BB6_186;
	setp.lt.s64 	%p83, %rd302, %rd179;
	selp.f32 	%f238, %f237, %f157, %p83;
	min.s64 	%rd303, %rd302, %rd179;
$L__BB6_186:
	ld.shared.f32 	%f160, [_ZN6thrust24THRUST_300001_SM_1000_NS8cuda_cub4core6detail5shmemE+72];
	ld.shared.u64 	%rd182, [_ZN6thrust24THRUST_300001_SM_1000_NS8cuda_cub4core6detail5shmemE+80];
	setp.lt.f32 	%p84, %f238, %f160;
	mov.f32 	%f239, %f238;
	mov.u64 	%rd304, %rd303;
	@%p84 bra 	$L__BB6_189;
	setp.lt.f32 	%p85, %f160, %f238;
	mov.f32 	%f239, %f160;
	mov.u64 	%rd304, %rd182;
	@%p85 bra 	$L__BB6_189;
	setp.lt.s64 	%p86, %rd303, %rd182;
	selp.f32 	%f239, %f238, %f160, %p86;
	min.s64 	%rd304, %rd303, %rd182;
$L__BB6_189:
	ld.shared.f32 	%f163, [_ZN6thrust24THRUST_300001_SM_1000_NS8cuda_cub4core6detail5shmemE+88];
	ld.shared.u64 	%rd185, [_ZN6thrust24THRUST_300001_SM_1000_NS8cuda_cub4core6detail5shmemE+96];
	setp.lt.f32 	%p87, %f239, %f163;
	mov.f32 	%f240, %f239;
	mov.u64 	%rd305, %rd304;
	@%p87 bra 	$L__BB6_192;
	setp.lt.f32 	%p88, %f163, %f239;
	mov.f32 	%f240, %f163;
	mov.u64 	%rd305, %rd185;
	@%p88 bra 	$L__BB6_192;
	setp.lt.s64 	%p89, %rd304, %rd185;
	selp.f32 	%f240, %f239, %f163, %p89;
	min.s64 	%rd305, %rd304, %rd185;
$L__BB6_192:
	ld.shared.f32 	%f166, [_ZN6thrust24THRUST_300001_SM_1000_NS8cuda_cub4core6detail5shmemE+104];
	ld.shared.u64 	%rd188, [_ZN6thrust24THRUST_300001_SM_1000_NS8cuda_cub4core6detail5shmemE+112];
	setp.lt.f32 	%p90, %f240, %f166;
	mov.f32 	%f241, %f240;
	mov.u64 	%rd306, %rd305;
	@%p90 bra 	$L__BB6_195;
	setp.lt.f32 	%p91, %f166, %f240;
	mov.f32 	%f241, %f166;
	mov.u64 	%rd306, %rd188;
	@%p91 bra 	$L__BB6_195;
	setp.lt.s64 	%p92, %rd305, %rd188;
	selp.f32 	%f241, %f240, %f166, %p92;
	min.s64 	%rd306, %rd305, %rd188;
$L__BB6_195:
	ld.shared.f32 	%f169, [_ZN6thrust24THRUST_300001_SM_1000_NS8cuda_cub4core6detail5shmemE+120];
	ld.shared.u64 	%rd191, [_ZN6thrust24THRUST_300001_SM_1000_NS8cuda_cub4core6detail5shmemE+128];
	setp.lt.f32 	%p93, %f241, %f169;
	mov.f32 	%f242, %f241;
	mov.u64 	%rd307, %rd306;
	@%p93 bra 	$L__BB6_198;
	setp.lt.f32 	%p94, %f169, %f241;
	mov.f32 	%f242, %f169;
	mov.u64 	%rd307, %rd191;
	@%p94 bra 	$L__BB6_198;
	setp.lt.s64 	%p95, %rd306, %rd191;
	selp.f32 	%f242, %f241, %f169, %p95;
	min.s64 	%rd307, %rd306, %rd191;
$L__BB6_198:
	mov.u32 	%r381, %tid.x;
	setp.ne.s32 	%p222, %r381, 0;
	@%p222 bra 	$L__BB6_200;
	ld.param.u64 	%rd237, [_ZN6thrust24THRUST_300001_SM_1000_NS8cuda_cub4core6detail13_kernel_agentINS1_8__reduce11ReduceAgentINS0_12zip_iteratorIN4cuda3std3__45tupleIJNS0_6detail15normal_iteratorINS0_10device_ptrIfEEEENS0_17counting_iteratorIlNS0_11use_defaultESI_SI_EEEEEEEPNSB_IJflEEESM_lNS1_9__extrema9arg_min_fIflNSA_4lessIfEEEEEEJSL_SN_lSS_EEEvDpT0__param_1];
	cvta.to.global.u64 	%rd236, %rd237;
	st.global.f32 	[%rd236], %f242;
	st.global.u64 	[%rd236+8], %rd307;
$L__BB6_200:
	ret;

}
	// .globl	_ZN6thrust24THRUST_300001_SM_1000_NS8cuda_cub4core6detail13_kernel_agentINS1_8__reduce11ReduceAgentINS0_12zip_iteratorIN4cuda3std3__45tupleIJNS0_6detail15normal_iteratorINS0_10device_ptrIfEEEENS0_17counting_iteratorIlNS0_11use_defaultESI_SI_EEEEEEEPNSB_IJflEEESM_lNS1_9__extrema9arg_min_fIflNSA_4lessIfEEEEEEJSL_SN_lN3cub18CUB_300001_SM_100013GridEvenShareIlEENSV_9GridQueueIyEESS_EEEvDpT0_
.visible .entry _ZN6thrust24THRUST_300001_SM_1000_NS8cuda_cub4core6detail13_kernel_agentINS1_8__reduce11ReduceAgentINS0_12zip_iteratorIN4cuda3std3__45tupleIJNS0_6detail15normal_iteratorINS0_10device_ptrIfEEEENS0_17counting_iteratorIlNS0_11use_defaultESI_SI_EEEEEEEPNSB_IJflEEESM_lNS1_9__extrema9arg_min_fIflNSA_4lessIfEEEEEEJSL_SN_lN3cub18CUB_300001_SM_100013GridEvenShareIlEENSV_9GridQueueIyEESS_EEEvDpT0_(
	.param .align 8 .b8 _ZN6thrust24THRUST_300001_SM_1000_NS8cuda_cub4core6detail13_kernel_agentINS1_8__reduce11ReduceAgentINS0_12zip_iteratorIN4cuda3std3__45tupleIJNS0_6detail15normal_iteratorINS0_10device_ptrIfEEEENS0_17counting_iteratorIlNS0_11use_defaultESI_SI_EEEEEEEPNSB_IJflEEESM_lNS1_9__extrema9arg_min_fIflNSA_4lessIfEEEEEEJSL_SN_lN3cub18CUB_300001_SM_100013GridEvenShareIlEENSV_9GridQueueIyEESS_EEEvDpT0__param_0[16],
	.param .u64 .ptr .align 1 _ZN6thrust24THRUST_300001_SM_1000_NS8cuda_cub4core6detail13_kernel_agentINS1_8__reduce11ReduceAgentINS0_12zip_iteratorIN4cuda3std3__45tupleIJNS0_6detail15normal_iteratorINS0_10device_ptrIfEEEENS0_17counting_iteratorIlNS0_11use_defaultESI_SI_EEEEEEEPNSB_IJflEEESM_lNS1_9__extrema9arg_min_fIflNSA_4lessIfEEEEEEJSL_SN_lN3cub18CUB_300001_SM_100013GridEvenShareIlEENSV_9GridQueueIyEESS_EEEvDpT0__param_1,
	.param .u64 _ZN6thrust24THRUST_300001_SM_1000_NS8cuda_cub4core6detail13_kernel_agentINS1_8__reduce11ReduceAgentINS0_12zip_iteratorIN4cuda3std3__45tupleIJNS0_6detail15normal_iteratorINS0_10device_ptrIfEEEENS0_17counting_iteratorIlNS0_11use_defaultESI_SI_EEEEEEEPNSB_IJflEEESM_lNS1_9__extrema9arg_min_fIflNSA_4lessIfEEEEEEJSL_SN_lN3cub18CUB_300001_SM_100013GridEvenShareIlEENSV_9GridQueueIyEESS_EEEvDpT0__param_2,
	.param .align 8 .b8 _ZN6thrust24THRUST_300001_SM_1000_NS8cuda_cub4core6detail13_kernel_agentINS1_8__reduce11ReduceAgentINS0_12zip_iteratorIN4cuda3std3__45tupleIJNS0_6detail15normal_iteratorINS0_10device_ptrIfEEEENS0_17counting_iteratorIlNS0_11use_defaultESI_SI_EEEEEEEPNSB_IJflEEESM_lNS1_9__extrema9arg_min_fIflNSA_4lessIfEEEEEEJSL_SN_lN3cub18CUB_300001_SM_100013GridEvenShareIlEENSV_9GridQueueIyEESS_EEEvDpT0__param_3[72],
	.param .align 8 .b8 _ZN6thrust24THRUST_300001_SM_1000_NS8cuda_cub4core6detail13_kernel_agentINS1_8__reduce11ReduceAgentINS0_12zip_iteratorIN4cuda3std3__45tupleIJNS0_6detail15normal_iteratorINS0_10device_ptrIfEEEENS0_17counting_iteratorIlNS0_11use_defaultESI_SI_EEEEEEEPNSB_IJflEEESM_lNS1_9__extrema9arg_min_fIflNSA_4lessIfEEEEEEJSL_SN_lN3cub18CUB_300001_SM_100013GridEvenShareIlEENSV_9GridQueueIyEESS_EEEvDpT0__param_4[8],
	.param .align 1 .b8 _ZN6thrust24THRUST_300001_SM_1000_NS8cuda_cub4core6detail13_kernel_agentINS1_8__reduce11ReduceAgentINS0_12zip_iteratorIN4cuda3std3__45tupleIJNS0_6detail15normal_iteratorINS0_10device_ptrIfEEEENS0_17counting_iteratorIlNS0_11use_defaultESI_SI_EEEEEEEPNSB_IJflEEESM_lNS1_9__extrema9arg_min_fIflNSA_4lessIfEEEEEEJSL_SN_lN3cub18CUB_300001_SM_100013GridEvenShareIlEENSV_9GridQueueIyEESS_EEEvDpT0__param_5[1]
)
.maxntid 256
{
	.reg .pred 	%p<225>;
	.reg .b32 	%r<399>;
	.reg .b32 	%f<243>;
	.reg .b64 	%rd<325>;

	ld.param.u64 	%rd199, [_ZN6thrust24THRUST_300001_SM_1000_NS8cuda_cub4core6detail13_kernel_agentINS1_8__reduce11ReduceAgentINS0_12zip_iteratorIN4cuda3std3__45tupleIJNS0_6detail15normal_iteratorINS0_10device_ptrIfEEEENS0_17counting_iteratorIlNS0_11use_defaultESI_SI_EEEEEEEPNSB_IJflEEESM_lNS1_9__extrema9arg_min_fIflNSA_4lessIfEEEEEEJSL_SN_lN3cub18CUB_300001_SM_100013GridEvenShareIlEENSV_9GridQueueIyEESS_EEEvDpT0__param_0+8];
	ld.param.u64 	%rd198, [_ZN6thrust24THRUST_300001_SM_1000_NS8cuda_cub4core6detail13_kernel_agentINS1_8__reduce11ReduceAgentINS0_12zip_iteratorIN4cuda3std3__45tupleIJNS0_6detail15normal_iteratorINS0_10device_ptrIfEEEENS0_17counting_iteratorIlNS0_11use_defaultESI_SI_EEEEEEEPNSB_IJflEEESM_lNS1_9__extrema9arg_min_fIflNSA_4lessIfEEEEEEJSL_SN_lN3cub18CUB_300001_SM_100013GridEvenShareIlEENSV_9GridQueueIyEESS_EEEvDpT0__param_0];
	ld.param.u64 	%rd202, [_ZN6thrust24THRUST_300001_SM_1000_NS8cuda_cub4core6detail13_kernel_agentINS1_8__reduce11ReduceAgentINS0_12zip_iteratorIN4cuda3std3__45tupleIJNS0_6detail15normal_iteratorINS0_10device_ptrIfEEEENS0_17counting_iteratorIlNS0_11use_defaultESI_SI_EEEEEEEPNSB_IJflEEESM_lNS1_9__extrema9arg_min_fIflNSA_4lessIfEEEEEEJSL_SN_lN3cub18CUB_300001_SM_100013GridEvenShareIlEENSV_9GridQueueIyEESS_EEEvDpT0__param_4];
	ld.param.u64 	%rd201, [_ZN6thrust24THRUST_300001_SM_1000_NS8cuda_cub4core6detail13_kernel_agentINS1_8__reduce11ReduceAgentINS0_12zip_iteratorIN4cuda3std3__45tupleIJNS0_6detail15normal_iteratorINS0_10device_ptrIfEEEENS0_17counting_iteratorIlNS0_11use_defaultESI_SI_EEEEEEEPNSB_IJflEEESM_lNS1_9__extrema9arg_min_fIflNSA_4lessIfEEEEEEJSL_SN_lN3cub18CUB_300001_SM_100013GridEvenShareIlEENSV_9GridQueueIyEESS_EEEvDpT0__param_2];
	cvta.to.global.u64 	%rd1, %rd202;
	cvta.to.global.u64 	%rd2, %rd198;
	mov.u32 	%r1, %ctaid.x;
	mul.lo.s32 	%r33, %r1, 1280;
	cvt.u64.u32 	%rd4, %r33;
	mov.u32 	%r34, %nctaid.x;
	mul.lo.s32 	%r35, %r34, 1280;
	cvt.u64.u32 	%rd5, %r35;
	add.s64 	%rd203, %rd4, 1280;
	setp.le.s64 	%p1, %rd203, %rd201;
	@%p1 bra 	$L__BB7_111;
	cvt.u32.u64 	%r159, %rd4;
	cvt.u32.u64 	%r2, %rd201;
	sub.s32 	%r3, %r2, %r159;
	mov.u32 	%r4, %tid.x;
	setp.ge.s32 	%p98, %r4, %r3;
	mov.f32 	%f188, 0f00000000;
	mov.b64 	%rd266, 0;
	mov.u32 	%r393, %r4;
	@%p98 bra 	$L__BB7_3;
	cvt.u64.u32 	%rd234, %r4;
	add.s64 	%rd235, %rd4, %rd234;
	shl.b64 	%rd236, %rd235, 2;
	add.s64 	%rd237, %rd2, %rd236;
	add.s64 	%rd266, %rd199, %rd235;
	ld.global.f32 	%f188, [%rd237];
	add.s32 	%r393, %r4, 256;
$L__BB7_3:
	setp.ge.s32 	%p99, %r393, %r3;
	@%p99 bra 	$L__BB7_25;
	not.b32 	%r161, %r393;
	add.s32 	%r162, %r161, %r2;
	sub.s32 	%r7, %r162, %r159;
	and.b32  	%r163, %r7, 768;
	setp.eq.s32 	%p100, %r163, 768;
	@%p100 bra 	$L__BB7_10;
	cvt.u64.u32 	%rd239, %r393;
	add.s64 	%rd240, %rd239, %rd4;
	add.s64 	%rd257, %rd240, %rd199;
	shl.b64 	%rd241, %rd240, 2;
	add.s64 	%rd256, %rd2, %rd241;
	shr.u32 	%r164, %r7, 8;
	add.s32 	%r165, %r164, 1;
	and.b32  	%r166, %r165, 3;
	neg.s32 	%r391, %r166;
$L__BB7_6:
	.pragma "nounroll";
	mov.u64 	%rd12, %rd266;
	mov.f32 	%f3, %f188;
	ld.global.f32 	%f4, [%rd256];
	setp.lt.f32 	%p101, %f3, %f4;
	@%p101 bra 	$L__BB7_9;
	setp.lt.f32 	%p102, %f4, %f3;
	mov.u64 	%rd266, %rd257;
	mov.f32 	%f188, %f4;
	@%p102 bra 	$L__BB7_9;
	setp.lt.s64 	%p103, %rd12, %rd257;
	min.s64 	%rd266, %rd12, %rd257;
	selp.f32 	%f188, %f3, %f4, %p103;
$L__BB7_9:
	add.s32 	%r393, %r393, 256;
	add.s64 	%rd257, %rd257, 256;
	add.s64 	%rd256, %rd256, 1024;
	add.s32 	%r391, %r391, 1;
	setp.ne.s32 	%p104, %r391, 0;
	@%p104 bra 	$L__BB7_6;
$L__BB7_10:
	setp.lt.u32 	%p105, %r7, 768;
	@%p105 bra 	$L__BB7_25;
	add.s32 	%r394, %r393, 512;
$L__BB7_12:
	mov.u32 	%r15, %r394;
	add.s32 	%r167, %r15, -512;
	cvt.s64.s32 	%rd242, %r167;
	add.s64 	%rd243, %rd242, %rd4;
	shl.b64 	%rd244, %rd243, 2;
	add.s64 	%rd20, %rd2, %rd244;
	add.s64 	%rd21, %rd243, %rd199;
	ld.global.f32 	%f10, [%rd20];
	setp.lt.f32 	%p106, %f188, %f10;
	mov.u64 	%rd263, %rd266;
	mov.f32 	%f185, %f188;
	@%p106 bra 	$L__BB7_15;
	setp.lt.f32 	%p107, %f10, %f188;
	mov.u64 	%rd263, %rd21;
	mov.f32 	%f185, %f10;
	@%p107 bra 	$L__BB7_15;
	setp.lt.s64 	%p108, %rd266, %rd21;
	min.s64 	%rd263, %rd266, %rd21;
	selp.f32 	%f185, %f188, %f10, %p108;
$L__BB7_15:
	add.s32 	%r168, %r15, -256;
	cvt.s64.s32 	%rd245, %r168;
	add.s64 	%rd246, %rd245, %rd4;
	add.s64 	%rd24, %rd246, %rd199;
	ld.global.f32 	%f13, [%rd20+1024];
	setp.lt.f32 	%p109, %f185, %f13;
	mov.u64 	%rd264, %rd263;
	mov.f32 	%f186, %f185;
	@%p109 bra 	$L__BB7_18;
	setp.lt.f32 	%p110, %f13, %f185;
	mov.u64 	%rd264, %rd24;
	mov.f32 	%f186, %f13;
	@%p110 bra 	$L__BB7_18;
	setp.lt.s64 	%p111, %rd263, %rd24;
	min.s64 	%rd264, %rd263, %rd24;
	selp.f32 	%f186, %f185, %f13, %p111;
$L__BB7_18:
	cvt.s64.s32 	%rd247, %r15;
	add.s64 	%rd248, %rd247, %rd4;
	add.s64 	%rd27, %rd248, %rd199;
	ld.global.f32 	%f16, [%rd20+2048];
	setp.lt.f32 	%p112, %f186, %f16;
	mov.u64 	%rd265, %rd264;
	mov.f32 	%f187, %f186;
	@%p112 bra 	$L__BB7_21;
	setp.lt.f32 	%p113, %f16, %f186;
	mov.u64 	%rd265, %rd27;
	mov.f32 	%f187, %f16;
	@%p113 bra 	$L__BB7_21;
	setp.lt.s64 	%p114, %rd264, %rd27;
	min.s64 	%rd265, %rd264, %rd27;
	selp.f32 	%f187, %f186, %f16, %p114;
$L__BB7_21:
	add.s32 	%r169, %r15, 256;
	cvt.s64.s32 	%rd249, %r169;
	add.s64 	%rd250, %rd249, %rd4;
	add.s64 	%rd30, %rd250, %rd199;
	ld.global.f32 	%f19, [%rd20+3072];
	setp.lt.f32 	%p115, %f187, %f19;
	mov.u64 	%rd266, %rd265;
	mov.f32 	%f188, %f187;
	@%p115 bra 	$L__BB7_24;
	setp.lt.f32 	%p116, %f19, %f187;
	mov.u64 	%rd266, %rd30;
	mov.f32 	%f188, %f19;
	@%p116 bra 	$L__BB7_24;
	setp.lt.s64 	%p117, %rd265, %rd30;
	min.s64 	%rd266, %rd265, %rd30;
	selp.f32 	%f188, %f187, %f19, %p117;
$L__BB7_24:
	add.s32 	%r394, %r15, 1024;
	add.s32 	%r170, %r15, 512;
	setp.lt.s32 	%p118, %r170, %r3;
	@%p118 bra 	$L__BB7_12;
$L__BB7_25:
	setp.lt.s32 	%p119, %r3, 256;
	@%p119 bra 	$L__BB7_65;
	// begin inline asm
	mov.u32 %r284, %laneid;
	// end inline asm
	mov.b32 	%r286, %f188;
	mov.b32 	%r302, 1;
	mov.b32 	%r303, 31;
	mov.b32 	%r304, -1;
	// begin inline asm
	shfl.sync.down.b32 %r285, %r286, %r302, %r303, %r304;
	// end inline asm
	mov.b32 	%f23, %r285;
	// begin inline asm
	shfl.sync.down.b32 %r290, %r291, %r302, %r303, %r304;
	// end inline asm
	mov.b64 	{%r296, %r301}, %rd266;
	// begin inline asm
	shfl.sync.down.b32 %r295, %r296, %r302, %r303, %r304;
	// end inline asm
	// begin inline asm
	shfl.sync.down.b32 %r300, %r301, %r302, %r303, %r304;
	// end inline asm
	mov.b64 	%rd34, {%r295, %r300};
	setp.gt.s32 	%p176, %r284, 30;
	setp.lt.f32 	%p177, %f188, %f23;
	or.pred  	%p178, %p176, %p177;
	mov.u64 	%rd268, %rd266;
	mov.f32 	%f190, %f188;
	@%p178 bra 	$L__BB7_29;
	setp.gt.f32 	%p179, %f188, %f23;
	mov.u64 	%rd268, %rd34;
	mov.f32 	%f190, %f23;
	@%p179 bra 	$L__BB7_29;
	setp.lt.s64 	%p180, %rd266, %rd34;
	min.s64 	%rd268, %rd266, %rd34;
	selp.f32 	%f190, %f188, %f23, %p180;
$L__BB7_29:
	mov.b32 	%r306, %f190;
	mov.b32 	%r322, 2;
	mov.b32 	%r323, 31;
	mov.b32 	%r324, -1;
	// begin inline asm
	shfl.sync.down.b32 %r305, %r306, %r322, %r323, %r324;
	// end inline asm
	mov.b32 	%f26, %r305;
	// begin inline asm
	shfl.sync.down.b32 %r310, %r311, %r322, %r323, %r324;
	// end inline asm
	mov.b64 	{%r316, %r321}, %rd268;
	// begin inline asm
	shfl.sync.down.b32 %r315, %r316, %r322, %r323, %r324;
	// end inline asm
	// begin inline asm
	shfl.sync.down.b32 %r320, %r321, %r322, %r323, %r324;
	// end inline asm
	mov.b64 	%rd37, {%r315, %r320};
	setp.gt.s32 	%p181, %r284, 29;
	setp.lt.f32 	%p182, %f190, %f26;
	or.pred  	%p183, %p181, %p182;
	mov.u64 	%rd269, %rd268;
	mov.f32 	%f191, %f190;
	@%p183 bra 	$L__BB7_32;
	setp.gt.f32 	%p184, %f190, %f26;
	mov.u64 	%rd269, %rd37;
	mov.f32 	%f191, %f26;
	@%p184 bra 	$L__BB7_32;
	setp.lt.s64 	%p185, %rd268, %rd37;
	min.s64 	%rd269, %rd268, %rd37;
	selp.f32 	%f191, %f190, %f26, %p185;
$L__BB7_32:
	mov.b32 	%r326, %f191;
	mov.b32 	%r342, 4;
	mov.b32 	%r343, 31;
	mov.b32 	%r344, -1;
	// begin inline asm
	shfl.sync.down.b32 %r325, %r326, %r342, %r343, %r344;
	// end inline asm
	mov.b32 	%f29, %r325;
	// begin inline asm
	shfl.sync.down.b32 %r330, %r331, %r342, %r343, %r344;
	// end inline asm
	mov.b64 	{%r336, %r341}, %rd269;
	// begin inline asm
	shfl.sync.down.b32 %r335, %r336, %r342, %r343, %r344;
	// end inline asm
	// begin inline asm
	shfl.sync.down.b32 %r340, %r341, %r342, %r343, %r344;
	// end inline asm
	mov.b64 	%rd40, {%r335, %r340};
	setp.gt.s32 	%p186, %r284, 27;
	setp.lt.f32 	%p187, %f191, %f29;
	or.pred  	%p188, %p186, %p187;
	mov.u64 	%rd270, %rd269;
	mov.f32 	%f192, %f191;
	@%p188 bra 	$L__BB7_35;
	setp.gt.f32 	%p189, %f191, %f29;
	mov.u64 	%rd270, %rd40;
	mov.f32 	%f192, %f29;
	@%p189 bra 	$L__BB7_35;
	setp.lt.s64 	%p190, %rd269, %rd40;
	min.s64 	%rd270, %rd269, %rd40;
	selp.f32 	%f192, %f191, %f29, %p190;
$L__BB7_35:
	mov.b32 	%r346, %f192;
	mov.b32 	%r362, 8;
	mov.b32 	%r363, 31;
	mov.b32 	%r364, -1;
	// begin inline asm
	shfl.sync.down.b32 %r345, %r346, %r362, %r363, %r364;
	// end inline asm
	mov.b32 	%f32, %r345;
	// begin inline asm
	shfl.sync.down.b32 %r350, %r351, %r362, %r363, %r364;
	// end inline asm
	mov.b64 	{%r356, %r361}, %rd270;
	// begin inline asm
	shfl.sync.down.b32 %r355, %r356, %r362, %r363, %r364;
	// end inline asm
	// begin inline asm
	shfl.sync.down.b32 %r360, %r361, %r362, %r363, %r364;
	// end inline asm
	mov.b64 	%rd43, {%r355, %r360};
	setp.gt.s32 	%p191, %r284, 23;
	setp.lt.f32 	%p192, %f192, %f32;
	or.pred  	%p193, %p191, %p192;
	mov.u64 	%rd271, %rd270;
	mov.f32 	%f193, %f192;
	@%p193 bra 	$L__BB7_38;
	setp.gt.f32 	%p194, %f192, %f32;
	mov.u64 	%rd271, %rd43;
	mov.f32 	%f193, %f32;
	@%p194 bra 	$L__BB7_38;
	setp.lt.s64 	%p195, %rd270, %rd43;
	min.s64 	%rd271, %rd270, %rd43;
	selp.f32 	%f193, %f192, %f32, %p195;
$L__BB7_38:
	mov.b32 	%r366, %f193;
	mov.b32 	%r382, 16;
	mov.b32 	%r383, 31;
	mov.b32 	%r384, -1;
	// begin inline asm
	shfl.sync.down.b32 %r365, %r366, %r382, %r383, %r384;
	// end inline asm
	mov.b32 	%f35, %r365;
	// begin inline asm
	shfl.sync.down.b32 %r370, %r371, %r382, %r383, %r384;
	// end inline asm
	mov.b64 	{%r376, %r381}, %rd271;
	// begin inline asm
	shfl.sync.down.b32 %r375, %r376, %r382, %r383, %r384;
	// end inline asm
	// begin inline asm
	shfl.sync.down.b32 %r380, %r381, %r382, %r383, %r384;
	// end inline asm
	mov.b64 	%rd46, {%r375, %r380};
	setp.gt.s32 	%p196, %r284, 15;
	setp.lt.f32 	%p197, %f193, %f35;
	or.pred  	%p198, %p196, %p197;
	mov.u64 	%rd324, %rd271;
	mov.f32 	%f242, %f193;
	@%p198 bra 	$L__BB7_41;
	setp.gt.f32 	%p199, %f193, %f35;
	mov.u64 	%rd324, %rd46;
	mov.f32 	%f242, %f35;
	@%p199 bra 	$L__BB7_41;
	setp.lt.s64 	%p200, %rd271, %rd46;
	min.s64 	%rd324, %rd271, %rd46;
	selp.f32 	%f242, %f193, %f35, %p200;
$L__BB7_41:
	setp.ne.s32 	%p201, %r284, 0;
	@%p201 bra 	$L__BB7_43;
	shr.u32 	%r385, %r4, 1;
	and.b32  	%r386, %r385, 496;
	mov.u32 	%r387, _ZN6thrust24THRUST_300001_SM_1000_NS8cuda_cub4core6detail5shmemE;
	add.s32 	%r388, %r387, %r386;
	st.shared.f32 	[%r388+8], %f242;
	st.shared.u64 	[%r388+16], %rd324;
$L__BB7_43:
	bar.sync 	0;
	setp.ne.s32 	%p202, %r4, 0;
	@%p202 bra 	$L__BB7_201;
	ld.shared.f32 	%f38, [_ZN6thrust24THRUST_300001_SM_1000_NS8cuda_cub4core6detail5shmemE+24];
	ld.shared.u64 	%rd49, [_ZN6thrust24THRUST_300001_SM_1000_NS8cuda_cub4core6detail5shmemE+32];
	setp.lt.f32 	%p203, %f242, %f38;
	mov.u64 	%rd273, %rd324;
	mov.f32 	%f195, %f242;
	@%p203 bra 	$L__BB7_47;
	setp.lt.f32 	%p204, %f38, %f242;
	mov.u64 	%rd273, %rd49;
	mov.f32 	%f195, %f38;
	@%p204 bra 	$L__BB7_47;
	setp.lt.s64 	%p205, %rd324, %rd49;
	min.s64 	%rd273, %rd324, %rd49;
	selp.f32 	%f195, %f242, %f38, %p205;
$L__BB7_47:
	ld.shared.f32 	%f41, [_ZN6thrust24THRUST_300001_SM_1000_NS8cuda_cub4core6detail5shmemE+40];
	ld.shared.u64 	%rd52, [_ZN6thrust24THRUST_300001_SM_1000_NS8cuda_cub4core6detail5shmemE+48];
	setp.lt.f32 	%p206, %f195, %f41;
	mov.u64 	%rd274, %rd273;
	mov.f32 	%f196, %f195;
	@%p206 bra 	$L__BB7_50;
	setp.lt.f32 	%p207, %f41, %f195;
	mov.u64 	%rd274, %rd52;
	mov.f32 	%f196, %f41;
	@%p207 bra 	$L__BB7_50;
	setp.lt.s64 	%p208, %rd273, %rd52;
	min.s64 	%rd274, %rd273, %rd52;
	selp.f32 	%f196, %f195, %f41, %p208;
$L__BB7_50:
	ld.shared.f32 	%f44, [_ZN6thrust24THRUST_300001_SM_1000_NS8cuda_cub4core6detail5shmemE+56];
	ld.shared.u64 	%rd55, [_ZN6thrust24THRUST_300001_SM_1000_NS8cuda_cub4core6detail5shmemE+64];
	setp.lt.f32 	%p209, %f196, %f44;
	mov.u64 	%rd275, %rd274;
	mov.f32 	%f197, %f196;
	@%p209 bra 	$L__BB7_53;
	setp.lt.f32 	%p210, %f44, %f196;
	mov.u64 	%rd275, %rd55;
	mov.f32 	%f197, %f44;
	@%p210 bra 	$L__BB7_53;
	setp.lt.s64 	%p211, %rd274, %rd55;
	min.s64 	%rd275, %rd274, %rd55;
	selp.f32 	%f197, %f196, %f44, %p211;
$L__BB7_53:
	ld.shared.f32 	%f47, [_ZN6thrust24THRUST_300001_SM_1000_NS8cuda_cub4core6detail5shmemE+72];
	ld.shared.u64 	%rd58, [_ZN6thrust24THRUST_300001_SM_1000_NS8cuda_cub4core6detail5shmemE+80];
	setp.lt.f32 	%p212, %f197, %f47;
	mov.u64 	%rd276, %rd275;
	mov.f32 	%f198, %f197;
	@%p212 bra 	$L__BB7_56;
	setp.lt.f32 	%p213, %f47, %f197;
	mov.u64 	%rd276, %rd58;
	mov.f32 	%f198, %f47;
	@%p213 bra 	$L__BB7_56;
	setp.lt.s64 	%p214, %rd275, %rd58;
	min.s64 	%rd276, %rd275, %rd58;
	selp.f32 	%f198, %f197, %f47, %p214;
$L__BB7_56:
	ld.shared.f32 	%f50, [_ZN6thrust24THRUST_300001_SM_1000_NS8cuda_cub4core6detail5shmemE+88];
	ld.shared.u64 	%rd61, [_ZN6thrust24THRUST_300001_SM_1000_NS8cuda_cub4core6detail5shmemE+96];
	setp.lt.f32 	%p215, %f198, %f50;
	mov.f32 	%f199, %f198;
	mov.u64 	%rd277, %rd276;
	@%p215 bra 	$L__BB7_59;
	setp.lt.f32 	%p216, %f50, %f198;
	mov.f32 	%f199, %f50;
	mov.u64 	%rd277, %rd61;
	@%p216 bra 	$L__BB7_59;
	setp.lt.s64 	%p217, %rd276, %rd61;
	selp.f32 	%f199, %f198, %f50, %p217;
	min.s64 	%rd277, %rd276, %rd61;
$L__BB7_59:
	ld.shared.f32 	%f53, [_ZN6thrust24THRUST_300001_SM_1000_NS8cuda_cub4core6detail5shmemE+104];
	ld.shared.u64 	%rd64, [_ZN6thrust24THRUST_300001_SM_1000_NS8cuda_cub4core6detail5shmemE+112];
	setp.lt.f32 	%p218, %f199, %f53;
	mov.f32 	%f200, %f199;
	mov.u64 	%rd278, %rd277;
	@%p218 bra 	$L__BB7_62;
	setp.lt.f32 	%p219, %f53, %f199;
	mov.f32 	%f200, %f53;
	mov.u64 	%rd278, %rd64;
	@%p219 bra 	$L__BB7_62;
	setp.lt.s64 	%p220, %rd277, %rd64;
	selp.f32 	%f200, %f199, %f53, %p220;
	min.s64 	%rd278, %rd277, %rd64;
$L__BB7_62:
	ld.shared.f32 	%f56, [_ZN6thrust24THRUST_300001_SM_1000_NS8cuda_cub4core6detail5shmemE+120];
	ld.shared.u64 	%rd67, [_ZN6thrust24THRUST_300001_SM_1000_NS8cuda_cub4core6detail5shmemE+128];
	setp.lt.f32 	%p221, %f200, %f56;
	mov.f32 	%f242, %f200;
	mov.u64 	%rd324, %rd278;
	@%p221 bra 	$L__BB7_201;
	setp.lt.f32 	%p222, %f56, %f200;
	mov.f32 	%f242, %f56;
	mov.u64 	%rd324, %rd67;
	@%p222 bra 	$L__BB7_201;
	setp.lt.s64 	%p223, %rd278, %rd67;
	selp.f32 	%f242, %f200, %f56, %p223;
	min.s64 	%rd324, %rd278, %rd67;
	bra.uni 	$L__BB7_201;
$L__BB7_65:
	// begin inline asm
	mov.u32 %r171, %laneid;
	// end inline asm
	and.b32  	%r192, %r4, 992;
	add.s32 	%r193, %r192, 32;
	setp.gt.s32 	%p120, %r193, %r3;
	not.b32 	%r194, %r192;
	add.s32 	%r195, %r3, %r194;
	selp.b32 	%r190, %r195, 31, %p120;
	mov.b32 	%r173, %f188;
	mov.b32 	%r189, 1;
	mov.b32 	%r191, -1;
	// begin inline asm
	shfl.sync.down.b32 %r172, %r173, %r189, %r190, %r191;
	// end inline asm
	mov.b32 	%f58, %r172;
	// begin inline asm
	shfl.sync.down.b32 %r177, %r178, %r189, %r190, %r191;
	// end inline asm
	mov.b64 	{%r183, %r188}, %rd266;
	// begin inline asm
	shfl.sync.down.b32 %r182, %r183, %r189, %r190, %r191;
	// end inline asm
	// begin inline asm
	shfl.sync.down.b32 %r187, %r188, %r189, %r190, %r191;
	// end inline asm
	mov.b64 	%rd69, {%r182, %r187};
	setp.ge.s32 	%p121, %r171, %r190;
	setp.lt.f32 	%p122, %f188, %f58;
	or.pred  	%p123, %p121, %p122;
	mov.f32 	%f201, %f188;
	mov.u64 	%rd279, %rd266;
	@%p123 bra 	$L__BB7_68;
	setp.gt.f32 	%p124, %f188, %f58;
	mov.f32 	%f201, %f58;
	mov.u64 	%rd279, %rd69;
	@%p124 bra 	$L__BB7_68;
	setp.lt.s64 	%p125, %rd266, %rd69;
	selp.f32 	%f201, %f188, %f58, %p125;
	min.s64 	%rd279, %rd266, %rd69;
$L__BB7_68:
	mov.b32 	%r197, %f201;
	mov.b32 	%r213, 2;
	mov.b32 	%r215, -1;
	// begin inline asm
	shfl.sync.down.b32 %r196, %r197, %r213, %r190, %r215;
	// end inline asm
	mov.b32 	%f61, %r196;
	// begin inline asm
	shfl.sync.down.b32 %r201, %r202, %r213, %r190, %r215;
	// end inline asm
	mov.b64 	{%r207, %r212}, %rd279;
	// begin inline asm
	shfl.sync.down.b32 %r206, %r207, %r213, %r190, %r215;
	// end inline asm
	// begin inline asm
	shfl.sync.down.b32 %r211, %r212, %r213, %r190, %r215;
	// end inline asm
	mov.b64 	%rd72, {%r206, %r211};
	add.s32 	%r216, %r171, 2;
	setp.gt.s32 	%p126, %r216, %r190;
	setp.lt.f32 	%p127, %f201, %f61;
	or.pred  	%p128, %p126, %p127;
	mov.f32 	%f202, %f201;
	mov.u64 	%rd280, %rd279;
	@%p128 bra 	$L__BB7_71;
	setp.gt.f32 	%p129, %f201, %f61;
	mov.f32 	%f202, %f61;
	mov.u64 	%rd280, %rd72;
	@%p129 bra 	$L__BB7_71;
	setp.lt.s64 	%p130, %rd279, %rd72;
	selp.f32 	%f202, %f201, %f61, %p130;
	min.s64 	%rd280, %rd279, %rd72;
$L__BB7_71:
	mov.b32 	%r218, %f202;
	mov.b32 	%r234, 4;
	mov.b32 	%r236, -1;
	// begin inline asm
	shfl.sync.down.b32 %r217, %r218, %r234, %r190, %r236;
	// end inline asm
	mov.b32 	%f64, %r217;
	// begin inline asm
	shfl.sync.down.b32 %r222, %r223, %r234, %r190, %r236;
	// end inline asm
	mov.b64 	{%r228, %r233}, %rd280;
	// begin inline asm
	shfl.sync.down.b32 %r227, %r228, %r234, %r190, %r236;
	// end inline asm
	// begin inline asm
	shfl.sync.down.b32 %r232, %r233, %r234, %r190, %r236;
	// end inline asm
	mov.b64 	%rd75, {%r227, %r232};
	add.s32 	%r237, %r171, 4;
	setp.gt.s32 	%p131, %r237, %r190;
	setp.lt.f32 	%p132, %f202, %f64;
	or.pred  	%p133, %p131, %p132;
	mov.f32 	%f203, %f202;
	mov.u64 	%rd281, %rd280;
	@%p133 bra 	$L__BB7_74;
	setp.gt.f32 	%p134, %f202, %f64;
	mov.f32 	%f203, %f64;
	mov.u64 	%rd281, %rd75;
	@%p134 bra 	$L__BB7_74;
	setp.lt.s64 	%p135, %rd280, %rd75;
	selp.f32 	%f203, %f202, %f64, %p135;
	min.s64 	%rd281, %rd280, %rd75;
$L__BB7_74:
	mov.b32 	%r239, %f203;
	mov.b32 	%r255, 8;
	mov.b32 	%r257, -1;
	// begin inline asm
	shfl.sync.down.b32 %r238, %r239, %r255, %r190, %r257;
	// end inline asm
	mov.b32 	%f67, %r238;
	// begin inline asm
	shfl.sync.down.b32 %r243, %r244, %r255, %r190, %r257;
	// end inline asm
	mov.b64 	{%r249, %r254}, %rd281;
	// begin inline asm
	shfl.sync.down.b32 %r248, %r249, %r255, %r190, %r257;
	// end inline asm
	// begin inline asm
	shfl.sync.down.b32 %r253, %r254, %r255, %r190, %r257;
	// end inline asm
	mov.b64 	%rd78, {%r248, %r253};
	add.s32 	%r258, %r171, 8;
	setp.gt.s32 	%p136, %r258, %r190;
	setp.lt.f32 	%p137, %f203, %f67;
	or.pred  	%p138, %p136, %p137;
	mov.f32 	%f204, %f203;
	mov.u64 	%rd282, %rd281;
	@%p138 bra 	$L__BB7_77;
	setp.gt.f32 	%p139, %f203, %f67;
	mov.f32 	%f204, %f67;
	mov.u64 	%rd282, %rd78;
	@%p139 bra 	$L__BB7_77;
	setp.lt.s64 	%p140, %rd281, %rd78;
	selp.f32 	%f204, %f203, %f67, %p140;
	min.s64 	%rd282, %rd281, %rd78;
$L__BB7_77:
	mov.b32 	%r260, %f204;
	mov.b32 	%r276, 16;
	mov.b32 	%r278, -1;
	// begin inline asm
	shfl.sync.down.b32 %r259, %r260, %r276, %r190, %r278;
	// end inline asm
	mov.b32 	%f70, %r259;
	// begin inline asm
	shfl.sync.down.b32 %r264, %r265, %r276, %r190, %r278;
	// end inline asm
	mov.b64 	{%r270, %r275}, %rd282;
	// begin inline asm
	shfl.sync.down.b32 %r269, %r270, %r276, %r190, %r278;
	// end inline asm
	// begin inline asm
	shfl.sync.down.b32 %r274, %r275, %r276, %r190, %r278;
	// end inline asm
	mov.b64 	%rd81, {%r269, %r274};
	add.s32 	%r279, %r171, 16;
	setp.gt.s32 	%p141, %r279, %r190;
	setp.lt.f32 	%p142, %f204, %f70;
	or.pred  	%p143, %p141, %p142;
	mov.f32 	%f242, %f204;
	mov.u64 	%rd324, %rd282;
	@%p143 bra 	$L__BB7_80;
	setp.gt.f32 	%p144, %f204, %f70;
	mov.f32 	%f242, %f70;
	mov.u64 	%rd324, %rd81;
	@%p144 bra 	$L__BB7_80;
	setp.lt.s64 	%p145, %rd282, %rd81;
	selp.f32 	%f242, %f204, %f70, %p145;
	min.s64 	%rd324, %rd282, %rd81;
$L__BB7_80:
	setp.ne.s32 	%p146, %r171, 0;
	@%p146 bra 	$L__BB7_82;
	shr.u32 	%r280, %r4, 1;
	and.b32  	%r281, %r280, 496;
	mov.u32 	%r282, _ZN6thrust24THRUST_300001_SM_1000_NS8cuda_cub4core6detail5shmemE;
	add.s32 	%r283, %r282, %r281;
	st.shared.f32 	[%r283+8], %f242;
	st.shared.u64 	[%r283+16], %rd324;
$L__BB7_82:
	bar.sync 	0;
	setp.ne.s32 	%p147, %r4, 0;
	@%p147 bra 	$L__BB7_201;
	setp.lt.s32 	%p148, %r3, 33;
	mov.f32 	%f206, %f242;
	mov.u64 	%rd284, %rd324;
	@%p148 bra 	$L__BB7_87;
	ld.shared.f32 	%f73, [_ZN6thrust24THRUST_300001_SM_1000_NS8cuda_cub4core6detail5shmemE+24];
	ld.shared.u64 	%rd84, [_ZN6thrust24THRUST_300001_SM_1000_NS8cuda_cub4core6detail5shmemE+32];
	setp.lt.f32 	%p149, %f242, %f73;
	mov.f32 	%f206, %f242;
	mov.u64 	%rd284, %rd324;
	@%p149 bra 	$L__BB7_87;
	setp.lt.f32 	%p150, %f73, %f242;
	mov.f32 	%f206, %f73;
	mov.u64 	%rd284, %rd84;
	@%p150 bra 	$L__BB7_87;
	setp.lt.s64 	%p151, %rd324, %rd84;
	selp.f32 	%f206, %f242, %f73, %p151;
	min.s64 	%rd284, %rd324, %rd84;
$L__BB7_87:
	setp.lt.s32 	%p152, %r3, 65;
	mov.f32 	%f207, %f206;
	mov.u64 	%rd285, %rd284;
	@%p152 bra 	$L__BB7_91;
	ld.shared.f32 	%f76, [_ZN6thrust24THRUST_300001_SM_1000_NS8cuda_cub4core6detail5shmemE+40];
	ld.shared.u64 	%rd87, [_ZN6thrust24THRUST_300001_SM_1000_NS8cuda_cub4core6detail5shmemE+48];
	setp.lt.f32 	%p153, %f206, %f76;
	mov.f32 	%f207, %f206;
	mov.u64 	%rd285, %rd284;
	@%p153 bra 	$L__BB7_91;
	setp.lt.f32 	%p154, %f76, %f206;
	mov.f32 	%f207, %f76;
	mov.u64 	%rd285, %rd87;
	@%p154 bra 	$L__BB7_91;
	setp.lt.s64 	%p155, %rd284, %rd87;
	selp.f32 	%f207, %f206, %f76, %p155;
	min.s64 	%rd285, %rd284, %rd87;
$L__BB7_91:
	setp.lt.s32 	%p156, %r3, 97;
	mov.f32 	%f208, %f207;
	mov.u64 	%rd286, %rd285;
	@%p156 bra 	$L__BB7_95;
	ld.shared.f32 	%f79, [_ZN6thrust24THRUST_300001_SM_1000_NS8cuda_cub4core6detail5shmemE+56];
	ld.shared.u64 	%rd90, [_ZN6thrust24THRUST_300001_SM_1000_NS8cuda_cub4core6detail5shmemE+64];
	setp.lt.f32 	%p157, %f207, %f79;
	mov.f32 	%f208, %f207;
	mov.u64 	%rd286, %rd285;
	@%p157 bra 	$L__BB7_95;
	setp.lt.f32 	%p158, %f79, %f207;
	mov.f32 	%f208, %f79;
	mov.u64 	%rd286, %rd90;
	@%p158 bra 	$L__BB7_95;
	setp.lt.s64 	%p159, %rd285, %rd90;
	selp.f32 	%f208, %f207, %f79, %p159;
	min.s64 	%rd286, %rd285, %rd90;
$L__BB7_95:
	setp.lt.s32 	%p160, %r3, 129;
	mov.f32 	%f209, %f208;
	mov.u64 	%rd287, %rd286;
	@%p160 bra 	$L__BB7_99;
	ld.shared.f32 	%f82, [_ZN6thrust24THRUST_300001_SM_1000_NS8cuda_cub4core6detail5shmemE+72];
	ld.shared.u64 	%rd93, [_ZN6thrust24THRUST_300001_SM_1000_NS8cuda_cub4core6detail5shmemE+80];
	setp.lt.f32 	%p161, %f208, %f82;
	mov.f32 	%f209, %f208;
	mov.u64 	%rd287, %rd286;
	@%p161 bra 	$L__BB7_99;
	setp.lt.f32 	%p162, %f82, %f208;
	mov.f32 	%f209, %f82;
	mov.u64 	%rd287, %rd93;
	@%p162 bra 	$L__BB7_99;
	setp.lt.s64 	%p163, %rd286, %rd93;
	selp.f32 	%f209, %f208, %f82, %p163;
	min.s64 	%rd287, %rd286, %rd93;
$L__BB7_99:
	setp.lt.s32 	%p164, %r3, 161;
	mov.f32 	%f210, %f209;
	mov.u64 	%rd288, %rd287;
	@%p164 bra 	$L__BB7_103;
	ld.shared.f32 	%f85, [_ZN6thrust24THRUST_300001_SM_1000_NS8cuda_cub4core6detail5shmemE+88];
	ld.shared.u64 	%rd96, [_ZN6thrust24THRUST_300001_SM_1000_NS8cuda_cub4core6detail5shmemE+96];
	setp.lt.f32 	%p165, %f209, %f85;
	mov.f32 	%f210, %f209;
	mov.u64 	%rd288, %rd287;
	@%p165 bra 	$L__BB7_103;
	setp.lt.f32 	%p166, %f85, %f209;
	mov.f32 	%f210, %f85;
	mov.u64 	%rd288, %rd96;
	@%p166 bra 	$L__BB7_103;
	setp.lt.s64 	%p167, %rd287, %rd96;
	selp.f32 	%f210, %f209, %f85, %p167;
	min.s64 	%rd288, %rd287, %rd96;
$L__BB7_103:
	setp.lt.s32 	%p168, %r3, 193;
	mov.f32 	%f211, %f210;
	mov.u64 	%rd289, %rd288;
	@%p168 bra 	$L__BB7_107;
	ld.shared.f32 	%f88, [_ZN6thrust24THRUST_300001_SM_1000_NS8cuda_cub4core6detail5shmemE+104];
	ld.shared.u64 	%rd99, [_ZN6thrust24THRUST_300001_SM_1000_NS8cuda_cub4core6detail5shmemE+112];
	setp.lt.f32 	%p169, %f210, %f88;
	mov.f32 	%f211, %f210;
	mov.u64 	%rd289, %rd288;
	@%p169 bra 	$L__BB7_107;
	setp.lt.f32 	%p170, %f88, %f210;
	mov.f32 	%f211, %f88;
	mov.u64 	%rd289, %rd99;
	@%p170 bra 	$L__BB7_107;
	setp.lt.s64 	%p171, %rd288, %rd99;
	selp.f32 	%f211, %f210, %f88, %p171;
	min.s64 	%rd289, %rd288, %rd99;
$L__BB7_107:
	setp.lt.s32 	%p172, %r3, 225;
	mov.f32 	%f242, %f211;
	mov.u64 	%rd324, %rd289;
	@%p172 bra 	$L__BB7_201;
	ld.shared.f32 	%f91, [_ZN6thrust24THRUST_300001_SM_1000_NS8cuda_cub4core6detail5shmemE+120];
	ld.shared.u64 	%rd102, [_ZN6thrust24THRUST_300001_SM_1000_NS8cuda_cub4core6detail5shmemE+128];
	setp.lt.f32 	%p173, %f211, %f91;
	mov.f32 	%f242, %f211;
	mov.u64 	%rd324, %rd289;
	@%p173 bra 	$L__BB7_201;
	setp.lt.f32 	%p174, %f91, %f211;
	mov.f32 	%f242, %f91;
	mov.u64 	%rd324, %rd102;
	@%p174 bra 	$L__BB7_201;
	setp.lt.s64 	%p175, %rd289, %rd102;
	selp.f32 	%f242, %f211, %f91, %p175;
	min.s64 	%rd324, %rd289, %rd102;
	bra.uni 	$L__BB7_201;
$L__BB7_111:
	mov.u32 	%r20, %tid.x;
	add.s64 	%rd104, %rd199, %rd4;
	cvt.u64.u32 	%rd105, %r20;
	add.s64 	%rd204, %rd105, %rd4;
	cvta.to.global.u64 	%rd205, %rd198;
	shl.b64 	%rd206, %rd204, 2;
	add.s64 	%rd207, %rd205, %rd206;
	ld.global.f32 	%f172, [%rd207];
	add.s32 	%r36, %r20, 256;
	cvt.u64.u32 	%rd208, %r36;
	ld.global.f32 	%f173, [%rd207+1024];
	add.s32 	%r37, %r20, 512;
	cvt.u64.u32 	%rd209, %r37;
	ld.global.f32 	%f174, [%rd207+2048];
	ld.global.f32 	%f93, [%rd207+3072];
	or.b32  	%r38, %r20, 1024;
	cvt.u64.u32 	%rd106, %r38;
	add.s64 	%rd107, %rd104, %rd106;
	ld.global.f32 	%f94, [%rd207+4096];
	setp.lt.f32 	%p2, %f173, %f172;
	selp.f32 	%f175, %f173, %f172, %p2;
	selp.b64 	%rd210, %rd208, %rd105, %p2;
	setp.lt.f32 	%p3, %f174, %f175;
	selp.f32 	%f95, %f174, %f175, %p3;
	selp.b64 	%rd108, %rd209, %rd210, %p3;
	setp.lt.f32 	%p4, %f95, %f93;
	mov.f32 	%f212, %f95;
	mov.u64 	%rd290, %rd108;
	@%p4 bra 	$L__BB7_114;
	add.s32 	%r39, %r20, 768;
	cvt.u64.u32 	%rd290, %r39;
	setp.lt.f32 	%p5, %f93, %f95;
	mov.f32 	%f212, %f93;
	@%p5 bra 	$L__BB7_114;
	mov.f32 	%f212, %f95;
	mov.u64 	%rd290, %rd108;
$L__BB7_114:
	add.s64 	%rd111, %rd104, %rd290;
	setp.lt.f32 	%p6, %f212, %f94;
	mov.f32 	%f230, %f212;
	mov.u64 	%rd312, %rd111;
	@%p6 bra 	$L__BB7_117;
	setp.lt.f32 	%p7, %f94, %f212;
	mov.f32 	%f230, %f94;
	mov.u64 	%rd312, %rd107;
	@%p7 bra 	$L__BB7_117;
	setp.lt.s64 	%p8, %rd290, %rd106;
	selp.f32 	%f230, %f212, %f94, %p8;
	selp.b64 	%rd312, %rd111, %rd107, %p8;
$L__BB7_117:
	setp.le.u64 	%p9, %rd201, %rd5;
	@%p9 bra 	$L__BB7_162;
	setp.ne.s32 	%p10, %r20, 0;
	@%p10 bra 	$L__BB7_120;
	atom.global.add.u64 	%rd211, [%rd1+8], 1280;
	add.s64 	%rd212, %rd211, %rd5;
	st.shared.u64 	[_ZN6thrust24THRUST_300001_SM_1000_NS8cuda_cub4core6detail5shmemE+152], %rd212;
$L__BB7_120:
	bar.sync 	0;
	ld.shared.u64 	%rd300, [_ZN6thrust24THRUST_300001_SM_1000_NS8cuda_cub4core6detail5shmemE+152];
	add.s64 	%rd213, %rd300, 1280;
	setp.gt.s64 	%p11, %rd213, %rd201;
	@%p11 bra 	$L__BB7_139;
$L__BB7_121:
	add.s64 	%rd214, %rd300, %rd105;
	cvta.to.global.u64 	%rd215, %rd198;
	shl.b64 	%rd216, %rd214, 2;
	add.s64 	%rd217, %rd215, %rd216;
	add.s64 	%rd117, %rd214, %rd199;
	ld.global.f32 	%f100, [%rd217];
	add.s64 	%rd118, %rd117, 256;
	ld.global.f32 	%f101, [%rd217+1024];
	add.s64 	%rd119, %rd117, 512;
	ld.global.f32 	%f102, [%rd217+2048];
	add.s64 	%rd120, %rd117, 768;
	ld.global.f32 	%f103, [%rd217+3072];
	add.s64 	%rd121, %rd117, 1024;
	ld.global.f32 	%f104, [%rd217+4096];
	setp.lt.f32 	%p12, %f230, %f100;
	mov.f32 	%f215, %f230;
	mov.u64 	%rd294, %rd312;
	@%p12 bra 	$L__BB7_124;
	setp.lt.f32 	%p13, %f100, %f230;
	mov.f32 	%f215, %f100;
	mov.u64 	%rd294, %rd117;
	@%p13 bra 	$L__BB7_124;
	setp.lt.s64 	%p14, %rd312, %rd117;
	selp.f32 	%f215, %f230, %f100, %p14;
	min.s64 	%rd294, %rd312, %rd117;
$L__BB7_124:
	setp.lt.f32 	%p15, %f215, %f101;
	mov.f32 	%f216, %f215;
	mov.u64 	%rd295, %rd294;
	@%p15 bra 	$L__BB7_127;
	setp.lt.f32 	%p16, %f101, %f215;
	mov.f32 	%f216, %f101;
	mov.u64 	%rd295, %rd118;
	@%p16 bra 	$L__BB7_127;
	setp.lt.s64 	%p17, %rd294, %rd118;
	selp.f32 	%f216, %f215, %f101, %p17;
	min.s64 	%rd295, %rd294, %rd118;
$L__BB7_127:
	setp.lt.f32 	%p18, %f216, %f102;
	mov.f32 	%f217, %f216;
	mov.u64 	%rd296, %rd295;
	@%p18 bra 	$L__BB7_130;
	setp.lt.f32 	%p19, %f102, %f216;
	mov.f32 	%f217, %f102;
	mov.u64 	%rd296, %rd119;
	@%p19 bra 	$L__BB7_130;
	setp.lt.s64 	%p20, %rd295, %rd119;
	selp.f32 	%f217, %f216, %f102, %p20;
	min.s64 	%rd296, %rd295, %rd119;
$L__BB7_130:
	setp.lt.f32 	%p21, %f217, %f103;
	mov.f32 	%f218, %f217;
	mov.u64 	%rd297, %rd296;
	@%p21 bra 	$L__BB7_133;
	setp.lt.f32 	%p22, %f103, %f217;
	mov.f32 	%f218, %f103;
	mov.u64 	%rd297, %rd120;
	@%p22 bra 	$L__BB7_133;
	setp.lt.s64 	%p23, %rd296, %rd120;
	selp.f32 	%f218, %f217, %f103, %p23;
	min.s64 	%rd297, %rd296, %rd120;
$L__BB7_133:
	setp.lt.f32 	%p24, %f218, %f104;
	mov.f32 	%f230, %f218;
	mov.u64 	%rd312, %rd297;
	@%p24 bra 	$L__BB7_136;
	setp.lt.f32 	%p25, %f104, %f218;
	mov.f32 	%f230, %f104;
	mov.u64 	%rd312, %rd121;
	@%p25 bra 	$L__BB7_136;
	setp.lt.s64 	%p26, %rd297, %rd121;
	selp.f32 	%f230, %f218, %f104, %p26;
	min.s64 	%rd312, %rd297, %rd121;
$L__BB7_136:
	setp.ne.s32 	%p27, %r20, 0;
	bar.sync 	0;
	@%p27 bra 	$L__BB7_138;
	atom.global.add.u64 	%rd218, [%rd1+8], 1280;
	add.s64 	%rd219, %rd218, %rd5;
	st.shared.u64 	[_ZN6thrust24THRUST_300001_SM_1000_NS8cuda_cub4core6detail5shmemE+152], %rd219;
$L__BB7_138:
	bar.sync 	0;
	ld.shared.u64 	%rd300, [_ZN6thrust24THRUST_300001_SM_1000_NS8cuda_cub4core6detail5shmemE+152];
	add.s64 	%rd220, %rd300, 1280;
	setp.le.s64 	%p28, %rd220, %rd201;
	@%p28 bra 	$L__BB7_121;
$L__BB7_139:
	setp.le.s64 	%p29, %rd201, %rd300;
	@%p29 bra 	$L__BB7_162;
	cvt.u32.u64 	%r40, %rd300;
	cvt.u32.u64 	%r41, %rd201;
	sub.s32 	%r21, %r41, %r40;
	setp.ge.s32 	%p30, %r20, %r21;
	@%p30 bra 	$L__BB7_162;
	cvta.to.global.u64 	%rd135, %rd198;
	not.b32 	%r43, %r20;
	add.s32 	%r44, %r43, %r41;
	sub.s32 	%r22, %r44, %r40;
	and.b32  	%r46, %r22, 768;
	setp.eq.s32 	%p31, %r46, 768;
	mov.u32 	%r397, %r20;
	@%p31 bra 	$L__BB7_147;
	add.s64 	%rd222, %rd300, %rd105;
	add.s64 	%rd302, %rd222, %rd199;
	shl.b64 	%rd223, %rd222, 2;
	add.s64 	%rd301, %rd135, %rd223;
	shr.u32 	%r47, %r22, 8;
	add.s32 	%r48, %r47, 1;
	and.b32  	%r49, %r48, 3;
	neg.s32 	%r395, %r49;
	mov.u32 	%r397, %r20;
$L__BB7_143:
	.pragma "nounroll";
	mov.u64 	%rd140, %rd312;
	mov.f32 	%f116, %f230;
	ld.global.f32 	%f117, [%rd301];
	setp.lt.f32 	%p32, %f116, %f117;
	@%p32 bra 	$L__BB7_146;
	setp.lt.f32 	%p33, %f117, %f116;
	mov.f32 	%f230, %f117;
	mov.u64 	%rd312, %rd302;
	@%p33 bra 	$L__BB7_146;
	setp.lt.s64 	%p34, %rd140, %rd302;
	selp.f32 	%f230, %f116, %f117, %p34;
	min.s64 	%rd312, %rd140, %rd302;
$L__BB7_146:
	add.s32 	%r397, %r397, 256;
	add.s64 	%rd302, %rd302, 256;
	add.s64 	%rd301, %rd301, 1024;
	add.s32 	%r395, %r395, 1;
	setp.ne.s32 	%p35, %r395, 0;
	@%p35 bra 	$L__BB7_143;
$L__BB7_147:
	setp.lt.u32 	%p36, %r22, 768;
	@%p36 bra 	$L__BB7_162;
	add.s32 	%r398, %r397, 512;
$L__BB7_149:
	mov.u32 	%r30, %r398;
	add.s32 	%r50, %r30, -512;
	cvt.u64.u32 	%rd224, %r50;
	add.s64 	%rd225, %rd300, %rd224;
	shl.b64 	%rd226, %rd225, 2;
	add.s64 	%rd148, %rd135, %rd226;
	add.s64 	%rd149, %rd225, %rd199;
	ld.global.f32 	%f123, [%rd148];
	setp.lt.f32 	%p37, %f230, %f123;
	mov.f32 	%f226, %f230;
	mov.u64 	%rd308, %rd312;
	@%p37 bra 	$L__BB7_152;
	setp.lt.f32 	%p38, %f123, %f230;
	mov.f32 	%f226, %f123;
	mov.u64 	%rd308, %rd149;
	@%p38 bra 	$L__BB7_152;
	setp.lt.s64 	%p39, %rd312, %rd149;
	selp.f32 	%f226, %f230, %f123, %p39;
	min.s64 	%rd308, %rd312, %rd149;
$L__BB7_152:
	add.s32 	%r51, %r30, -256;
	cvt.u64.u32 	%rd227, %r51;
	add.s64 	%rd228, %rd300, %rd227;
	add.s64 	%rd152, %rd228, %rd199;
	ld.global.f32 	%f126, [%rd148+1024];
	setp.lt.f32 	%p40, %f226, %f126;
	mov.f32 	%f227, %f226;
	mov.u64 	%rd309, %rd308;
	@%p40 bra 	$L__BB7_155;
	setp.lt.f32 	%p41, %f126, %f226;
	mov.f32 	%f227, %f126;
	mov.u64 	%rd309, %rd152;
	@%p41 bra 	$L__BB7_155;
	setp.lt.s64 	%p42, %rd308, %rd152;
	selp.f32 	%f227, %f226, %f126, %p42;
	min.s64 	%rd309, %rd308, %rd152;
$L__BB7_155:
	cvt.u64.u32 	%rd229, %r30;
	add.s64 	%rd230, %rd300, %rd229;
	add.s64 	%rd155, %rd230, %rd199;
	ld.global.f32 	%f129, [%rd148+2048];
	setp.lt.f32 	%p43, %f227, %f129;
	mov.f32 	%f228, %f227;
	mov.u64 	%rd310, %rd309;
	@%p43 bra 	$L__BB7_158;
	setp.lt.f32 	%p44, %f129, %f227;
	mov.f32 	%f228, %f129;
	mov.u64 	%rd310, %rd155;
	@%p44 bra 	$L__BB7_158;
	setp.lt.s64 	%p45, %rd309, %rd155;
	selp.f32 	%f228, %f227, %f129, %p45;
	min.s64 	%rd310, %rd309, %rd155;
$L__BB7_158:
	add.s32 	%r52, %r30, 256;
	cvt.u64.u32 	%rd231, %r52;
	add.s64 	%rd232, %rd300, %rd231;
	add.s64 	%rd158, %rd232, %rd199;
	ld.global.f32 	%f132, [%rd148+3072];
	setp.lt.f32 	%p46, %f228, %f132;
	mov.f32 	%f230, %f228;
	mov.u64 	%rd312, %rd310;
	@%p46 bra 	$L__BB7_161;
	setp.lt.f32 	%p47, %f132, %f228;
	mov.f32 	%f230, %f132;
	mov.u64 	%rd312, %rd158;
	@%p47 bra 	$L__BB7_161;
	setp.lt.s64 	%p48, %rd310, %rd158;
	selp.f32 	%f230, %f228, %f132, %p48;
	min.s64 	%rd312, %rd310, %rd158;
$L__BB7_161:
	add.s32 	%r398, %r30, 1024;
	add.s32 	%r53, %r30, 512;
	setp.lt.s32 	%p49, %r53, %r21;
	@%p49 bra 	$L__BB7_149;
$L__BB7_162:
	// begin inline asm
	mov.u32 %r54, %laneid;
	// end inline asm
	mov.b32 	%r56, %f230;
	mov.b32 	%r72, 1;
	mov.b32 	%r73, 31;
	mov.b32 	%r74, -1;
	// begin inline asm
	shfl.sync.down.b32 %r55, %r56, %r72, %r73, %r74;
	// end inline asm
	mov.b32 	%f136, %r55;
	// begin inline asm
	shfl.sync.down.b32 %r60, %r61, %r72, %r73, %r74;
	// end inline asm
	mov.b64 	{%r66, %r71}, %rd312;
	// begin inline asm
	shfl.sync.down.b32 %r65, %r66, %r72, %r73, %r74;
	// end inline asm
	// begin inline asm
	shfl.sync.down.b32 %r70, %r71, %r72, %r73, %r74;
	// end inline asm
	mov.b64 	%rd162, {%r65, %r70};
	setp.gt.s32 	%p50, %r54, 30;
	setp.lt.f32 	%p51, %f230, %f136;
	or.pred  	%p52, %p50, %p51;
	mov.f32 	%f231, %f230;
	mov.u64 	%rd313, %rd312;
	@%p52 bra 	$L__BB7_165;
	setp.gt.f32 	%p53, %f230, %f136;
	mov.f32 	%f231, %f136;
	mov.u64 	%rd313, %rd162;
	@%p53 bra 	$L__BB7_165;
	setp.lt.s64 	%p54, %rd312, %rd162;
	selp.f32 	%f231, %f230, %f136, %p54;
	min.s64 	%rd313, %rd312, %rd162;
$L__BB7_165:
	mov.b32 	%r76, %f231;
	mov.b32 	%r92, 2;
	mov.b32 	%r93, 31;
	mov.b32 	%r94, -1;
	// begin inline asm
	shfl.sync.down.b32 %r75, %r76, %r92, %r93, %r94;
	// end inline asm
	mov.b32 	%f139, %r75;
	// begin inline asm
	shfl.sync.down.b32 %r80, %r81, %r92, %r93, %r94;
	// end inline asm
	mov.b64 	{%r86, %r91}, %rd313;
	// begin inline asm
	shfl.sync.down.b32 %r85, %r86, %r92, %r93, %r94;
	// end inline asm
	// begin inline asm
	shfl.sync.down.b32 %r90, %r91, %r92, %r93, %r94;
	// end inline asm
	mov.b64 	%rd165, {%r85, %r90};
	setp.gt.s32 	%p55, %r54, 29;
	setp.lt.f32 	%p56, %f231, %f139;
	or.pred  	%p57, %p55, %p56;
	mov.f32 	%f232, %f231;
	mov.u64 	%rd314, %rd313;
	@%p57 bra 	$L__BB7_168;
	setp.gt.f32 	%p58, %f231, %f139;
	mov.f32 	%f232, %f139;
	mov.u64 	%rd314, %rd165;
	@%p58 bra 	$L__BB7_168;
	setp.lt.s64 	%p59, %rd313, %rd165;
	selp.f32 	%f232, %f231, %f139, %p59;
	min.s64 	%rd314, %rd313, %rd165;
$L__BB7_168:
	mov.b32 	%r96, %f232;
	mov.b32 	%r112, 4;
	mov.b32 	%r113, 31;
	mov.b32 	%r114, -1;
	// begin inline asm
	shfl.sync.down.b32 %r95, %r96, %r112, %r113, %r114;
	// end inline asm
	mov.b32 	%f142, %r95;
	// begin inline asm
	shfl.sync.down.b32 %r100, %r101, %r112, %r113, %r114;
	// end inline asm
	mov.b64 	{%r106, %r111}, %rd314;
	// begin inline asm
	shfl.sync.down.b32 %r105, %r106, %r112, %r113, %r114;
	// end inline asm
	// begin inline asm
	shfl.sync.down.b32 %r110, %r111, %r112, %r113, %r114;
	// end inline asm
	mov.b64 	%rd168, {%r105, %r110};
	setp.gt.s32 	%p60, %r54, 27;
	setp.lt.f32 	%p61, %f232, %f142;
	or.pred  	%p62, %p60, %p61;
	mov.f32 	%f233, %f232;
	mov.u64 	%rd315, %rd314;
	@%p62 bra 	$L__BB7_171;
	setp.gt.f32 	%p63, %f232, %f142;
	mov.f32 	%f233, %f142;
	mov.u64 	%rd315, %rd168;
	@%p63 bra 	$L__BB7_171;
	setp.lt.s64 	%p64, %rd314, %rd168;
	selp.f32 	%f233, %f232, %f142, %p64;
	min.s64 	%rd315, %rd314, %rd168;
$L__BB7_171:
	mov.b32 	%r116, %f233;
	mov.b32 	%r132, 8;
	mov.b32 	%r133, 31;
	mov.b32 	%r134, -1;
	// begin inline asm
	shfl.sync.down.b32 %r115, %r116, %r132, %r133, %r134;
	// end inline asm
	mov.b32 	%f145, %r115;
	// begin inline asm
	shfl.sync.down.b32 %r120, %r121, %r132, %r133, %r134;
	// end inline asm
	mov.b64 	{%r126, %r131}, %rd315;
	// begin inline asm
	shfl.sync.down.b32 %r125, %r126, %r132, %r133, %r134;
	// end inline asm
	// begin inline asm
	shfl.sync.down.b32 %r130, %r131, %r132, %r133, %r134;
	// end inline asm
	mov.b64 	%rd171, {%r125, %r130};
	setp.gt.s32 	%p65, %r54, 23;
	setp.lt.f32 	%p66, %f233, %f145;
	or.pred  	%p67, %p65, %p66;
	mov.f32 	%f234, %f233;
	mov.u64 	%rd316, %rd315;
	@%p67 bra 	$L__BB7_174;
	setp.gt.f32 	%p68, %f233, %f145;
	mov.f32 	%f234, %f145;
	mov.u64 	%rd316, %rd171;
	@%p68 bra 	$L__BB7_174;
	setp.lt.s64 	%p69, %rd315, %rd171;
	selp.f32 	%f234, %f233, %f145, %p69;
	min.s64 	%rd316, %rd315, %rd171;
$L__BB7_174:
	mov.b32 	%r136, %f234;
	mov.b32 	%r152, 16;
	mov.b32 	%r153, 31;
	mov.b32 	%r154, -1;
	// begin inline asm
	shfl.sync.down.b32 %r135, %r136, %r152, %r153, %r154;
	// end inline asm
	mov.b32 	%f148, %r135;
	// begin inline asm
	shfl.sync.down.b32 %r140, %r141, %r152, %r153, %r154;
	// end inline asm
	mov.b64 	{%r146, %r151}, %rd316;
	// begin inline asm
	shfl.sync.down.b32 %r145, %r146, %r152, %r153, %r154;
	// end inline asm
	// begin inline asm
	shfl.sync.down.b32 %r150, %r151, %r152, %r153, %r154;
	// end inline asm
	mov.b64 	%rd174, {%r145, %r150};
	setp.gt.s32 	%p70, %r54, 15;
	setp.lt.f32 	%p71, %f234, %f148;
	or.pred  	%p72, %p70, %p71;
	mov.f32 	%f242, %f234;
	mov.u64 	%rd324, %rd316;
	@%p72 bra 	$L__BB7_177;
	setp.gt.f32 	%p73, %f234, %f148;
	mov.f32 	%f242, %f148;
	mov.u64 	%rd324, %rd174;
	@%p73 bra 	$L__BB7_177;
	setp.lt.s64 	%p74, %rd316, %rd174;
	selp.f32 	%f242, %f234, %f148, %p74;
	min.s64 	%rd324, %rd316, %rd174;
$L__BB7_177:
	setp.ne.s32 	%p75, %r54, 0;
	@%p75 bra 	$L__BB7_179;
	shr.u32 	%r155, %r20, 1;
	and.b32  	%r156, %r155, 496;
	mov.u32 	%r157, _ZN6thrust24THRUST_300001_SM_1000_NS8cuda_cub4core6detail5shmemE;
	add.s32 	%r158, %r157, %r156;
	st.shared.f32 	[%r158+8], %f242;
	st.shared.u64 	[%r158+16], %rd324;
$L__BB7_179:
	bar.sync 	0;
	setp.ne.s32 	%p76, %r20, 0;
	@%p76 bra 	$L__BB7_201;
	ld.shared.f32 	%f151, [_ZN6thrust24THRUST_300001_SM_1000_NS8cuda_cub4core6detail5shmemE+24];
	ld.shared.u64 	%rd177, [_ZN6thrust24THRUST_300001_SM_1000_NS8cuda_cub4core6detail5shmemE+32];
	setp.lt.f32 	%p77, %f242, %f151;
	mov.f32 	%f236, %f242;
	mov.u64 	%rd318, %rd324;
	@%p77 bra 	$L__BB7_183;
	setp.lt.f32 	%p78, %f151, %f242;
	mov.f32 	%f236, %f151;
	mov.u64 	%rd318, %rd177;
	@%p78 bra 	$L__BB7_183;
	setp.lt.s64 	%p79, %rd324, %rd177;
	selp.f32 	%f236, %f242, %f151, %p79;
	min.s64 	%rd318, %rd324, %rd177;
$L__BB7_183:
	ld.shared.f32 	%f154, [_ZN6thrust24THRUST_300001_SM_1000_NS8cuda_cub4core6detail5shmemE+40];
	ld.shared.u64 	%rd180, [_ZN6thrust24THRUST_300001_SM_1000_NS8cuda_cub4core6detail5shmemE+48];
	setp.lt.f32 	%p80, %f236, %f154;
	mov.f32 	%f237, %f236;
	mov.u64 	%rd319, %rd318;
	@%p80 bra 	$L__BB7_186;
	setp.lt.f32 	%p81, %f154, %f236;
	mov.f32 	%f237, %f154;
	mov.u64 	%rd319, %rd180;
	@%p81 bra 	$L__BB7_186;
	setp.lt.s64 	%p82, %rd318, %rd180;
	selp.f32 	%f237, %f236, %f154, %p82;
	min.s64 	%rd319, %rd318, %rd180;
$L__BB7_186:
	ld.shared.f32 	%f157, [_ZN6thrust24THRUST_300001_SM_1000_NS8cuda_cub4core6detail5shmemE+56];
	ld.shared.u64 	%rd183, [_ZN6thrust24THRUST_300001_SM_1000_NS8cuda_cub4core6detail5shmemE+64];
	setp.lt.f32 	%p83, %f237, %f157;
	mov.f32 	%f238, %f237;
	mov.u64 	%rd320, %rd319;
	@%p83 bra 	$L__BB7_189;
	setp.lt.f32 	%p84, %f157, %f237;
	mov.f32 	%f238, %f157;
	mov.u64 	%rd320, %rd183;
	@%p84 bra 	$L__BB7_189;
	setp.lt.s64 	%p85, %rd319, %rd183;
	selp.f32 	%f238, %f237, %f157, %p85;
	min.s64 	%rd320, %rd319, %rd183;
$L__BB7_189:
	ld.shared.f32 	%f160, [_ZN6thrust24THRUST_300001_SM_1000_NS8cuda_cub4core6detail5shmemE+72];
	ld.shared.u64 	%rd186, [_ZN6thrust24THRUST_300001_SM_1000_NS8cuda_cub4core6detail5shmemE+80];
	setp.lt.f32 	%p86, %f238, %f160;
	mov.f32 	%f239, %f238;
	mov.u64 	%rd321, %rd320;
	@%p86 bra 	$L__BB7_192;
	setp.lt.f32 	%p87, %f160, %f238;
	mov.f32 	%f239, %f160;
	mov.u64 	%rd321, %rd186;
	@%p87 bra 	$L__BB7_192;
	setp.lt.s64 	%p88, %rd320, %rd186;
	selp.f32 	%f239, %f238, %f160, %p88;
	min.s64 	%rd321, %rd320, %rd186;
$L__BB7_192:
	ld.shared.f32 	%f163, [_ZN6thrust24THRUST_300001_SM_1000_NS8cuda_cub4core6detail5shmemE+88];
	ld.shared.u64 	%rd189, [_ZN6thrust24THRUST_300001_SM_1000_NS8cuda_cub4core6detail5shmemE+96];
	setp.lt.f32 	%p89, %f239, %f163;
	mov.f32 	%f240, %f239;
	mov.u64 	%rd322, %rd321;
	@%p89 bra 	$L__BB7_195;
	setp.lt.f32 	%p90, %f163, %f239;
	mov.f32 	%f240, %f163;
	mov.u64 	%rd322, %rd189;
	@%p90 bra 	$L__BB7_195;
	setp.lt.s64 	%p91, %rd321, %rd189;
	selp.f32 	%f240, %f239, %f163, %p91;
	min.s64 	%rd322, %rd321, %rd189;
$L__BB7_195:
	ld.shared.f32 	%f166, [_ZN6thrust24THRUST_300001_SM_1000_NS8cuda_cub4core6detail5shmemE+104];
	ld.shared.u64 	%rd192, [_ZN6thrust24THRUST_300001_SM_1000_NS8cuda_cub4core6detail5shmemE+112];
	setp.lt.f32 	%p92, %f240, %f166;
	mov.f32 	%f241, %f240;
	mov.u64 	%rd323, %rd322;
	@%p92 bra 	$L__BB7_198;
	setp.lt.f32 	%p93, %f166, %f240;
	mov.f32 	%f241, %f166;
	mov.u64 	%rd323, %rd192;
	@%p93 bra 	$L__BB7_198;
	setp.lt.s64 	%p94, %rd322, %rd192;
	selp.f32 	%f241, %f240, %f166, %p94;
	min.s64 	%rd323, %rd322, %rd192;
$L__BB7_198:
	ld.shared.f32 	%f169, [_ZN6thrust24THRUST_300001_SM_1000_NS8cuda_cub4core6detail5shmemE+120];
	ld.shared.u64 	%rd195, [_ZN6thrust24THRUST_300001_SM_1000_NS8cuda_cub4core6detail5shmemE+128];
	setp.lt.f32 	%p95, %f241, %f169;
	mov.f32 	%f242, %f241;
	mov.u64 	%rd324, %rd323;
	@%p95 bra 	$L__BB7_201;
	setp.lt.f32 	%p96, %f169, %f241;
	mov.f32 	%f242, %f169;
	mov.u64 	%rd324, %rd195;
	@%p96 bra 	$L__BB7_201;
	setp.lt.s64 	%p97, %rd323, %rd195;
	selp.f32 	%f242, %f241, %f169, %p97;
	min.s64 	%rd324, %rd323, %rd195;
$L__BB7_201:
	mov.u32 	%r389, %tid.x;
	setp.ne.s32 	%p224, %r389, 0;
	@%p224 bra 	$L__BB7_203;
	ld.param.u64 	%rd254, [_ZN6thrust24THRUST_300001_SM_1000_NS8cuda_cub4core6detail13_kernel_agentINS1_8__reduce11ReduceAgentINS0_12zip_iteratorIN4cuda3std3__45tupleIJNS0_6detail15normal_iteratorINS0_10device_ptrIfEEEENS0_17counting_iteratorIlNS0_11use_defaultESI_SI_EEEEEEEPNSB_IJflEEESM_lNS1_9__extrema9arg_min_fIflNSA_4lessIfEEEEEEJSL_SN_lN3cub18CUB_300001_SM_100013GridEvenShareIlEENSV_9GridQueueIyEESS_EEEvDpT0__param_1];
	cvta.to.global.u64 	%rd251, %rd254;
	mul.wide.u32 	%rd252, %r1, 16;
	add.s64 	%rd253, %rd251, %rd252;
	st.global.f32 	[%rd253], %f242;
	st.global.u64 	[%rd253+8], %rd324;
$L__BB7_203:
	ret;

}
	// .globl	_ZN6thrust24THRUST_300001_SM_1000_NS8cuda_cub4core6detail13_kernel_agentINS1_8__reduce10DrainAgentIlEEJN3cub18CUB_300001_SM_10009GridQueueIyEElEEEvDpT0_
.visible .entry _ZN6thrust24THRUST_300001_SM_1000_NS8cuda_cub4core6detail13_kernel_agentINS1_8__reduce10DrainAgentIlEEJN3cub18CUB_300001_SM_10009GridQueueIyEElEEEvDpT0_(
	.param .align 8 .b8 _ZN6thrust24THRUST_300001_SM_1000_NS8cuda_cub4core6detail13_kernel_agentINS1_8__reduce10DrainAgentIlEEJN3cub18CUB_300001_SM_10009GridQueueIyEElEEEvDpT0__param_0[8],
	.param .u64 _ZN6thrust24THRUST_300001_SM_1000_NS8cuda_cub4core6detail13_kernel_agentINS1_8__reduce10DrainAgentIlEEJN3cub18CUB_300001_SM_10009GridQueueIyEElEEEvDpT0__param_1
)
.maxntid 1
{
	.reg .b64 	%rd<5>;

	ld.param.u64 	%rd1, [_ZN6thrust24THRUST_300001_SM_1000_NS8cuda_cub4core6detail13_kernel_agentINS1_8__reduce10DrainAgentIlEEJN3cub18CUB_300001_SM_10009GridQueueIyEElEEEvDpT0__param_0];
	ld.param.u64 	%rd2, [_ZN6thrust24THRUST_300001_SM_1000_NS8cuda_cub4core6detail13_kernel_agentINS1_8__reduce10DrainAgentIlEEJN3cub18CUB_300001_SM_10009GridQueueIyEElEEEvDpT0__param_1];
	cvta.to.global.u64 	%rd3, %rd1;
	st.global.u64 	[%rd3], %rd2;
	mov.b64 	%rd4, 0;
	st.global.u64 	[%rd3+8], %rd4;
	ret;

}
	// .globl	_ZN6thrust24THRUST_300001_SM_1000_NS8cuda_cub4core6detail13_kernel_agentINS1_8__reduce11ReduceAgentIPN4cuda3std3__45tupleIJflEEESC_SB_lNS1_9__extrema9arg_min_fIflNS9_4lessIfEEEEEEJSC_SC_iSH_EEEvDpT0_
.visible .entry _ZN6thrust24THRUST_300001_SM_1000_NS8cuda_cub4core6detail13_kernel_agentINS1_8__reduce11ReduceAgentIPN4cuda3std3__45tupleIJflEEESC_SB_lNS1_9__extrema9arg_min_fIflNS9_4lessIfEEEEEEJSC_SC_iSH_EEEvDpT0_(
	.param .u64 .ptr .align 1 _ZN6thrust24THRUST_300001_SM_1000_NS8cuda_cub4core6detail13_kernel_agentINS1_8__reduce11ReduceAgentIPN4cuda3std3__45tupleIJflEEESC_SB_lNS1_9__extrema9arg_min_fIflNS9_4lessIfEEEEEEJSC_SC_iSH_EEEvDpT0__param_0,
	.param .u64 .ptr .align 1 _ZN6thrust24THRUST_300001_SM_1000_NS8cuda_cub4core6detail13_kernel_agentINS1_8__reduce11ReduceAgentIPN4cuda3std3__45tupleIJflEEESC_SB_lNS1_9__extrema9arg_min_fIflNS9_4lessIfEEEEEEJSC_SC_iSH_EEEvDpT0__param_1,
	.param .u32 _ZN6thrust24THRUST_300001_SM_1000_NS8cuda_cub4core6detail13_kernel_agentINS1_8__reduce11ReduceAgentIPN4cuda3std3__45tupleIJflEEESC_SB_lNS1_9__extrema9arg_min_fIflNS9_4lessIfEEEEEEJSC_SC_iSH_EEEvDpT0__param_2,
	.param .align 1 .b8 _ZN6thrust24THRUST_300001_SM_1000_NS8cuda_cub4core6detail13_kernel_agentINS1_8__reduce11ReduceAgentIPN4cuda3std3__45tupleIJflEEESC_SB_lNS1_9__extrema9arg_min_fIflNS9_4lessIfEEEEEEJSC_SC_iSH_EEEvDpT0__param_3[1]
)
.maxntid 256
{
	.reg .pred 	%p<260>;
	.reg .b32 	%r<436>;
	.reg .b32 	%f<293>;
	.reg .b64 	%rd<479>;

	ld.param.u64 	%rd236, [_ZN6thrust24THRUST_300001_SM_1000_NS8cuda_cub4core6detail13_kernel_agentINS1_8__reduce11ReduceAgentIPN4cuda3std3__45tupleIJflEEESC_SB_lNS1_9__extrema9arg_min_fIflNS9_4lessIfEEEEEEJSC_SC_iSH_EEEvDpT0__param_0];
	ld.param.u32 	%r29, [_ZN6thrust24THRUST_300001_SM_1000_NS8cuda_cub4core6detail13_kernel_agentINS1_8__reduce11ReduceAgentIPN4cuda3std3__45tupleIJflEEESC_SB_lNS1_9__extrema9arg_min_fIflNS9_4lessIfEEEEEEJSC_SC_iSH_EEEvDpT0__param_2];
	cvt.s64.s32 	%rd1, %r29;
	setp.eq.s32 	%p1, %r29, 0;
	@%p1 bra 	$L__BB9_238;
	setp.gt.s32 	%p2, %r29, 1279;
	@%p2 bra 	$L__BB9_111;
	mov.u32 	%r1, %tid.x;
	setp.ge.s32 	%p133, %r1, %r29;
	mov.f32 	%f224, 0f00000000;
	mov.b64 	%rd402, 0;
	mov.u32 	%r430, %r1;
	@%p133 bra 	$L__BB9_4;
	mul.wide.u32 	%rd366, %r1, 16;
	add.s64 	%rd363, %rd236, %rd366;
	// begin inline asm
	ld.global.nc.u64 %rd362, [%rd363];
	// end inline asm
	mov.b64 	{%r191, %r192}, %rd362;
	mov.b32 	%f224, %r191;
	add.s64 	%rd365, %rd363, 8;
	// begin inline asm
	ld.global.nc.u64 %rd402, [%rd365];
	// end inline asm
	add.s32 	%r430, %r1, 256;
$L__BB9_4:
	setp.ge.s32 	%p134, %r430, %r29;
	@%p134 bra 	$L__BB9_25;
	not.b32 	%r193, %r430;
	add.s32 	%r4, %r29, %r193;
	and.b32  	%r194, %r4, 768;
	setp.eq.s32 	%p135, %r194, 768;
	@%p135 bra 	$L__BB9_11;
	mul.wide.u32 	%rd368, %r430, 16;
	add.s64 	%rd393, %rd236, %rd368;
	shr.u32 	%r195, %r4, 8;
	add.s32 	%r196, %r195, 1;
	and.b32  	%r197, %r196, 3;
	neg.s32 	%r428, %r197;
$L__BB9_7:
	.pragma "nounroll";
	mov.u64 	%rd6, %rd402;
	mov.f32 	%f3, %f224;
	// begin inline asm
	ld.global.nc.u64 %rd369, [%rd393];
	// end inline asm
	mov.b64 	{%r198, %r199}, %rd369;
	mov.b32 	%f4, %r198;
	add.s64 	%rd372, %rd393, 8;
	// begin inline asm
	ld.global.nc.u64 %rd371, [%rd372];
	// end inline asm
	setp.lt.f32 	%p136, %f3, %f4;
	@%p136 bra 	$L__BB9_10;
	setp.lt.f32 	%p137, %f4, %f3;
	mov.u64 	%rd402, %rd371;
	mov.f32 	%f224, %f4;
	@%p137 bra 	$L__BB9_10;
	setp.lt.s64 	%p138, %rd6, %rd371;
	min.s64 	%rd402, %rd6, %rd371;
	selp.f32 	%f224, %f3, %f4, %p138;
$L__BB9_10:
	add.s32 	%r430, %r430, 256;
	add.s64 	%rd393, %rd393, 4096;
	add.s32 	%r428, %r428, 1;
	setp.ne.s32 	%p139, %r428, 0;
	@%p139 bra 	$L__BB9_7;
$L__BB9_11:
	setp.lt.u32 	%p140, %r4, 768;
	@%p140 bra 	$L__BB9_25;
$L__BB9_12:
	mul.wide.s32 	%rd377, %r430, 16;
	add.s64 	%rd374, %rd236, %rd377;
	// begin inline asm
	ld.global.nc.u64 %rd373, [%rd374];
	// end inline asm
	mov.b64 	{%r200, %r201}, %rd373;
	mov.b32 	%f10, %r200;
	add.s64 	%rd376, %rd374, 8;
	// begin inline asm
	ld.global.nc.u64 %rd375, [%rd376];
	// end inline asm
	setp.lt.f32 	%p141, %f224, %f10;
	mov.u64 	%rd399, %rd402;
	mov.f32 	%f221, %f224;
	@%p141 bra 	$L__BB9_15;
	setp.lt.f32 	%p142, %f10, %f224;
	mov.u64 	%rd399, %rd375;
	mov.f32 	%f221, %f10;
	@%p142 bra 	$L__BB9_15;
	setp.lt.s64 	%p143, %rd402, %rd375;
	min.s64 	%rd399, %rd402, %rd375;
	selp.f32 	%f221, %f224, %f10, %p143;
$L__BB9_15:
	add.s64 	%rd379, %rd374, 4096;
	// begin inline asm
	ld.global.nc.u64 %rd378, [%rd379];
	// end inline asm
	mov.b64 	{%r202, %r203}, %rd378;
	mov.b32 	%f13, %r202;
	add.s64 	%rd381, %rd374, 4104;
	// begin inline asm
	ld.global.nc.u64 %rd380, [%rd381];
	// end inline asm
	setp.lt.f32 	%p144, %f221, %f13;
	mov.u64 	%rd400, %rd399;
	mov.f32 	%f222, %f221;
	@%p144 bra 	$L__BB9_18;
	setp.lt.f32 	%p145, %f13, %f221;
	mov.u64 	%rd400, %rd380;
	mov.f32 	%f222, %f13;
	@%p145 bra 	$L__BB9_18;
	setp.lt.s64 	%p146, %rd399, %rd380;
	min.s64 	%rd400, %rd399, %rd380;
	selp.f32 	%f222, %f221, %f13, %p146;
$L__BB9_18:
	add.s64 	%rd383, %rd374, 8192;
	// begin inline asm
	ld.global.nc.u64 %rd382, [%rd383];
	// end inline asm
	mov.b64 	{%r204, %r205}, %rd382;
	mov.b32 	%f16, %r204;
	add.s64 	%rd385, %rd374, 8200;
	// begin inline asm
	ld.global.nc.u64 %rd384, [%rd385];
	// end inline asm
	setp.lt.f32 	%p147, %f222, %f16;
	mov.u64 	%rd401, %rd400;
	mov.f32 	%f223, %f222;
	@%p147 bra 	$L__BB9_21;
	setp.lt.f32 	%p148, %f16, %f222;
	mov.u64 	%rd401, %rd384;
	mov.f32 	%f223, %f16;
	@%p148 bra 	$L__BB9_21;
	setp.lt.s64 	%p149, %rd400, %rd384;
	min.s64 	%rd401, %rd400, %rd384;
	selp.f32 	%f223, %f222, %f16, %p149;
$L__BB9_21:
	add.s64 	%rd387, %rd374, 12288;
	// begin inline asm
	ld.global.nc.u64 %rd386, [%rd387];
	// end inline asm
	mov.b64 	{%r206, %r207}, %rd386;
	mov.b32 	%f19, %r206;
	add.s64 	%rd389, %rd374, 12296;
	// begin inline asm
	ld.global.nc.u64 %rd388, [%rd389];
	// end inline asm
	setp.lt.f32 	%p150, %f223, %f19;
	mov.u64 	%rd402, %rd401;
	mov.f32 	%f224, %f223;
	@%p150 bra 	$L__BB9_24;
	setp.lt.f32 	%p151, %f19, %f223;
	mov.u64 	%rd402, %rd388;
	mov.f32 	%f224, %f19;
	@%p151 bra 	$L__BB9_24;
	setp.lt.s64 	%p152, %rd401, %rd388;
	min.s64 	%rd402, %rd401, %rd388;
	selp.f32 	%f224, %f223, %f19, %p152;
$L__BB9_24:
	add.s32 	%r430, %r430, 1024;
	setp.lt.s32 	%p153, %r430, %r29;
	@%p153 bra 	$L__BB9_12;
$L__BB9_25:
	setp.lt.s32 	%p154, %r29, 256;
	@%p154 bra 	$L__BB9_65;
	// begin inline asm
	mov.u32 %r321, %laneid;
	// end inline asm
	mov.b32 	%r323, %f224;
	mov.b32 	%r339, 1;
	mov.b32 	%r340, 31;
	mov.b32 	%r341, -1;
	// begin inline asm
	shfl.sync.down.b32 %r322, %r323, %r339, %r340, %r341;
	// end inline asm
	mov.b32 	%f23, %r322;
	// begin inline asm
	shfl.sync.down.b32 %r327, %r328, %r339, %r340, %r341;
	// end inline asm
	mov.b64 	{%r333, %r338}, %rd402;
	// begin inline asm
	shfl.sync.down.b32 %r332, %r333, %r339, %r340, %r341;
	// end inline asm
	// begin inline asm
	shfl.sync.down.b32 %r337, %r338, %r339, %r340, %r341;
	// end inline asm
	mov.b64 	%rd28, {%r332, %r337};
	setp.gt.s32 	%p211, %r321, 30;
	setp.lt.f32 	%p212, %f224, %f23;
	or.pred  	%p213, %p211, %p212;
	mov.u64 	%rd404, %rd402;
	mov.f32 	%f226, %f224;
	@%p213 bra 	$L__BB9_29;
	setp.gt.f32 	%p214, %f224, %f23;
	mov.u64 	%rd404, %rd28;
	mov.f32 	%f226, %f23;
	@%p214 bra 	$L__BB9_29;
	setp.lt.s64 	%p215, %rd402, %rd28;
	min.s64 	%rd404, %rd402, %rd28;
	selp.f32 	%f226, %f224, %f23, %p215;
$L__BB9_29:
	mov.b32 	%r343, %f226;
	mov.b32 	%r359, 2;
	mov.b32 	%r360, 31;
	mov.b32 	%r361, -1;
	// begin inline asm
	shfl.sync.down.b32 %r342, %r343, %r359, %r360, %r361;
	// end inline asm
	mov.b32 	%f26, %r342;
	// begin inline asm
	shfl.sync.down.b32 %r347, %r348, %r359, %r360, %r361;
	// end inline asm
	mov.b64 	{%r353, %r358}, %rd404;
	// begin inline asm
	shfl.sync.down.b32 %r352, %r353, %r359, %r360, %r361;
	// end inline asm
	// begin inline asm
	shfl.sync.down.b32 %r357, %r358, %r359, %r360, %r361;
	// end inline asm
	mov.b64 	%rd31, {%r352, %r357};
	setp.gt.s32 	%p216, %r321, 29;
	setp.lt.f32 	%p217, %f226, %f26;
	or.pred  	%p218, %p216, %p217;
	mov.u64 	%rd405, %rd404;
	mov.f32 	%f227, %f226;
	@%p218 bra 	$L__BB9_32;
	setp.gt.f32 	%p219, %f226, %f26;
	mov.u64 	%rd405, %rd31;
	mov.f32 	%f227, %f26;
	@%p219 bra 	$L__BB9_32;
	setp.lt.s64 	%p220, %rd404, %rd31;
	min.s64 	%rd405, %rd404, %rd31;
	selp.f32 	%f227, %f226, %f26, %p220;
$L__BB9_32:
	mov.b32 	%r363, %f227;
	mov.b32 	%r379, 4;
	mov.b32 	%r380, 31;
	mov.b32 	%r381, -1;
	// begin inline asm
	shfl.sync.down.b32 %r362, %r363, %r379, %r380, %r381;
	// end inline asm
	mov.b32 	%f29, %r362;
	// begin inline asm
	shfl.sync.down.b32 %r367, %r368, %r379, %r380, %r381;
	// end inline asm
	mov.b64 	{%r373, %r378}, %rd405;
	// begin inline asm
	shfl.sync.down.b32 %r372, %r373, %r379, %r380, %r381;
	// end inline asm
	// begin inline asm
	shfl.sync.down.b32 %r377, %r378, %r379, %r380, %r381;
	// end inline asm
	mov.b64 	%rd34, {%r372, %r377};
	setp.gt.s32 	%p221, %r321, 27;
	setp.lt.f32 	%p222, %f227, %f29;
	or.pred  	%p223, %p221, %p222;
	mov.u64 	%rd406, %rd405;
	mov.f32 	%f228, %f227;
	@%p223 bra 	$L__BB9_35;
	setp.gt.f32 	%p224, %f227, %f29;
	mov.u64 	%rd406, %rd34;
	mov.f32 	%f228, %f29;
	@%p224 bra 	$L__BB9_35;
	setp.lt.s64 	%p225, %rd405, %rd34;
	min.s64 	%rd406, %rd405, %rd34;
	selp.f32 	%f228, %f227, %f29, %p225;
$L__BB9_35:
	mov.b32 	%r383, %f228;
	mov.b32 	%r399, 8;
	mov.b32 	%r400, 31;
	mov.b32 	%r401, -1;
	// begin inline asm
	shfl.sync.down.b32 %r382, %r383, %r399, %r400, %r401;
	// end inline asm
	mov.b32 	%f32, %r382;
	// begin inline asm
	shfl.sync.down.b32 %r387, %r388, %r399, %r400, %r401;
	// end inline asm
	mov.b64 	{%r393, %r398}, %rd406;
	// begin inline asm
	shfl.sync.down.b32 %r392, %r393, %r399, %r400, %r401;
	// end inline asm
	// begin inline asm
	shfl.sync.down.b32 %r397, %r398, %r399, %r400, %r401;
	// end inline asm
	mov.b64 	%rd37, {%r392, %r397};
	setp.gt.s32 	%p226, %r321, 23;
	setp.lt.f32 	%p227, %f228, %f32;
	or.pred  	%p228, %p226, %p227;
	mov.u64 	%rd407, %rd406;
	mov.f32 	%f229, %f228;
	@%p228 bra 	$L__BB9_38;
	setp.gt.f32 	%p229, %f228, %f32;
	mov.u64 	%rd407, %rd37;
	mov.f32 	%f229, %f32;
	@%p229 bra 	$L__BB9_38;
	setp.lt.s64 	%p230, %rd406, %rd37;
	min.s64 	%rd407, %rd406, %rd37;
	selp.f32 	%f229, %f228, %f32, %p230;
$L__BB9_38:
	mov.b32 	%r403, %f229;
	mov.b32 	%r419, 16;
	mov.b32 	%r420, 31;
	mov.b32 	%r421, -1;
	// begin inline asm
	shfl.sync.down.b32 %r402, %r403, %r419, %r420, %r421;
	// end inline asm
	mov.b32 	%f35, %r402;
	// begin inline asm
	shfl.sync.down.b32 %r407, %r408, %r419, %r420, %r421;
	// end inline asm
	mov.b64 	{%r413, %r418}, %rd407;
	// begin inline asm
	shfl.sync.down.b32 %r412, %r413, %r419, %r420, %r421;
	// end inline asm
	// begin inline asm
	shfl.sync.down.b32 %r417, %r418, %r419, %r420, %r421;
	// end inline asm
	mov.b64 	%rd40, {%r412, %r417};
	setp.gt.s32 	%p231, %r321, 15;
	setp.lt.f32 	%p232, %f229, %f35;
	or.pred  	%p233, %p231, %p232;
	mov.u64 	%rd478, %rd407;
	mov.f32 	%f292, %f229;
	@%p233 bra 	$L__BB9_41;
	setp.gt.f32 	%p234, %f229, %f35;
	mov.u64 	%rd478, %rd40;
	mov.f32 	%f292, %f35;
	@%p234 bra 	$L__BB9_41;
	setp.lt.s64 	%p235, %rd407, %rd40;
	min.s64 	%rd478, %rd407, %rd40;
	selp.f32 	%f292, %f229, %f35, %p235;
$L__BB9_41:
	setp.ne.s32 	%p236, %r321, 0;
	@%p236 bra 	$L__BB9_43;
	shr.u32 	%r422, %r1, 1;
	and.b32  	%r423, %r422, 496;
	mov.u32 	%r424, _ZN6thrust24THRUST_300001_SM_1000_NS8cuda_cub4core6detail5shmemE;
	add.s32 	%r425, %r424, %r423;
	st.shared.f32 	[%r425+8], %f292;
	st.shared.u64 	[%r425+16], %rd478;
$L__BB9_43:
	bar.sync 	0;
	setp.ne.s32 	%p237, %r1, 0;
	@%p237 bra 	$L__BB9_236;
	ld.shared.f32 	%f38, [_ZN6thrust24THRUST_300001_SM_1000_NS8cuda_cub4core6detail5shmemE+24];
	ld.shared.u64 	%rd43, [_ZN6thrust24THRUST_300001_SM_1000_NS8cuda_cub4core6detail5shmemE+32];
	setp.lt.f32 	%p238, %f292, %f38;
	mov.u64 	%rd409, %rd478;
	mov.f32 	%f231, %f292;
	@%p238 bra 	$L__BB9_47;
	setp.lt.f32 	%p239, %f38, %f292;
	mov.u64 	%rd409, %rd43;
	mov.f32 	%f231, %f38;
	@%p239 bra 	$L__BB9_47;
	setp.lt.s64 	%p240, %rd478, %rd43;
	min.s64 	%rd409, %rd478, %rd43;
	selp.f32 	%f231, %f292, %f38, %p240;
$L__BB9_47:
	ld.shared.f32 	%f41, [_ZN6thrust24THRUST_300001_SM_1000_NS8cuda_cub4core6detail5shmemE+40];
	ld.shared.u64 	%rd46, [_ZN6thrust24THRUST_300001_SM_1000_NS8cuda_cub4core6detail5shmemE+48];
	setp.lt.f32 	%p241, %f231, %f41;
	mov.u64 	%rd410, %rd409;
	mov.f32 	%f232, %f231;
	@%p241 bra 	$L__BB9_50;
	setp.lt.f32 	%p242, %f41, %f231;
	mov.u64 	%rd410, %rd46;
	mov.f32 	%f232, %f41;
	@%p242 bra 	$L__BB9_50;
	setp.lt.s64 	%p243, %rd409, %rd46;
	min.s64 	%rd410, %rd409, %rd46;
	selp.f32 	%f232, %f231, %f41, %p243;
$L__BB9_50:
	ld.shared.f32 	%f44, [_ZN6thrust24THRUST_300001_SM_1000_NS8cuda_cub4core6detail5shmemE+56];
	ld.shared.u64 	%rd49, [_ZN6thrust24THRUST_300001_SM_1000_NS8cuda_cub4core6detail5shmemE+64];
	setp.lt.f32 	%p244, %f232, %f44;
	mov.u64 	%rd411, %rd410;
	mov.f32 	%f233, %f232;
	@%p244 bra 	$L__BB9_53;
	setp.lt.f32 	%p245, %f44, %f232;
	mov.u64 	%rd411, %rd49;
	mov.f32 	%f233, %f44;
	@%p245 bra 	$L__BB9_53;
	setp.lt.s64 	%p246, %rd410, %rd49;
	min.s64 	%rd411, %rd410, %rd49;
	selp.f32 	%f233, %f232, %f44, %p246;
$L__BB9_53:
	ld.shared.f32 	%f47, [_ZN6thrust24THRUST_300001_SM_1000_NS8cuda_cub4core6detail5shmemE+72];
	ld.shared.u64 	%rd52, [_ZN6thrust24THRUST_300001_SM_1000_NS8cuda_cub4core6detail5shmemE+80];
	setp.lt.f32 	%p247, %f233, %f47;
	mov.u64 	%rd412, %rd411;
	mov.f32 	%f234, %f233;
	@%p247 bra 	$L__BB9_56;
	setp.lt.f32 	%p248, %f47, %f233;
	mov.u64 	%rd412, %rd52;
	mov.f32 	%f234, %f47;
	@%p248 bra 	$L__BB9_56;
	setp.lt.s64 	%p249, %rd411, %rd52;
	min.s64 	%rd412, %rd411, %rd52;
	selp.f32 	%f234, %f233, %f47, %p249;
$L__BB9_56:
	ld.shared.f32 	%f50, [_ZN6thrust24THRUST_300001_SM_1000_NS8cuda_cub4core6detail5shmemE+88];
	ld.shared.u64 	%rd55, [_ZN6thrust24THRUST_300001_SM_1000_NS8cuda_cub4core6detail5shmemE+96];
	setp.lt.f32 	%p250, %f234, %f50;
	mov.u64 	%rd413, %rd412;
	mov.f32 	%f235, %f234;
	@%p250 bra 	$L__BB9_59;
	setp.lt.f32 	%p251, %f50, %f234;
	mov.u64 	%rd413, %rd55;
	mov.f32 	%f235, %f50;
	@%p251 bra 	$L__BB9_59;
	setp.lt.s64 	%p252, %rd412, %rd55;
	min.s64 	%rd413, %rd412, %rd55;
	selp.f32 	%f235, %f234, %f50, %p252;
$L__BB9_59:
	ld.shared.f32 	%f53, [_ZN6thrust24THRUST_300001_SM_1000_NS8cuda_cub4core6detail5shmemE+104];
	ld.shared.u64 	%rd58, [_ZN6thrust24THRUST_300001_SM_1000_NS8cuda_cub4core6detail5shmemE+112];
	setp.lt.f32 	%p253, %f235, %f53;
	mov.u64 	%rd414, %rd413;
	mov.f32 	%f236, %f235;
	@%p253 bra 	$L__BB9_62;
	setp.lt.f32 	%p254, %f53, %f235;
	mov.u64 	%rd414, %rd58;
	mov.f32 	%f236, %f53;
	@%p254 bra 	$L__BB9_62;
	setp.lt.s64 	%p255, %rd413, %rd58;
	min.s64 	%rd414, %rd413, %rd58;
	selp.f32 	%f236, %f235, %f53, %p255;
$L__BB9_62:
	ld.shared.f32 	%f56, [_ZN6thrust24THRUST_300001_SM_1000_NS8cuda_cub4core6detail5shmemE+120];
	ld.shared.u64 	%rd61, [_ZN6thrust24THRUST_300001_SM_1000_NS8cuda_cub4core6detail5shmemE+128];
	setp.lt.f32 	%p256, %f236, %f56;
	mov.f32 	%f292, %f236;
	mov.u64 	%rd478, %rd414;
	@%p256 bra 	$L__BB9_236;
	setp.lt.f32 	%p257, %f56, %f236;
	mov.f32 	%f292, %f56;
	mov.u64 	%rd478, %rd61;
	@%p257 bra 	$L__BB9_236;
	setp.lt.s64 	%p258, %rd414, %rd61;
	min.s64 	%rd478, %rd414, %rd61;
	selp.f32 	%f292, %f236, %f56, %p258;
	bra.uni 	$L__BB9_236;
$L__BB9_65:
	// begin inline asm
	mov.u32 %r208, %laneid;
	// end inline asm
	and.b32  	%r229, %r1, 992;
	add.s32 	%r230, %r229, 32;
	setp.gt.s32 	%p155, %r230, %r29;
	not.b32 	%r231, %r229;
	add.s32 	%r232, %r29, %r231;
	selp.b32 	%r227, %r232, 31, %p155;
	mov.b32 	%r210, %f224;
	mov.b32 	%r226, 1;
	mov.b32 	%r228, -1;
	// begin inline asm
	shfl.sync.down.b32 %r209, %r210, %r226, %r227, %r228;
	// end inline asm
	mov.b32 	%f58, %r209;
	// begin inline asm
	shfl.sync.down.b32 %r214, %r215, %r226, %r227, %r228;
	// end inline asm
	mov.b64 	{%r220, %r225}, %rd402;
	// begin inline asm
	shfl.sync.down.b32 %r219, %r220, %r226, %r227, %r228;
	// end inline asm
	// begin inline asm
	shfl.sync.down.b32 %r224, %r225, %r226, %r227, %r228;
	// end inline asm
	mov.b64 	%rd63, {%r219, %r224};
	setp.ge.s32 	%p156, %r208, %r227;
	setp.lt.f32 	%p157, %f224, %f58;
	or.pred  	%p158, %p156, %p157;
	mov.u64 	%rd415, %rd402;
	mov.f32 	%f237, %f224;
	@%p158 bra 	$L__BB9_68;
	setp.gt.f32 	%p159, %f224, %f58;
	mov.u64 	%rd415, %rd63;
	mov.f32 	%f237, %f58;
	@%p159 bra 	$L__BB9_68;
	setp.lt.s64 	%p160, %rd402, %rd63;
	min.s64 	%rd415, %rd402, %rd63;
	selp.f32 	%f237, %f224, %f58, %p160;
$L__BB9_68:
	mov.b32 	%r234, %f237;
	mov.b32 	%r250, 2;
	mov.b32 	%r252, -1;
	// begin inline asm
	shfl.sync.down.b32 %r233, %r234, %r250, %r227, %r252;
	// end inline asm
	mov.b32 	%f61, %r233;
	// begin inline asm
	shfl.sync.down.b32 %r238, %r239, %r250, %r227, %r252;
	// end inline asm
	mov.b64 	{%r244, %r249}, %rd415;
	// begin inline asm
	shfl.sync.down.b32 %r243, %r244, %r250, %r227, %r252;
	// end inline asm
	// begin inline asm
	shfl.sync.down.b32 %r248, %r249, %r250, %r227, %r252;
	// end inline asm
	mov.b64 	%rd66, {%r243, %r248};
	add.s32 	%r253, %r208, 2;
	setp.gt.s32 	%p161, %r253, %r227;
	setp.lt.f32 	%p162, %f237, %f61;
	or.pred  	%p163, %p161, %p162;
	mov.u64 	%rd416, %rd415;
	mov.f32 	%f238, %f237;
	@%p163 bra 	$L__BB9_71;
	setp.gt.f32 	%p164, %f237, %f61;
	mov.u64 	%rd416, %rd66;
	mov.f32 	%f238, %f61;
	@%p164 bra 	$L__BB9_71;
	setp.lt.s64 	%p165, %rd415, %rd66;
	min.s64 	%rd416, %rd415, %rd66;
	selp.f32 	%f238, %f237, %f61, %p165;
$L__BB9_71:
	mov.b32 	%r255, %f238;
	mov.b32 	%r271, 4;
	mov.b32 	%r273, -1;
	// begin inline asm
	shfl.sync.down.b32 %r254, %r255, %r271, %r227, %r273;
	// end inline asm
	mov.b32 	%f64, %r254;
	// begin inline asm
	shfl.sync.down.b32 %r259, %r260, %r271, %r227, %r273;
	// end inline asm
	mov.b64 	{%r265, %r270}, %rd416;
	// begin inline asm
	shfl.sync.down.b32 %r264, %r265, %r271, %r227, %r273;
	// end inline asm
	// begin inline asm
	shfl.sync.down.b32 %r269, %r270, %r271, %r227, %r273;
	// end inline asm
	mov.b64 	%rd69, {%r264, %r269};
	add.s32 	%r274, %r208, 4;
	setp.gt.s32 	%p166, %r274, %r227;
	setp.lt.f32 	%p167, %f238, %f64;
	or.pred  	%p168, %p166, %p167;
	mov.f32 	%f239, %f238;
	mov.u64 	%rd417, %rd416;
	@%p168 bra 	$L__BB9_74;
	setp.gt.f32 	%p169, %f238, %f64;
	mov.f32 	%f239, %f64;
	mov.u64 	%rd417, %rd69;
	@%p169 bra 	$L__BB9_74;
	setp.lt.s64 	%p170, %rd416, %rd69;
	selp.f32 	%f239, %f238, %f64, %p170;
	min.s64 	%rd417, %rd416, %rd69;
$L__BB9_74:
	mov.b32 	%r276, %f239;
	mov.b32 	%r292, 8;
	mov.b32 	%r294, -1;
	// begin inline asm
	shfl.sync.down.b32 %r275, %r276, %r292, %r227, %r294;
	// end inline asm
	mov.b32 	%f67, %r275;
	// begin inline asm
	shfl.sync.down.b32 %r280, %r281, %r292, %r227, %r294;
	// end inline asm
	mov.b64 	{%r286, %r291}, %rd417;
	// begin inline asm
	shfl.sync.down.b32 %r285, %r286, %r292, %r227, %r294;
	// end inline asm
	// begin inline asm
	shfl.sync.down.b32 %r290, %r291, %r292, %r227, %r294;
	// end inline asm
	mov.b64 	%rd72, {%r285, %r290};
	add.s32 	%r295, %r208, 8;
	setp.gt.s32 	%p171, %r295, %r227;
	setp.lt.f32 	%p172, %f239, %f67;
	or.pred  	%p173, %p171, %p172;
	mov.f32 	%f240, %f239;
	mov.u64 	%rd418, %rd417;
	@%p173 bra 	$L__BB9_77;
	setp.gt.f32 	%p174, %f239, %f67;
	mov.f32 	%f240, %f67;
	mov.u64 	%rd418, %rd72;
	@%p174 bra 	$L__BB9_77;
	setp.lt.s64 	%p175, %rd417, %rd72;
	selp.f32 	%f240, %f239, %f67, %p175;
	min.s64 	%rd418, %rd417, %rd72;
$L__BB9_77:
	mov.b32 	%r297, %f240;
	mov.b32 	%r313, 16;
	mov.b32 	%r315, -1;
	// begin inline asm
	shfl.sync.down.b32 %r296, %r297, %r313, %r227, %r315;
	// end inline asm
	mov.b32 	%f70, %r296;
	// begin inline asm
	shfl.sync.down.b32 %r301, %r302, %r313, %r227, %r315;
	// end inline asm
	mov.b64 	{%r307, %r312}, %rd418;
	// begin inline asm
	shfl.sync.down.b32 %r306, %r307, %r313, %r227, %r315;
	// end inline asm
	// begin inline asm
	shfl.sync.down.b32 %r311, %r312, %r313, %r227, %r315;
	// end inline asm
	mov.b64 	%rd75, {%r306, %r311};
	add.s32 	%r316, %r208, 16;
	setp.gt.s32 	%p176, %r316, %r227;
	setp.lt.f32 	%p177, %f240, %f70;
	or.pred  	%p178, %p176, %p177;
	mov.f32 	%f292, %f240;
	mov.u64 	%rd478, %rd418;
	@%p178 bra 	$L__BB9_80;
	setp.gt.f32 	%p179, %f240, %f70;
	mov.f32 	%f292, %f70;
	mov.u64 	%rd478, %rd75;
	@%p179 bra 	$L__BB9_80;
	setp.lt.s64 	%p180, %rd418, %rd75;
	selp.f32 	%f292, %f240, %f70, %p180;
	min.s64 	%rd478, %rd418, %rd75;
$L__BB9_80:
	setp.ne.s32 	%p181, %r208, 0;
	@%p181 bra 	$L__BB9_82;
	shr.u32 	%r317, %r1, 1;
	and.b32  	%r318, %r317, 496;
	mov.u32 	%r319, _ZN6thrust24THRUST_300001_SM_1000_NS8cuda_cub4core6detail5shmemE;
	add.s32 	%r320, %r319, %r318;
	st.shared.f32 	[%r320+8], %f292;
	st.shared.u64 	[%r320+16], %rd478;
$L__BB9_82:
	bar.sync 	0;
	setp.ne.s32 	%p182, %r1, 0;
	@%p182 bra 	$L__BB9_236;
	setp.lt.s32 	%p183, %r29, 33;
	mov.f32 	%f242, %f292;
	mov.u64 	%rd420, %rd478;
	@%p183 bra 	$L__BB9_87;
	ld.shared.f32 	%f73, [_ZN6thrust24THRUST_300001_SM_1000_NS8cuda_cub4core6detail5shmemE+24];
	ld.shared.u64 	%rd78, [_ZN6thrust24THRUST_300001_SM_1000_NS8cuda_cub4core6detail5shmemE+32];
	setp.lt.f32 	%p184, %f292, %f73;
	mov.f32 	%f242, %f292;
	mov.u64 	%rd420, %rd478;
	@%p184 bra 	$L__BB9_87;
	setp.lt.f32 	%p185, %f73, %f292;
	mov.f32 	%f242, %f73;
	mov.u64 	%rd420, %rd78;
	@%p185 bra 	$L__BB9_87;
	setp.lt.s64 	%p186, %rd478, %rd78;
	selp.f32 	%f242, %f292, %f73, %p186;
	min.s64 	%rd420, %rd478, %rd78;
$L__BB9_87:
	setp.lt.s32 	%p187, %r29, 65;
	mov.f32 	%f243, %f242;
	mov.u64 	%rd421, %rd420;
	@%p187 bra 	$L__BB9_91;
	ld.shared.f32 	%f76, [_ZN6thrust24THRUST_300001_SM_1000_NS8cuda_cub4core6detail5shmemE+40];
	ld.shared.u64 	%rd81, [_ZN6thrust24THRUST_300001_SM_1000_NS8cuda_cub4core6detail5shmemE+48];
	setp.lt.f32 	%p188, %f242, %f76;
	mov.f32 	%f243, %f242;
	mov.u64 	%rd421, %rd420;
	@%p188 bra 	$L__BB9_91;
	setp.lt.f32 	%p189, %f76, %f242;
	mov.f32 	%f243, %f76;
	mov.u64 	%rd421, %rd81;
	@%p189 bra 	$L__BB9_91;
	setp.lt.s64 	%p190, %rd420, %rd81;
	selp.f32 	%f243, %f242, %f76, %p190;
	min.s64 	%rd421, %rd420, %rd81;
$L__BB9_91:
	setp.lt.s32 	%p191, %r29, 97;
	mov.f32 	%f244, %f243;
	mov.u64 	%rd422, %rd421;
	@%p191 bra 	$L__BB9_95;
	ld.shared.f32 	%f79, [_ZN6thrust24THRUST_300001_SM_1000_NS8cuda_cub4core6detail5shmemE+56];
	ld.shared.u64 	%rd84, [_ZN6thrust24THRUST_300001_SM_1000_NS8cuda_cub4core6detail5shmemE+64];
	setp.lt.f32 	%p192, %f243, %f79;
	mov.f32 	%f244, %f243;
	mov.u64 	%rd422, %rd421;
	@%p192 bra 	$L__BB9_95;
	setp.lt.f32 	%p193, %f79, %f243;
	mov.f32 	%f244, %f79;
	mov.u64 	%rd422, %rd84;
	@%p193 bra 	$L__BB9_95;
	setp.lt.s64 	%p194, %rd421, %rd84;
	selp.f32 	%f244, %f243, %f79, %p194;
	min.s64 	%rd422, %rd421, %rd84;
$L__BB9_95:
	setp.lt.s32 	%p195, %r29, 129;
	mov.f32 	%f245, %f244;
	mov.u64 	%rd423, %rd422;
	@%p195 bra 	$L__BB9_99;
	ld.shared.f32 	%f82, [_ZN6thrust24THRUST_300001_SM_1000_NS8cuda_cub4core6detail5shmemE+72];
	ld.shared.u64 	%rd87, [_ZN6thrust24THRUST_300001_SM_1000_NS8cuda_cub4core6detail5shmemE+80];
	setp.lt.f32 	%p196, %f244, %f82;
	mov.f32 	%f245, %f244;
	mov.u64 	%rd423, %rd422;
	@%p196 bra 	$L__BB9_99;
	setp.lt.f32 	%p197, %f82, %f244;
	mov.f32 	%f245, %f82;
	mov.u64 	%rd423, %rd87;
	@%p197 bra 	$L__BB9_99;
	setp.lt.s64 	%p198, %rd422, %rd87;
	selp.f32 	%f245, %f244, %f82, %p198;
	min.s64 	%rd423, %rd422, %rd87;
$L__BB9_99:
	setp.lt.s32 	%p199, %r29, 161;
	mov.f32 	%f246, %f245;
	mov.u64 	%rd424, %rd423;
	@%p199 bra 	$L__BB9_103;
	ld.shared.f32 	%f85, [_ZN6thrust24THRUST_300001_SM_1000_NS8cuda_cub4core6detail5shmemE+88];
	ld.shared.u64 	%rd90, [_ZN6thrust24THRUST_300001_SM_1000_NS8cuda_cub4core6detail5shmemE+96];
	setp.lt.f32 	%p200, %f245, %f85;
	mov.f32 	%f246, %f245;
	mov.u64 	%rd424, %rd423;
	@%p200 bra 	$L__BB9_103;
	setp.lt.f32 	%p201, %f85, %f245;
	mov.f32 	%f246, %f85;
	mov.u64 	%rd424, %rd90;
	@%p201 bra 	$L__BB9_103;
	setp.lt.s64 	%p202, %rd423, %rd90;
	selp.f32 	%f246, %f245, %f85, %p202;
	min.s64 	%rd424, %rd423, %rd90;
$L__BB9_103:
	setp.lt.s32 	%p203, %r29, 193;
	mov.f32 	%f247, %f246;
	mov.u64 	%rd425, %rd424;
	@%p203 bra 	$L__BB9_107;
	ld.shared.f32 	%f88, [_ZN6thrust24THRUST_300001_SM_1000_NS8cuda_cub4core6detail5shmemE+104];
	ld.shared.u64 	%rd93, [_ZN6thrust24THRUST_300001_SM_1000_NS8cuda_cub4core6detail5shmemE+112];
	setp.lt.f32 	%p204, %f246, %f88;
	mov.f32 	%f247, %f246;
	mov.u64 	%rd425, %rd424;
	@%p204 bra 	$L__BB9_107;
	setp.lt.f32 	%p205, %f88, %f246;
	mov.f32 	%f247, %f88;
	mov.u64 	%rd425, %rd93;
	@%p205 bra 	$L__BB9_107;
	setp.lt.s64 	%p206, %rd424, %rd93;
	selp.f32 	%f247, %f246, %f88, %p206;
	min.s64 	%rd425, %rd424, %rd93;
$L__BB9_107:
	setp.lt.s32 	%p207, %r29, 225;
	mov.f32 	%f292, %f247;
	mov.u64 	%rd478, %rd425;
	@%p207 bra 	$L__BB9_236;
	ld.shared.f32 	%f91, [_ZN6thrust24THRUST_300001_SM_1000_NS8cuda_cub4core6detail5shmemE+120];
	ld.shared.u64 	%rd96, [_ZN6thrust24THRUST_300001_SM_1000_NS8cuda_cub4core6detail5shmemE+128];
	setp.lt.f32 	%p208, %f247, %f91;
	mov.f32 	%f292, %f247;
	mov.u64 	%rd478, %rd425;
	@%p208 bra 	$L__BB9_236;
	setp.lt.f32 	%p209, %f91, %f247;
	mov.f32 	%f292, %f91;
	mov.u64 	%rd478, %rd96;
	@%p209 bra 	$L__BB9_236;
	setp.lt.s64 	%p210, %rd425, %rd96;
	selp.f32 	%f292, %f247, %f91, %p210;
	min.s64 	%rd478, %rd425, %rd96;
	bra.uni 	$L__BB9_236;
$L__BB9_111:
	mov.u32 	%r16, %tid.x;
	cvt.u64.u32 	%rd98, %r16;
	mul.wide.u32 	%rd258, %r16, 16;
	add.s64 	%rd239, %rd236, %rd258;
	// begin inline asm
	ld.global.nc.u64 %rd238, [%rd239];
	// end inline asm
	mov.b64 	{%r30, %r31}, %rd238;
	mov.b32 	%f93, %r30;
	add.s64 	%rd241, %rd239, 8;
	// begin inline asm
	ld.global.nc.u64 %rd240, [%rd241];
	// end inline asm
	add.s64 	%rd243, %rd239, 4096;
	// begin inline asm
	ld.global.nc.u64 %rd242, [%rd243];
	// end inline asm
	mov.b64 	{%r32, %r33}, %rd242;
	mov.b32 	%f94, %r32;
	add.s64 	%rd245, %rd239, 4104;
	// begin inline asm
	ld.global.nc.u64 %rd244, [%rd245];
	// end inline asm
	add.s64 	%rd247, %rd239, 8192;
	// begin inline asm
	ld.global.nc.u64 %rd246, [%rd247];
	// end inline asm
	mov.b64 	{%r34, %r35}, %rd246;
	mov.b32 	%f95, %r34;
	add.s64 	%rd249, %rd239, 8200;
	// begin inline asm
	ld.global.nc.u64 %rd248, [%rd249];
	// end inline asm
	add.s64 	%rd251, %rd239, 12288;
	// begin inline asm
	ld.global.nc.u64 %rd250, [%rd251];
	// end inline asm
	mov.b64 	{%r36, %r37}, %rd250;
	mov.b32 	%f96, %r36;
	add.s64 	%rd253, %rd239, 12296;
	// begin inline asm
	ld.global.nc.u64 %rd252, [%rd253];
	// end inline asm
	add.s64 	%rd255, %rd239, 16384;
	// begin inline asm
	ld.global.nc.u64 %rd254, [%rd255];
	// end inline asm
	mov.b64 	{%r38, %r39}, %rd254;
	mov.b32 	%f97, %r38;
	add.s64 	%rd257, %rd239, 16392;
	// begin inline asm
	ld.global.nc.u64 %rd256, [%rd257];
	// end inline asm
	setp.lt.f32 	%p3, %f93, %f94;
	mov.f32 	%f248, %f93;
	mov.u64 	%rd426, %rd240;
	@%p3 bra 	$L__BB9_114;
	setp.lt.f32 	%p4, %f94, %f93;
	mov.f32 	%f248, %f94;
	mov.u64 	%rd426, %rd244;
	@%p4 bra 	$L__BB9_114;
	setp.lt.s64 	%p5, %rd240, %rd244;
	selp.f32 	%f248, %f93, %f94, %p5;
	min.s64 	%rd426, %rd240, %rd244;
$L__BB9_114:
	setp.lt.f32 	%p6, %f248, %f95;
	mov.f32 	%f249, %f248;
	mov.u64 	%rd427, %rd426;
	@%p6 bra 	$L__BB9_117;
	setp.lt.f32 	%p7, %f95, %f248;
	mov.f32 	%f249, %f95;
	mov.u64 	%rd427, %rd248;
	@%p7 bra 	$L__BB9_117;
	setp.lt.s64 	%p8, %rd426, %rd248;
	selp.f32 	%f249, %f248, %f95, %p8;
	min.s64 	%rd427, %rd426, %rd248;
$L__BB9_117:
	setp.lt.f32 	%p9, %f249, %f96;
	mov.f32 	%f250, %f249;
	mov.u64 	%rd428, %rd427;
	@%p9 bra 	$L__BB9_120;
	setp.lt.f32 	%p10, %f96, %f249;
	mov.f32 	%f250, %f96;
	mov.u64 	%rd428, %rd252;
	@%p10 bra 	$L__BB9_120;
	setp.lt.s64 	%p11, %rd427, %rd252;
	selp.f32 	%f250, %f249, %f96, %p11;
	min.s64 	%rd428, %rd427, %rd252;
$L__BB9_120:
	setp.lt.f32 	%p12, %f250, %f97;
	mov.f32 	%f279, %f250;
	mov.u64 	%rd465, %rd428;
	@%p12 bra 	$L__BB9_123;
	setp.lt.f32 	%p13, %f97, %f250;
	mov.f32 	%f279, %f97;
	mov.u64 	%rd465, %rd256;
	@%p13 bra 	$L__BB9_123;
	setp.lt.s64 	%p14, %rd428, %rd256;
	selp.f32 	%f279, %f250, %f97, %p14;
	min.s64 	%rd465, %rd428, %rd256;
$L__BB9_123:
	setp.lt.u32 	%p15, %r29, 2560;
	mov.b64 	%rd444, 1280;
	@%p15 bra 	$L__BB9_174;
	add.s64 	%rd262, %rd1, -2560;
	mul.hi.u64 	%rd263, %rd262, -3689348814741910323;
	shr.u64 	%rd112, %rd263, 10;
	setp.lt.u64 	%p16, %rd262, 1280;
	mov.b64 	%rd444, 1280;
	@%p16 bra 	$L__BB9_157;
	add.s64 	%rd265, %rd112, 1;
	and.b64  	%rd430, %rd265, 36028797018963966;
	shl.b64 	%rd266, %rd98, 4;
	add.s64 	%rd267, %rd266, %rd236;
	add.s64 	%rd431, %rd267, 57352;
	mov.b64 	%rd444, 1280;
$L__BB9_126:
	add.s64 	%rd269, %rd431, -36872;
	// begin inline asm
	ld.global.nc.u64 %rd268, [%rd269];
	// end inline asm
	mov.b64 	{%r40, %r41}, %rd268;
	mov.b32 	%f107, %r40;
	add.s64 	%rd271, %rd431, -36864;
	// begin inline asm
	ld.global.nc.u64 %rd270, [%rd271];
	// end inline asm
	add.s64 	%rd273, %rd431, -32776;
	// begin inline asm
	ld.global.nc.u64 %rd272, [%rd273];
	// end inline asm
	mov.b64 	{%r42, %r43}, %rd272;
	mov.b32 	%f108, %r42;
	add.s64 	%rd275, %rd431, -32768;
	// begin inline asm
	ld.global.nc.u64 %rd274, [%rd275];
	// end inline asm
	add.s64 	%rd277, %rd431, -28680;
	// begin inline asm
	ld.global.nc.u64 %rd276, [%rd277];
	// end inline asm
	mov.b64 	{%r44, %r45}, %rd276;
	mov.b32 	%f109, %r44;
	add.s64 	%rd279, %rd431, -28672;
	// begin inline asm
	ld.global.nc.u64 %rd278, [%rd279];
	// end inline asm
	add.s64 	%rd281, %rd431, -24584;
	// begin inline asm
	ld.global.nc.u64 %rd280, [%rd281];
	// end inline asm
	mov.b64 	{%r46, %r47}, %rd280;
	mov.b32 	%f110, %r46;
	add.s64 	%rd283, %rd431, -24576;
	// begin inline asm
	ld.global.nc.u64 %rd282, [%rd283];
	// end inline asm
	add.s64 	%rd285, %rd431, -20488;
	// begin inline asm
	ld.global.nc.u64 %rd284, [%rd285];
	// end inline asm
	mov.b64 	{%r48, %r49}, %rd284;
	mov.b32 	%f111, %r48;
	add.s64 	%rd287, %rd431, -20480;
	// begin inline asm
	ld.global.nc.u64 %rd286, [%rd287];
	// end inline asm
	setp.lt.f32 	%p17, %f279, %f107;
	mov.f32 	%f253, %f279;
	mov.u64 	%rd434, %rd465;
	@%p17 bra 	$L__BB9_129;
	setp.lt.f32 	%p18, %f107, %f279;
	mov.f32 	%f253, %f107;
	mov.u64 	%rd434, %rd270;
	@%p18 bra 	$L__BB9_129;
	setp.lt.s64 	%p19, %rd465, %rd270;
	selp.f32 	%f253, %f279, %f107, %p19;
	min.s64 	%rd434, %rd465, %rd270;
$L__BB9_129:
	setp.lt.f32 	%p20, %f253, %f108;
	mov.f32 	%f254, %f253;
	mov.u64 	%rd435, %rd434;
	@%p20 bra 	$L__BB9_132;
	setp.lt.f32 	%p21, %f108, %f253;
	mov.f32 	%f254, %f108;
	mov.u64 	%rd435, %rd274;
	@%p21 bra 	$L__BB9_132;
	setp.lt.s64 	%p22, %rd434, %rd274;
	selp.f32 	%f254, %f253, %f108, %p22;
	min.s64 	%rd435, %rd434, %rd274;
$L__BB9_132:
	setp.lt.f32 	%p23, %f254, %f109;
	mov.f32 	%f255, %f254;
	mov.u64 	%rd436, %rd435;
	@%p23 bra 	$L__BB9_135;
	setp.lt.f32 	%p24, %f109, %f254;
	mov.f32 	%f255, %f109;
	mov.u64 	%rd436, %rd278;
	@%p24 bra 	$L__BB9_135;
	setp.lt.s64 	%p25, %rd435, %rd278;
	selp.f32 	%f255, %f254, %f109, %p25;
	min.s64 	%rd436, %rd435, %rd278;
$L__BB9_135:
	setp.lt.f32 	%p26, %f255, %f110;
	mov.f32 	%f256, %f255;
	mov.u64 	%rd437, %rd436;
	@%p26 bra 	$L__BB9_138;
	setp.lt.f32 	%p27, %f110, %f255;
	mov.f32 	%f256, %f110;
	mov.u64 	%rd437, %rd282;
	@%p27 bra 	$L__BB9_138;
	setp.lt.s64 	%p28, %rd436, %rd282;
	selp.f32 	%f256, %f255, %f110, %p28;
	min.s64 	%rd437, %rd436, %rd282;
$L__BB9_138:
	setp.lt.f32 	%p29, %f256, %f111;
	mov.f32 	%f257, %f256;
	mov.u64 	%rd438, %rd437;
	@%p29 bra 	$L__BB9_141;
	setp.lt.f32 	%p30, %f111, %f256;
	mov.f32 	%f257, %f111;
	mov.u64 	%rd438, %rd286;
	@%p30 bra 	$L__BB9_141;
	setp.lt.s64 	%p31, %rd437, %rd286;
	selp.f32 	%f257, %f256, %f111, %p31;
	min.s64 	%rd438, %rd437, %rd286;
$L__BB9_141:
	add.s64 	%rd289, %rd431, -16392;
	// begin inline asm
	ld.global.nc.u64 %rd288, [%rd289];
	// end inline asm
	mov.b64 	{%r50, %r51}, %rd288;
	mov.b32 	%f122, %r50;
	add.s64 	%rd291, %rd431, -16384;
	// begin inline asm
	ld.global.nc.u64 %rd290, [%rd291];
	// end inline asm
	add.s64 	%rd293, %rd431, -12296;
	// begin inline asm
	ld.global.nc.u64 %rd292, [%rd293];
	// end inline asm
	mov.b64 	{%r52, %r53}, %rd292;
	mov.b32 	%f123, %r52;
	add.s64 	%rd295, %rd431, -12288;
	// begin inline asm
	ld.global.nc.u64 %rd294, [%rd295];
	// end inline asm
	add.s64 	%rd297, %rd431, -8200;
	// begin inline asm
	ld.global.nc.u64 %rd296, [%rd297];
	// end inline asm
	mov.b64 	{%r54, %r55}, %rd296;
	mov.b32 	%f124, %r54;
	add.s64 	%rd299, %rd431, -8192;
	// begin inline asm
	ld.global.nc.u64 %rd298, [%rd299];
	// end inline asm
	add.s64 	%rd301, %rd431, -4104;
	// begin inline asm
	ld.global.nc.u64 %rd300, [%rd301];
	// end inline asm
	mov.b64 	{%r56, %r57}, %rd300;
	mov.b32 	%f125, %r56;
	add.s64 	%rd303, %rd431, -4096;
	// begin inline asm
	ld.global.nc.u64 %rd302, [%rd303];
	// end inline asm
	add.s64 	%rd305, %rd431, -8;
	// begin inline asm
	ld.global.nc.u64 %rd304, [%rd305];
	// end inline asm
	mov.b64 	{%r58, %r59}, %rd304;
	mov.b32 	%f126, %r58;
	// begin inline asm
	ld.global.nc.u64 %rd306, [%rd431];
	// end inline asm
	setp.lt.f32 	%p32, %f257, %f122;
	mov.f32 	%f258, %f257;
	mov.u64 	%rd439, %rd438;
	@%p32 bra 	$L__BB9_144;
	setp.lt.f32 	%p33, %f122, %f257;
	mov.f32 	%f258, %f122;
	mov.u64 	%rd439, %rd290;
	@%p33 bra 	$L__BB9_144;
	setp.lt.s64 	%p34, %rd438, %rd290;
	selp.f32 	%f258, %f257, %f122, %p34;
	min.s64 	%rd439, %rd438, %rd290;
$L__BB9_144:
	setp.lt.f32 	%p35, %f258, %f123;
	mov.f32 	%f259, %f258;
	mov.u64 	%rd440, %rd439;
	@%p35 bra 	$L__BB9_147;
	setp.lt.f32 	%p36, %f123, %f258;
	mov.f32 	%f259, %f123;
	mov.u64 	%rd440, %rd294;
	@%p36 bra 	$L__BB9_147;
	setp.lt.s64 	%p37, %rd439, %rd294;
	selp.f32 	%f259, %f258, %f123, %p37;
	min.s64 	%rd440, %rd439, %rd294;
$L__BB9_147:
	setp.lt.f32 	%p38, %f259, %f124;
	mov.f32 	%f260, %f259;
	mov.u64 	%rd441, %rd440;
	@%p38 bra 	$L__BB9_150;
	setp.lt.f32 	%p39, %f124, %f259;
	mov.f32 	%f260, %f124;
	mov.u64 	%rd441, %rd298;
	@%p39 bra 	$L__BB9_150;
	setp.lt.s64 	%p40, %rd440, %rd298;
	selp.f32 	%f260, %f259, %f124, %p40;
	min.s64 	%rd441, %rd440, %rd298;
$L__BB9_150:
	setp.lt.f32 	%p41, %f260, %f125;
	mov.f32 	%f261, %f260;
	mov.u64 	%rd442, %rd441;
	@%p41 bra 	$L__BB9_153;
	setp.lt.f32 	%p42, %f125, %f260;
	mov.f32 	%f261, %f125;
	mov.u64 	%rd442, %rd302;
	@%p42 bra 	$L__BB9_153;
	setp.lt.s64 	%p43, %rd441, %rd302;
	selp.f32 	%f261, %f260, %f125, %p43;
	min.s64 	%rd442, %rd441, %rd302;
$L__BB9_153:
	setp.lt.f32 	%p44, %f261, %f126;
	mov.f32 	%f279, %f261;
	mov.u64 	%rd465, %rd442;
	@%p44 bra 	$L__BB9_156;
	setp.lt.f32 	%p45, %f126, %f261;
	mov.f32 	%f279, %f126;
	mov.u64 	%rd465, %rd306;
	@%p45 bra 	$L__BB9_156;
	setp.lt.s64 	%p46, %rd442, %rd306;
	selp.f32 	%f279, %f261, %f126, %p46;
	min.s64 	%rd465, %rd442, %rd306;
$L__BB9_156:
	add.s64 	%rd444, %rd444, 2560;
	add.s64 	%rd431, %rd431, 40960;
	add.s64 	%rd430, %rd430, -2;
	setp.ne.s64 	%p47, %rd430, 0;
	@%p47 bra 	$L__BB9_126;
$L__BB9_157:
	and.b64  	%rd308, %rd112, 1;
	setp.eq.b64 	%p48, %rd308, 1;
	@%p48 bra 	$L__BB9_174;
	shl.b64 	%rd329, %rd444, 4;
	mul.wide.u32 	%rd330, %r16, 16;
	add.s64 	%rd331, %rd236, %rd330;
	add.s64 	%rd310, %rd331, %rd329;
	// begin inline asm
	ld.global.nc.u64 %rd309, [%rd310];
	// end inline asm
	mov.b64 	{%r60, %r61}, %rd309;
	mov.b32 	%f139, %r60;
	add.s64 	%rd312, %rd310, 8;
	// begin inline asm
	ld.global.nc.u64 %rd311, [%rd312];
	// end inline asm
	add.s64 	%rd314, %rd310, 4096;
	// begin inline asm
	ld.global.nc.u64 %rd313, [%rd314];
	// end inline asm
	mov.b64 	{%r62, %r63}, %rd313;
	mov.b32 	%f140, %r62;
	add.s64 	%rd316, %rd310, 4104;
	// begin inline asm
	ld.global.nc.u64 %rd315, [%rd316];
	// end inline asm
	add.s64 	%rd318, %rd310, 8192;
	// begin inline asm
	ld.global.nc.u64 %rd317, [%rd318];
	// end inline asm
	mov.b64 	{%r64, %r65}, %rd317;
	mov.b32 	%f141, %r64;
	add.s64 	%rd320, %rd310, 8200;
	// begin inline asm
	ld.global.nc.u64 %rd319, [%rd320];
	// end inline asm
	add.s64 	%rd322, %rd310, 12288;
	// begin inline asm
	ld.global.nc.u64 %rd321, [%rd322];
	// end inline asm
	mov.b64 	{%r66, %r67}, %rd321;
	mov.b32 	%f142, %r66;
	add.s64 	%rd324, %rd310, 12296;
	// begin inline asm
	ld.global.nc.u64 %rd323, [%rd324];
	// end inline asm
	add.s64 	%rd326, %rd310, 16384;
	// begin inline asm
	ld.global.nc.u64 %rd325, [%rd326];
	// end inline asm
	mov.b64 	{%r68, %r69}, %rd325;
	mov.b32 	%f143, %r68;
	add.s64 	%rd328, %rd310, 16392;
	// begin inline asm
	ld.global.nc.u64 %rd327, [%rd328];
	// end inline asm
	setp.lt.f32 	%p49, %f279, %f139;
	mov.f32 	%f265, %f279;
	mov.u64 	%rd448, %rd465;
	@%p49 bra 	$L__BB9_161;
	setp.lt.f32 	%p50, %f139, %f279;
	mov.f32 	%f265, %f139;
	mov.u64 	%rd448, %rd311;
	@%p50 bra 	$L__BB9_161;
	setp.lt.s64 	%p51, %rd465, %rd311;
	selp.f32 	%f265, %f279, %f139, %p51;
	min.s64 	%rd448, %rd465, %rd311;
$L__BB9_161:
	setp.lt.f32 	%p52, %f265, %f140;
	mov.f32 	%f266, %f265;
	mov.u64 	%rd449, %rd448;
	@%p52 bra 	$L__BB9_164;
	setp.lt.f32 	%p53, %f140, %f265;
	mov.f32 	%f266, %f140;
	mov.u64 	%rd449, %rd315;
	@%p53 bra 	$L__BB9_164;
	setp.lt.s64 	%p54, %rd448, %rd315;
	selp.f32 	%f266, %f265, %f140, %p54;
	min.s64 	%rd449, %rd448, %rd315;
$L__BB9_164:
	setp.lt.f32 	%p55, %f266, %f141;
	mov.f32 	%f267, %f266;
	mov.u64 	%rd450, %rd449;
	@%p55 bra 	$L__BB9_167;
	setp.lt.f32 	%p56, %f141, %f266;
	mov.f32 	%f267, %f141;
	mov.u64 	%rd450, %rd319;
	@%p56 bra 	$L__BB9_167;
	setp.lt.s64 	%p57, %rd449, %rd319;
	selp.f32 	%f267, %f266, %f141, %p57;
	min.s64 	%rd450, %rd449, %rd319;
$L__BB9_167:
	setp.lt.f32 	%p58, %f267, %f142;
	mov.f32 	%f268, %f267;
	mov.u64 	%rd451, %rd450;
	@%p58 bra 	$L__BB9_170;
	setp.lt.f32 	%p59, %f142, %f267;
	mov.f32 	%f268, %f142;
	mov.u64 	%rd451, %rd323;
	@%p59 bra 	$L__BB9_170;
	setp.lt.s64 	%p60, %rd450, %rd323;
	selp.f32 	%f268, %f267, %f142, %p60;
	min.s64 	%rd451, %rd450, %rd323;
$L__BB9_170:
	setp.lt.f32 	%p61, %f268, %f143;
	mov.f32 	%f279, %f268;
	mov.u64 	%rd465, %rd451;
	@%p61 bra 	$L__BB9_173;
	setp.lt.f32 	%p62, %f143, %f268;
	mov.f32 	%f279, %f143;
	mov.u64 	%rd465, %rd327;
	@%p62 bra 	$L__BB9_173;
	setp.lt.s64 	%p63, %rd451, %rd327;
	selp.f32 	%f279, %f268, %f143, %p63;
	min.s64 	%rd465, %rd451, %rd327;
$L__BB9_173:
	add.s64 	%rd444, %rd444, 1280;
$L__BB9_174:
	cvt.s64.s32 	%rd332, %r29;
	setp.ge.s64 	%p64, %rd444, %rd332;
	@%p64 bra 	$L__BB9_197;
	cvt.u32.u64 	%r17, %rd444;
	sub.s32 	%r18, %r29, %r17;
	setp.ge.s32 	%p65, %r16, %r18;
	@%p65 bra 	$L__BB9_197;
	not.b32 	%r70, %r16;
	add.s32 	%r71, %r29, %r70;
	sub.s32 	%r19, %r71, %r17;
	and.b32  	%r72, %r19, 768;
	setp.eq.s32 	%p66, %r72, 768;
	mov.u32 	%r434, %r16;
	@%p66 bra 	$L__BB9_182;
	cvt.u64.u32 	%rd334, %r16;
	add.s64 	%rd335, %rd444, %rd334;
	shl.b64 	%rd336, %rd335, 4;
	add.s64 	%rd455, %rd236, %rd336;
	shr.u32 	%r73, %r19, 8;
	add.s32 	%r74, %r73, 1;
	and.b32  	%r75, %r74, 3;
	neg.s32 	%r432, %r75;
	mov.u32 	%r434, %r16;
$L__BB9_178:
	.pragma "nounroll";
	mov.u64 	%rd176, %rd465;
	mov.f32 	%f155, %f279;
	// begin inline asm
	ld.global.nc.u64 %rd337, [%rd455];
	// end inline asm
	mov.b64 	{%r76, %r77}, %rd337;
	mov.b32 	%f156, %r76;
	add.s64 	%rd340, %rd455, 8;
	// begin inline asm
	ld.global.nc.u64 %rd339, [%rd340];
	// end inline asm
	setp.lt.f32 	%p67, %f155, %f156;
	@%p67 bra 	$L__BB9_181;
	setp.lt.f32 	%p68, %f156, %f155;
	mov.f32 	%f279, %f156;
	mov.u64 	%rd465, %rd339;
	@%p68 bra 	$L__BB9_181;
	setp.lt.s64 	%p69, %rd176, %rd339;
	selp.f32 	%f279, %f155, %f156, %p69;
	min.s64 	%rd465, %rd176, %rd339;
$L__BB9_181:
	add.s32 	%r434, %r434, 256;
	add.s64 	%rd455, %rd455, 4096;
	add.s32 	%r432, %r432, 1;
	setp.ne.s32 	%p70, %r432, 0;
	@%p70 bra 	$L__BB9_178;
$L__BB9_182:
	setp.lt.u32 	%p71, %r19, 768;
	@%p71 bra 	$L__BB9_197;
	cvt.u64.u32 	%rd341, %r434;
	add.s64 	%rd342, %rd444, %rd341;
	shl.b64 	%rd343, %rd342, 4;
	add.s64 	%rd344, %rd343, %rd236;
	add.s64 	%rd460, %rd344, 12296;
$L__BB9_184:
	add.s64 	%rd346, %rd460, -12296;
	// begin inline asm
	ld.global.nc.u64 %rd345, [%rd346];
	// end inline asm
	mov.b64 	{%r78, %r79}, %rd345;
	mov.b32 	%f162, %r78;
	add.s64 	%rd348, %rd460, -12288;
	// begin inline asm
	ld.global.nc.u64 %rd347, [%rd348];
	// end inline asm
	setp.lt.f32 	%p72, %f279, %f162;
	mov.f32 	%f276, %f279;
	mov.u64 	%rd462, %rd465;
	@%p72 bra 	$L__BB9_187;
	setp.lt.f32 	%p73, %f162, %f279;
	mov.f32 	%f276, %f162;
	mov.u64 	%rd462, %rd347;
	@%p73 bra 	$L__BB9_187;
	setp.lt.s64 	%p74, %rd465, %rd347;
	selp.f32 	%f276, %f279, %f162, %p74;
	min.s64 	%rd462, %rd465, %rd347;
$L__BB9_187:
	add.s64 	%rd350, %rd460, -8200;
	// begin inline asm
	ld.global.nc.u64 %rd349, [%rd350];
	// end inline asm
	mov.b64 	{%r80, %r81}, %rd349;
	mov.b32 	%f165, %r80;
	add.s64 	%rd352, %rd460, -8192;
	// begin inline asm
	ld.global.nc.u64 %rd351, [%rd352];
	// end inline asm
	setp.lt.f32 	%p75, %f276, %f165;
	mov.f32 	%f277, %f276;
	mov.u64 	%rd463, %rd462;
	@%p75 bra 	$L__BB9_190;
	setp.lt.f32 	%p76, %f165, %f276;
	mov.f32 	%f277, %f165;
	mov.u64 	%rd463, %rd351;
	@%p76 bra 	$L__BB9_190;
	setp.lt.s64 	%p77, %rd462, %rd351;
	selp.f32 	%f277, %f276, %f165, %p77;
	min.s64 	%rd463, %rd462, %rd351;
$L__BB9_190:
	add.s64 	%rd354, %rd460, -4104;
	// begin inline asm
	ld.global.nc.u64 %rd353, [%rd354];
	// end inline asm
	mov.b64 	{%r82, %r83}, %rd353;
	mov.b32 	%f168, %r82;
	add.s64 	%rd356, %rd460, -4096;
	// begin inline asm
	ld.global.nc.u64 %rd355, [%rd356];
	// end inline asm
	setp.lt.f32 	%p78, %f277, %f168;
	mov.f32 	%f278, %f277;
	mov.u64 	%rd464, %rd463;
	@%p78 bra 	$L__BB9_193;
	setp.lt.f32 	%p79, %f168, %f277;
	mov.f32 	%f278, %f168;
	mov.u64 	%rd464, %rd355;
	@%p79 bra 	$L__BB9_193;
	setp.lt.s64 	%p80, %rd463, %rd355;
	selp.f32 	%f278, %f277, %f168, %p80;
	min.s64 	%rd464, %rd463, %rd355;
$L__BB9_193:
	add.s64 	%rd358, %rd460, -8;
	// begin inline asm
	ld.global.nc.u64 %rd357, [%rd358];
	// end inline asm
	mov.b64 	{%r84, %r85}, %rd357;
	mov.b32 	%f171, %r84;
	// begin inline asm
	ld.global.nc.u64 %rd359, [%rd460];
	// end inline asm
	setp.lt.f32 	%p81, %f278, %f171;
	mov.f32 	%f279, %f278;
	mov.u64 	%rd465, %rd464;
	@%p81 bra 	$L__BB9_196;
	setp.lt.f32 	%p82, %f171, %f278;
	mov.f32 	%f279, %f171;
	mov.u64 	%rd465, %rd359;
	@%p82 bra 	$L__BB9_196;
	setp.lt.s64 	%p83, %rd464, %rd359;
	selp.f32 	%f279, %f278, %f171, %p83;
	min.s64 	%rd465, %rd464, %rd359;
$L__BB9_196:
	add.s32 	%r434, %r434, 1024;
	add.s64 	%rd460, %rd460, 16384;
	setp.lt.s32 	%p84, %r434, %r18;
	@%p84 bra 	$L__BB9_184;
$L__BB9_197:
	// begin inline asm
	mov.u32 %r86, %laneid;
	// end inline asm
	mov.b32 	%r88, %f279;
	mov.b32 	%r104, 1;
	mov.b32 	%r105, 31;
	mov.b32 	%r106, -1;
	// begin inline asm
	shfl.sync.down.b32 %r87, %r88, %r104, %r105, %r106;
	// end inline asm
	mov.b32 	%f175, %r87;
	// begin inline asm
	shfl.sync.down.b32 %r92, %r93, %r104, %r105, %r106;
	// end inline asm
	mov.b64 	{%r98, %r103}, %rd465;
	// begin inline asm
	shfl.sync.down.b32 %r97, %r98, %r104, %r105, %r106;
	// end inline asm
	// begin inline asm
	shfl.sync.down.b32 %r102, %r103, %r104, %r105, %r106;
	// end inline asm
	mov.b64 	%rd200, {%r97, %r102};
	setp.gt.s32 	%p85, %r86, 30;
	setp.lt.f32 	%p86, %f279, %f175;
	or.pred  	%p87, %p85, %p86;
	mov.f32 	%f281, %f279;
	mov.u64 	%rd467, %rd465;
	@%p87 bra 	$L__BB9_200;
	setp.gt.f32 	%p88, %f279, %f175;
	mov.f32 	%f281, %f175;
	mov.u64 	%rd467, %rd200;
	@%p88 bra 	$L__BB9_200;
	setp.lt.s64 	%p89, %rd465, %rd200;
	selp.f32 	%f281, %f279, %f175, %p89;
	min.s64 	%rd467, %rd465, %rd200;
$L__BB9_200:
	mov.b32 	%r108, %f281;
	mov.b32 	%r124, 2;
	mov.b32 	%r125, 31;
	mov.b32 	%r126, -1;
	// begin inline asm
	shfl.sync.down.b32 %r107, %r108, %r124, %r125, %r126;
	// end inline asm
	mov.b32 	%f178, %r107;
	// begin inline asm
	shfl.sync.down.b32 %r112, %r113, %r124, %r125, %r126;
	// end inline asm
	mov.b64 	{%r118, %r123}, %rd467;
	// begin inline asm
	shfl.sync.down.b32 %r117, %r118, %r124, %r125, %r126;
	// end inline asm
	// begin inline asm
	shfl.sync.down.b32 %r122, %r123, %r124, %r125, %r126;
	// end inline asm
	mov.b64 	%rd203, {%r117, %r122};
	setp.gt.s32 	%p90, %r86, 29;
	setp.lt.f32 	%p91, %f281, %f178;
	or.pred  	%p92, %p90, %p91;
	mov.f32 	%f282, %f281;
	mov.u64 	%rd468, %rd467;
	@%p92 bra 	$L__BB9_203;
	setp.gt.f32 	%p93, %f281, %f178;
	mov.f32 	%f282, %f178;
	mov.u64 	%rd468, %rd203;
	@%p93 bra 	$L__BB9_203;
	setp.lt.s64 	%p94, %rd467, %rd203;
	selp.f32 	%f282, %f281, %f178, %p94;
	min.s64 	%rd468, %rd467, %rd203;
$L__BB9_203:
	mov.b32 	%r128, %f282;
	mov.b32 	%r144, 4;
	mov.b32 	%r145, 31;
	mov.b32 	%r146, -1;
	// begin inline asm
	shfl.sync.down.b32 %r127, %r128, %r144, %r145, %r146;
	// end inline asm
	mov.b32 	%f181, %r127;
	// begin inline asm
	shfl.sync.down.b32 %r132, %r133, %r144, %r145, %r146;
	// end inline asm
	mov.b64 	{%r138, %r143}, %rd468;
	// begin inline asm
	shfl.sync.down.b32 %r137, %r138, %r144, %r145, %r146;
	// end inline asm
	// begin inline asm
	shfl.sync.down.b32 %r142, %r143, %r144, %r145, %r146;
	// end inline asm
	mov.b64 	%rd206, {%r137, %r142};
	setp.gt.s32 	%p95, %r86, 27;
	setp.lt.f32 	%p96, %f282, %f181;
	or.pred  	%p97, %p95, %p96;
	mov.f32 	%f283, %f282;
	mov.u64 	%rd469, %rd468;
	@%p97 bra 	$L__BB9_206;
	setp.gt.f32 	%p98, %f282, %f181;
	mov.f32 	%f283, %f181;
	mov.u64 	%rd469, %rd206;
	@%p98 bra 	$L__BB9_206;
	setp.lt.s64 	%p99, %rd468, %rd206;
	selp.f32 	%f283, %f282, %f181, %p99;
	min.s64 	%rd469, %rd468, %rd206;
$L__BB9_206:
	mov.b32 	%r148, %f283;
	mov.b32 	%r164, 8;
	mov.b32 	%r165, 31;
	mov.b32 	%r166, -1;
	// begin inline asm
	shfl.sync.down.b32 %r147, %r148, %r164, %r165, %r166;
	// end inline asm
	mov.b32 	%f184, %r147;
	// begin inline asm
	shfl.sync.down.b32 %r152, %r153, %r164, %r165, %r166;
	// end inline asm
	mov.b64 	{%r158, %r163}, %rd469;
	// begin inline asm
	shfl.sync.down.b32 %r157, %r158, %r164, %r165, %r166;
	// end inline asm
	// begin inline asm
	shfl.sync.down.b32 %r162, %r163, %r164, %r165, %r166;
	// end inline asm
	mov.b64 	%rd209, {%r157, %r162};
	setp.gt.s32 	%p100, %r86, 23;
	setp.lt.f32 	%p101, %f283, %f184;
	or.pred  	%p102, %p100, %p101;
	mov.f32 	%f284, %f283;
	mov.u64 	%rd470, %rd469;
	@%p102 bra 	$L__BB9_209;
	setp.gt.f32 	%p103, %f283, %f184;
	mov.f32 	%f284, %f184;
	mov.u64 	%rd470, %rd209;
	@%p103 bra 	$L__BB9_209;
	setp.lt.s64 	%p104, %rd469, %rd209;
	selp.f32 	%f284, %f283, %f184, %p104;
	min.s64 	%rd470, %rd469, %rd209;
$L__BB9_209:
	mov.b32 	%r168, %f284;
	mov.b32 	%r184, 16;
	mov.b32 	%r185, 31;
	mov.b32 	%r186, -1;
	// begin inline asm
	shfl.sync.down.b32 %r167, %r168, %r184, %r185, %r186;
	// end inline asm
	mov.b32 	%f187, %r167;
	// begin inline asm
	shfl.sync.down.b32 %r172, %r173, %r184, %r185, %r186;
	// end inline asm
	mov.b64 	{%r178, %r183}, %rd470;
	// begin inline asm
	shfl.sync.down.b32 %r177, %r178, %r184, %r185, %r186;
	// end inline asm
	// begin inline asm
	shfl.sync.down.b32 %r182, %r183, %r184, %r185, %r186;
	// end inline asm
	mov.b64 	%rd212, {%r177, %r182};
	setp.gt.s32 	%p105, %r86, 15;
	setp.lt.f32 	%p106, %f284, %f187;
	or.pred  	%p107, %p105, %p106;
	mov.f32 	%f292, %f284;
	mov.u64 	%rd478, %rd470;
	@%p107 bra 	$L__BB9_212;
	setp.gt.f32 	%p108, %f284, %f187;
	mov.f32 	%f292, %f187;
	mov.u64 	%rd478, %rd212;
	@%p108 bra 	$L__BB9_212;
	setp.lt.s64 	%p109, %rd470, %rd212;
	selp.f32 	%f292, %f284, %f187, %p109;
	min.s64 	%rd478, %rd470, %rd212;
$L__BB9_212:
	setp.ne.s32 	%p110, %r86, 0;
	@%p110 bra 	$L__BB9_214;
	shr.u32 	%r187, %r16, 1;
	and.b32  	%r188, %r187, 496;
	mov.u32 	%r189, _ZN6thrust24THRUST_300001_SM_1000_NS8cuda_cub4core6detail5shmemE;
	add.s32 	%r190, %r189, %r188;
	st.shared.f32 	[%r190+8], %f292;
	st.shared.u64 	[%r190+16], %rd478;
$L__BB9_214:
	bar.sync 	0;
	setp.ne.s32 	%p111, %r16, 0;
	@%p111 bra 	$L__BB9_236;
	ld.shared.f32 	%f190, [_ZN6thrust24THRUST_300001_SM_1000_NS8cuda_cub4core6detail5shmemE+24];
	ld.shared.u64 	%rd215, [_ZN6thrust24THRUST_300001_SM_1000_NS8cuda_cub4core6detail5shmemE+32];
	setp.lt.f32 	%p112, %f292, %f190;
	mov.f32 	%f286, %f292;
	mov.u64 	%rd472, %rd478;
	@%p112 bra 	$L__BB9_218;
	setp.lt.f32 	%p113, %f190, %f292;
	mov.f32 	%f286, %f190;
	mov.u64 	%rd472, %rd215;
	@%p113 bra 	$L__BB9_218;
	setp.lt.s64 	%p114, %rd478, %rd215;
	selp.f32 	%f286, %f292, %f190, %p114;
	min.s64 	%rd472, %rd478, %rd215;
$L__BB9_218:
	ld.shared.f32 	%f193, [_ZN6thrust24THRUST_300001_SM_1000_NS8cuda_cub4core6detail5shmemE+40];
	ld.shared.u64 	%rd218, [_ZN6thrust24THRUST_300001_SM_1000_NS8cuda_cub4core6detail5shmemE+48];
	setp.lt.f32 	%p115, %f286, %f193;
	mov.f32 	%f287, %f286;
	mov.u64 	%rd473, %rd472;
	@%p115 bra 	$L__BB9_221;
	setp.lt.f32 	%p116, %f193, %f286;
	mov.f32 	%f287, %f193;
	mov.u64 	%rd473, %rd218;
	@%p116 bra 	$L__BB9_221;
	setp.lt.s64 	%p117, %rd472, %rd218;
	selp.f32 	%f287, %f286, %f193, %p117;
	min.s64 	%rd473, %rd472, %rd218;
$L__BB9_221:
	ld.shared.f32 	%f196, [_ZN6thrust24THRUST_300001_SM_1000_NS8cuda_cub4core6detail5shmemE+56];
	ld.shared.u64 	%rd221, [_ZN6thrust24THRUST_300001_SM_1000_NS8cuda_cub4core6detail5shmemE+64];
	setp.lt.f32 	%p118, %f287, %f196;
	mov.f32 	%f288, %f287;
	mov.u64 	%rd474, %rd473;
	@%p118 bra 	$L__BB9_224;
	setp.lt.f32 	%p119, %f196, %f287;
	mov.f32 	%f288, %f196;
	mov.u64 	%rd474, %rd221;
	@%p119 bra 	$L__BB9_224;
	setp.lt.s64 	%p120, %rd473, %rd221;
	selp.f32 	%f288, %f287, %f196, %p120;
	min.s64 	%rd474, %rd473, %rd221;
$L__BB9_224:
	ld.shared.f32 	%f199, [_ZN6thrust24THRUST_300001_SM_1000_NS8cuda_cub4core6detail5shmemE+72];
	ld.shared.u64 	%rd224, [_ZN6thrust24THRUST_300001_SM_1000_NS8cuda_cub4core6detail5shmemE+80];
	setp.lt.f32 	%p121, %f288, %f199;
	mov.f32 	%f289, %f288;
	mov.u64 	%rd475, %rd474;
	@%p121 bra 	$L__BB9_227;
	setp.lt.f32 	%p122, %f199, %f288;
	mov.f32 	%f289, %f199;
	mov.u64 	%rd475, %rd224;
	@%p122 bra 	$L__BB9_227;
	setp.lt.s64 	%p123, %rd474, %rd224;
	selp.f32 	%f289, %f288, %f199, %p123;
	min.s64 	%rd475, %rd474, %rd224;
$L__BB9_227:
	ld.shared.f32 	%f202, [_ZN6thrust24THRUST_300001_SM_1000_NS8cuda_cub4core6detail5shmemE+88];
	ld.shared.u64 	%rd227, [_ZN6thrust24THRUST_300001_SM_1000_NS8cuda_cub4core6detail5shmemE+96];
	setp.lt.f32 	%p124, %f289, %f202;
	mov.f32 	%f290, %f289;
	mov.u64 	%rd476, %rd475;
	@%p124 bra 	$L__BB9_230;
	setp.lt.f32 	%p125, %f202, %f289;
	mov.f32 	%f290, %f202;
	mov.u64 	%rd476, %rd227;
	@%p125 bra 	$L__BB9_230;
	setp.lt.s64 	%p126, %rd475, %rd227;
	selp.f32 	%f290, %f289, %f202, %p126;
	min.s64 	%rd476, %rd475, %rd227;
$L__BB9_230:
	ld.shared.f32 	%f205, [_ZN6thrust24THRUST_300001_SM_1000_NS8cuda_cub4core6detail5shmemE+104];
	ld.shared.u64 	%rd230, [_ZN6thrust24THRUST_300001_SM_1000_NS8cuda_cub4core6detail5shmemE+112];
	setp.lt.f32 	%p127, %f290, %f205;
	mov.f32 	%f291, %f290;
	mov.u64 	%rd477, %rd476;
	@%p127 bra 	$L__BB9_233;
	setp.lt.f32 	%p128, %f205, %f290;
	mov.f32 	%f291, %f205;
	mov.u64 	%rd477, %rd230;
	@%p128 bra 	$L__BB9_233;
	setp.lt.s64 	%p129, %rd476, %rd230;
	selp.f32 	%f291, %f290, %f205, %p129;
	min.s64 	%rd477, %rd476, %rd230;
$L__BB9_233:
	ld.shared.f32 	%f208, [_ZN6thrust24THRUST_300001_SM_1000_NS8cuda_cub4core6detail5shmemE+120];
	ld.shared.u64 	%rd233, [_ZN6thrust24THRUST_300001_SM_1000_NS8cuda_cub4core6detail5shmemE+128];
	setp.lt.f32 	%p130, %f291, %f208;
	mov.f32 	%f292, %f291;
	mov.u64 	%rd478, %rd477;
	@%p130 bra 	$L__BB9_236;
	setp.lt.f32 	%p131, %f208, %f291;
	mov.f32 	%f292, %f208;
	mov.u64 	%rd478, %rd233;
	@%p131 bra 	$L__BB9_236;
	setp.lt.s64 	%p132, %rd477, %rd233;
	selp.f32 	%f292, %f291, %f208, %p132;
	min.s64 	%rd478, %rd477, %rd233;
$L__BB9_236:
	mov.u32 	%r426, %tid.x;
	setp.ne.s32 	%p259, %r426, 0;
	@%p259 bra 	$L__BB9_238;
	ld.param.u64 	%rd391, [_ZN6thrust24THRUST_300001_SM_1000_NS8cuda_cub4core6detail13_kernel_agentINS1_8__reduce11ReduceAgentIPN4cuda3std3__45tupleIJflEEESC_SB_lNS1_9__extrema9arg_min_fIflNS9_4lessIfEEEEEEJSC_SC_iSH_EEEvDpT0__param_1];
	cvta.to.global.u64 	%rd390, %rd391;
	st.global.f32 	[%rd390], %f292;
	st.global.u64 	[%rd390+8], %rd478;
$L__BB9_238:
	ret;

}
	// .globl	_ZN3cub18CUB_300001_SM_10006detail11EmptyKernelIvEEvv
.visible .entry _ZN3cub18CUB_300001_SM_10006detail11EmptyKernelIvEEvv()
{


	ret;

}
	// .globl	_ZN3cub18CUB_300001_SM_10006detail8for_each13static_kernelINS2_12policy_hub_t12policy_500_tEmN6thrust24THRUST_300001_SM_1000_NS8cuda_cub20__uninitialized_fill7functorINS7_10device_ptrIiEEiEEEEvT0_T1_
.visible .entry _ZN3cub18CUB_300001_SM_10006detail8for_each13static_kernelINS2_12policy_hub_t12policy_500_tEmN6thrust24THRUST_300001_SM_1000_NS8cuda_cub20__uninitialized_fill7functorINS7_10device_ptrIiEEiEEEEvT0_T1_(
	.param .u64 _ZN3cub18CUB_300001_SM_10006detail8for_each13static_kernelINS2_12policy_hub_t12policy_500_tEmN6thrust24THRUST_300001_SM_1000_NS8cuda_cub20__uninitialized_fill7functorINS7_10device_ptrIiEEiEEEEvT0_T1__param_0,
	.param .align 8 .b8 _ZN3cub18CUB_300001_SM_10006detail8for_each13static_kernelINS2_12policy_hub_t12policy_500_tEmN6thrust24THRUST_300001_SM_1000_NS8cuda_cub20__uninitialized_fill7functorINS7_10device_ptrIiEEiEEEEvT0_T1__param_1[16]
)
.maxntid 256
{
	.reg .pred 	%p<4>;
	.reg .b16 	%rs<5>;
	.reg .b32 	%r<12>;
	.reg .b64 	%rd<16>;

	ld.param.u32 	%r3, [_ZN3cub18CUB_300001_SM_10006detail8for_each13static_kernelINS2_12policy_hub_t12policy_500_tEmN6thrust24THRUST_300001_SM_1000_NS8cuda_cub20__uninitialized_fill7functorINS7_10device_ptrIiEEiEEEEvT0_T1__param_1+8];
	ld.param.u64 	%rd4, [_ZN3cub18CUB_300001_SM_10006detail8for_each13static_kernelINS2_12policy_hub_t12policy_500_tEmN6thrust24THRUST_300001_SM_1000_NS8cuda_cub20__uninitialized_fill7functorINS7_10device_ptrIiEEiEEEEvT0_T1__param_1];
	ld.param.u64 	%rd5, [_ZN3cub18CUB_300001_SM_10006detail8for_each13static_kernelINS2_12policy_hub_t12policy_500_tEmN6thrust24THRUST_300001_SM_1000_NS8cuda_cub20__uninitialized_fill7functorINS7_10device_ptrIiEEiEEEEvT0_T1__param_0];
	mov.u32 	%r9, %ctaid.x;
	mul.wide.u32 	%rd1, %r9, 512;
	sub.s64 	%rd2, %rd5, %rd1;
	setp.lt.u64 	%p1, %rd2, 512;
	@%p1 bra 	$L__BB11_2;
	mov.u32 	%r11, %tid.x;
	cvta.to.global.u64 	%rd11, %rd4;
	cvt.u64.u32 	%rd12, %r11;
	add.s64 	%rd13, %rd1, %rd12;
	shl.b64 	%rd14, %rd13, 2;
	add.s64 	%rd15, %rd11, %rd14;
	st.global.u32 	[%rd15], %r3;
	st.global.u32 	[%rd15+1024], %r3;
	bra.uni 	$L__BB11_6;
$L__BB11_2:
	cvta.to.global.u64 	%rd6, %rd4;
	mov.u32 	%r2, %tid.x;
	cvt.u64.u32 	%rd7, %r2;
	setp.le.u64 	%p2, %rd2, %rd7;
	add.s64 	%rd8, %rd1, %rd7;
	shl.b64 	%rd9, %rd8, 2;
	add.s64 	%rd3, %rd6, %rd9;
	@%p2 bra 	$L__BB11_4;
	st.global.u32 	[%rd3], %r3;
$L__BB11_4:
	add.s32 	%r10, %r2, 256;
	cvt.u64.u32 	%rd10, %r10;
	setp.le.u64 	%p3, %rd2, %rd10;
	@%p3 bra 	$L__BB11_6;
	st.global.u32 	[%rd3+1024], %r3;
$L__BB11_6:
	ret;

}
	// .globl	_ZN3cub18CUB_300001_SM_10006detail8for_each13static_kernelINS2_12policy_hub_t12policy_500_tEmN6thrust24THRUST_300001_SM_1000_NS8cuda_cub20__uninitialized_fill7functorINS7_10device_ptrIfEEfEEEEvT0_T1_
.visible .entry _ZN3cub18CUB_300001_SM_10006detail8for_each13static_kernelINS2_12policy_hub_t12policy_500_tEmN6thrust24THRUST_300001_SM_1000_NS8cuda_cub20__uninitialized_fill7functorINS7_10device_ptrIfEEfEEEEvT0_T1_(
	.param .u64 _ZN3cub18CUB_300001_SM_10006detail8for_each13static_kernelINS2_12policy_hub_t12policy_500_tEmN6thrust24THRUST_300001_SM_1000_NS8cuda_cub20__uninitialized_fill7functorINS7_10device_ptrIfEEfEEEEvT0_T1__param_0,
	.param .align 8 .b8 _ZN3cub18CUB_300001_SM_10006detail8for_each13static_kernelINS2_12policy_hub_t12policy_500_tEmN6thrust24THRUST_300001_SM_1000_NS8cuda_cub20__uninitialized_fill7functorINS7_10device_ptrIfEEfEEEEvT0_T1__param_1[16]
)
.maxntid 256
{
	.reg .pred 	%p<4>;
	.reg .b16 	%rs<5>;
	.reg .b32 	%r<10>;
	.reg .b32 	%f<3>;
	.reg .b64 	%rd<16>;

	ld.param.f32 	%f2, [_ZN3cub18CUB_300001_SM_10006detail8for_each13static_kernelINS2_12policy_hub_t12policy_500_tEmN6thrust24THRUST_300001_SM_1000_NS8cuda_cub20__uninitialized_fill7functorINS7_10device_ptrIfEEfEEEEvT0_T1__param_1+8];
	ld.param.u64 	%rd4, [_ZN3cub18CUB_300001_SM_10006detail8for_each13static_kernelINS2_12policy_hub_t12policy_500_tEmN6thrust24THRUST_300001_SM_1000_NS8cuda_cub20__uninitialized_fill7functorINS7_10device_ptrIfEEfEEEEvT0_T1__param_1];
	ld.param.u64 	%rd5, [_ZN3cub18CUB_300001_SM_10006detail8for_each13static_kernelINS2_12policy_hub_t12policy_500_tEmN6thrust24THRUST_300001_SM_1000_NS8cuda_cub20__uninitialized_fill7functorINS7_10device_ptrIfEEfEEEEvT0_T1__param_0];
	mov.u32 	%r7, %ctaid.x;
	mul.wide.u32 	%rd1, %r7, 512;
	sub.s64 	%rd2, %rd5, %rd1;
	setp.lt.u64 	%p1, %rd2, 512;
	@%p1 bra 	$L__BB12_2;
	mov.u32 	%r9, %tid.x;
	cvta.to.global.u64 	%rd11, %rd4;
	cvt.u64.u32 	%rd12, %r9;
	add.s64 	%rd13, %rd1, %rd12;
	shl.b64 	%rd14, %rd13, 2;
	add.s64 	%rd15, %rd11, %rd14;
	st.global.f32 	[%rd15], %f2;
	st.global.f32 	[%rd15+1024], %f2;
	bra.uni 	$L__BB12_6;
$L__BB12_2:
	cvta.to.global.u64 	%rd6, %rd4;
	mov.u32 	%r1, %tid.x;
	cvt.u64.u32 	%rd7, %r1;
	setp.le.u64 	%p2, %rd2, %rd7;
	add.s64 	%rd8, %rd1, %rd7;
	shl.b64 	%rd9, %rd8, 2;
	add.s64 	%rd3, %rd6, %rd9;
	@%p2 bra 	$L__BB12_4;
	st.global.f32 	[%rd3], %f2;
$L__BB12_4:
	add.s32 	%r8, %r1, 256;
	cvt.u64.u32 	%rd10, %r8;
	setp.le.u64 	%p3, %rd2, %rd10;
	@%p3 bra 	$L__BB12_6;
	st.global.f32 	[%rd3+1024], %f2;
$L__BB12_6:
	ret;

}
	// .globl	_ZN3cub18CUB_300001_SM_10006detail9transform16transform_kernelINS2_10policy_hubILb1EN4cuda3std3__45tupleIJN6thrust24THRUST_300001_SM_1000_NS17counting_iteratorIiNSA_11use_defaultESC_SC_EEEEEE10policy1000EiNS7_10__identityENSA_6detail15normal_iteratorINSA_10device_ptrIiEEEEJSD_EEEvT0_iT1_T2_DpNS2_10kernel_argIT3_EE
.visible .entry _ZN3cub18CUB_300001_SM_10006detail9transform16transform_kernelINS2_10policy_hubILb1EN4cuda3std3__45tupleIJN6thrust24THRUST_300001_SM_1000_NS17counting_iteratorIiNSA_11use_defaultESC_SC_EEEEEE10policy1000EiNS7_10__identityENSA_6detail15normal_iteratorINSA_10device_ptrIiEEEEJSD_EEEvT0_iT1_T2_DpNS2_10kernel_argIT3_EE(
	.param .u32 _ZN3cub18CUB_300001_SM_10006detail9transform16transform_kernelINS2_10policy_hubILb1EN4cuda3std3__45tupleIJN6thrust24THRUST_300001_SM_1000_NS17counting_iteratorIiNSA_11use_defaultESC_SC_EEEEEE10policy1000EiNS7_10__identityENSA_6detail15normal_iteratorINSA_10device_ptrIiEEEEJSD_EEEvT0_iT1_T2_DpNS2_10kernel_argIT3_EE_param_0,
	.param .u32 _ZN3cub18CUB_300001_SM_10006detail9transform16transform_kernelINS2_10policy_hubILb1EN4cuda3std3__45tupleIJN6thrust24THRUST_300001_SM_1000_NS17counting_iteratorIiNSA_11use_defaultESC_SC_EEEEEE10policy1000EiNS7_10__identityENSA_6detail15normal_iteratorINSA_10device_ptrIiEEEEJSD_EEEvT0_iT1_T2_DpNS2_10kernel_argIT3_EE_param_1,
	.param .align 1 .b8 _ZN3cub18CUB_300001_SM_10006detail9transform16transform_kernelINS2_10policy_hubILb1EN4cuda3std3__45tupleIJN6thrust24THRUST_300001_SM_1000_NS17counting_iteratorIiNSA_11use_defaultESC_SC_EEEEEE10policy1000EiNS7_10__identityENSA_6detail15normal_iteratorINSA_10device_ptrIiEEEEJSD_EEEvT0_iT1_T2_DpNS2_10kernel_argIT3_EE_param_2[1],
	.param .align 8 .b8 _ZN3cub18CUB_300001_SM_10006detail9transform16transform_kernelINS2_10policy_hubILb1EN4cuda3std3__45tupleIJN6thrust24THRUST_300001_SM_1000_NS17counting_iteratorIiNSA_11use_defaultESC_SC_EEEEEE10policy1000EiNS7_10__identityENSA_6detail15normal_iteratorINSA_10device_ptrIiEEEEJSD_EEEvT0_iT1_T2_DpNS2_10kernel_argIT3_EE_param_3[8],
	.param .align 8 .b8 _ZN3cub18CUB_300001_SM_10006detail9transform16transform_kernelINS2_10policy_hubILb1EN4cuda3std3__45tupleIJN6thrust24THRUST_300001_SM_1000_NS17counting_iteratorIiNSA_11use_defaultESC_SC_EEEEEE10policy1000EiNS7_10__identityENSA_6detail15normal_iteratorINSA_10device_ptrIiEEEEJSD_EEEvT0_iT1_T2_DpNS2_10kernel_argIT3_EE_param_4[16]
)
.maxntid 128
{
	.reg .pred 	%p<35>;
	.reg .b32 	%r<104>;
	.reg .b64 	%rd<25>;

	ld.param.u32 	%r41, [_ZN3cub18CUB_300001_SM_10006detail9transform16transform_kernelINS2_10policy_hubILb1EN4cuda3std3__45tupleIJN6thrust24THRUST_300001_SM_1000_NS17counting_iteratorIiNSA_11use_defaultESC_SC_EEEEEE10policy1000EiNS7_10__identityENSA_6detail15normal_iteratorINSA_10device_ptrIiEEEEJSD_EEEvT0_iT1_T2_DpNS2_10kernel_argIT3_EE_param_4];
	ld.param.u32 	%r42, [_ZN3cub18CUB_300001_SM_10006detail9transform16transform_kernelINS2_10policy_hubILb1EN4cuda3std3__45tupleIJN6thrust24THRUST_300001_SM_1000_NS17counting_iteratorIiNSA_11use_defaultESC_SC_EEEEEE10policy1000EiNS7_10__identityENSA_6detail15normal_iteratorINSA_10device_ptrIiEEEEJSD_EEEvT0_iT1_T2_DpNS2_10kernel_argIT3_EE_param_0];
	ld.param.u64 	%rd5, [_ZN3cub18CUB_300001_SM_10006detail9transform16transform_kernelINS2_10policy_hubILb1EN4cuda3std3__45tupleIJN6thrust24THRUST_300001_SM_1000_NS17counting_iteratorIiNSA_11use_defaultESC_SC_EEEEEE10policy1000EiNS7_10__identityENSA_6detail15normal_iteratorINSA_10device_ptrIiEEEEJSD_EEEvT0_iT1_T2_DpNS2_10kernel_argIT3_EE_param_3];
	ld.param.u32 	%r40, [_ZN3cub18CUB_300001_SM_10006detail9transform16transform_kernelINS2_10policy_hubILb1EN4cuda3std3__45tupleIJN6thrust24THRUST_300001_SM_1000_NS17counting_iteratorIiNSA_11use_defaultESC_SC_EEEEEE10policy1000EiNS7_10__identityENSA_6detail15normal_iteratorINSA_10device_ptrIiEEEEJSD_EEEvT0_iT1_T2_DpNS2_10kernel_argIT3_EE_param_1];
	cvta.to.global.u64 	%rd6, %rd5;
	shl.b32 	%r43, %r40, 7;
	mov.u32 	%r44, %ctaid.x;
	mul.lo.s32 	%r45, %r43, %r44;
	sub.s32 	%r46, %r42, %r45;
	min.s32 	%r1, %r43, %r46;
	add.s32 	%r2, %r41, %r45;
	mul.wide.s32 	%rd7, %r45, 4;
	add.s64 	%rd1, %rd6, %rd7;
	setp.gt.s32 	%p1, %r43, %r46;
	@%p1 bra 	$L__BB13_13;
	setp.lt.s32 	%p2, %r40, 1;
	@%p2 bra 	$L__BB13_54;
	mov.u32 	%r3, %tid.x;
	and.b32  	%r4, %r40, 7;
	setp.lt.u32 	%p3, %r40, 8;
	mov.b32 	%r101, 0;
	@%p3 bra 	$L__BB13_5;
	and.b32  	%r101, %r40, 2147483640;
	mov.b32 	%r96, 0;
$L__BB13_4:
	.pragma "nounroll";
	shl.b32 	%r49, %r96, 7;
	add.s32 	%r50, %r49, %r3;
	add.s32 	%r51, %r50, %r2;
	mul.wide.u32 	%rd8, %r50, 4;
	add.s64 	%rd9, %rd1, %rd8;
	st.global.u32 	[%rd9], %r51;
	add.s32 	%r52, %r50, 128;
	add.s32 	%r53, %r51, 128;
	mul.wide.s32 	%rd10, %r52, 4;
	add.s64 	%rd11, %rd1, %rd10;
	st.global.u32 	[%rd11], %r53;
	add.s32 	%r54, %r51, 256;
	st.global.u32 	[%rd11+512], %r54;
	add.s32 	%r55, %r51, 384;
	st.global.u32 	[%rd11+1024], %r55;
	add.s32 	%r56, %r51, 512;
	st.global.u32 	[%rd11+1536], %r56;
	add.s32 	%r57, %r51, 640;
	st.global.u32 	[%rd11+2048], %r57;
	add.s32 	%r58, %r51, 768;
	st.global.u32 	[%rd11+2560], %r58;
	add.s32 	%r59, %r51, 896;
	st.global.u32 	[%rd11+3072], %r59;
	add.s32 	%r96, %r96, 8;
	setp.eq.s32 	%p4, %r96, %r101;
	@%p4 bra 	$L__BB13_5;
	bra.uni 	$L__BB13_4;
$L__BB13_5:
	setp.eq.s32 	%p5, %r4, 0;
	@%p5 bra 	$L__BB13_54;
	and.b32  	%r35, %r40, 3;
	setp.lt.u32 	%p6, %r4, 4;
	@%p6 bra 	$L__BB13_8;
	shl.b32 	%r60, %r101, 7;
	add.s32 	%r61, %r60, %r3;
	add.s32 	%r62, %r61, %r2;
	mul.wide.s32 	%rd12, %r61, 4;
	add.s64 	%rd13, %rd1, %rd12;
	st.global.u32 	[%rd13], %r62;
	add.s32 	%r63, %r62, 128;
	st.global.u32 	[%rd13+512], %r63;
	add.s32 	%r64, %r62, 256;
	st.global.u32 	[%rd13+1024], %r64;
	add.s32 	%r65, %r62, 384;
	st.global.u32 	[%rd13+1536], %r65;
	add.s32 	%r101, %r101, 4;
$L__BB13_8:
	setp.eq.s32 	%p7, %r35, 0;
	@%p7 bra 	$L__BB13_54;
	setp.eq.s32 	%p8, %r35, 1;
	@%p8 bra 	$L__BB13_11;
	shl.b32 	%r66, %r101, 7;
	add.s32 	%r67, %r66, %r3;
	add.s32 	%r68, %r67, %r2;
	mul.wide.s32 	%rd14, %r67, 4;
	add.s64 	%rd15, %rd1, %rd14;
	st.global.u32 	[%rd15], %r68;
	add.s32 	%r69, %r68, 128;
	st.global.u32 	[%rd15+512], %r69;
	add.s32 	%r101, %r101, 2;
$L__BB13_11:
	and.b32  	%r70, %r40, 1;
	setp.eq.b32 	%p9, %r70, 1;
	not.pred 	%p10, %p9;
	@%p10 bra 	$L__BB13_54;
	shl.b32 	%r71, %r101, 7;
	add.s32 	%r72, %r71, %r3;
	add.s32 	%r73, %r72, %r2;
	mul.wide.s32 	%rd16, %r72, 4;
	add.s64 	%rd17, %rd1, %rd16;
	st.global.u32 	[%rd17], %r73;
	bra.uni 	$L__BB13_54;
$L__BB13_13:
	setp.lt.s32 	%p11, %r40, 1;
	@%p11 bra 	$L__BB13_54;
	mov.u32 	%r6, %tid.x;
	and.b32  	%r7, %r40, 7;
	setp.lt.u32 	%p12, %r40, 8;
	mov.b32 	%r98, 0;
	@%p12 bra 	$L__BB13_33;
	and.b32  	%r98, %r40, 2147483640;
	mov.b32 	%r97, 0;
$L__BB13_16:
	.pragma "nounroll";
	shl.b32 	%r76, %r97, 7;
	add.s32 	%r12, %r76, %r6;
	setp.ge.s32 	%p13, %r12, %r1;
	@%p13 bra 	$L__BB13_18;
	add.s32 	%r77, %r12, %r2;
	mul.wide.u32 	%rd18, %r12, 4;
	add.s64 	%rd19, %rd1, %rd18;
	st.global.u32 	[%rd19], %r77;
$L__BB13_18:
	add.s32 	%r13, %r12, 128;
	setp.ge.s32 	%p14, %r13, %r1;
	mul.wide.s32 	%rd20, %r13, 4;
	add.s64 	%rd2, %rd1, %rd20;
	@%p14 bra 	$L__BB13_20;
	add.s32 	%r78, %r13, %r2;
	st.global.u32 	[%rd2], %r78;
$L__BB13_20:
	add.s32 	%r14, %r12, 256;
	setp.ge.s32 	%p15, %r14, %r1;
	@%p15 bra 	$L__BB13_22;
	add.s32 	%r79, %r14, %r2;
	st.global.u32 	[%rd2+512], %r79;
$L__BB13_22:
	add.s32 	%r15, %r12, 384;
	setp.ge.s32 	%p16, %r15, %r1;
	@%p16 bra 	$L__BB13_24;
	add.s32 	%r80, %r15, %r2;
	st.global.u32 	[%rd2+1024], %r80;
$L__BB13_24:
	add.s32 	%r16, %r12, 512;
	setp.ge.s32 	%p17, %r16, %r1;
	@%p17 bra 	$L__BB13_26;
	add.s32 	%r81, %r16, %r2;
	st.global.u32 	[%rd2+1536], %r81;
$L__BB13_26:
	add.s32 	%r17, %r12, 640;
	setp.ge.s32 	%p18, %r17, %r1;
	@%p18 bra 	$L__BB13_28;
	add.s32 	%r82, %r17, %r2;
	st.global.u32 	[%rd2+2048], %r82;
$L__BB13_28:
	add.s32 	%r18, %r12, 768;
	setp.ge.s32 	%p19, %r18, %r1;
	@%p19 bra 	$L__BB13_30;
	add.s32 	%r83, %r18, %r2;
	st.global.u32 	[%rd2+2560], %r83;
$L__BB13_30:
	add.s32 	%r19, %r12, 896;
	setp.ge.s32 	%p20, %r19, %r1;
	@%p20 bra 	$L__BB13_32;
	add.s32 	%r84, %r19, %r2;
	st.global.u32 	[%rd2+3072], %r84;
$L__BB13_32:
	add.s32 	%r97, %r97, 8;
	setp.ne.s32 	%p21, %r97, %r98;
	@%p21 bra 	$L__BB13_16;
$L__BB13_33:
	setp.eq.s32 	%p22, %r7, 0;
	@%p22 bra 	$L__BB13_54;
	and.b32  	%r22, %r40, 3;
	setp.lt.u32 	%p23, %r7, 4;
	@%p23 bra 	$L__BB13_44;
	shl.b32 	%r85, %r98, 7;
	add.s32 	%r23, %r85, %r6;
	setp.ge.s32 	%p24, %r23, %r1;
	mul.wide.s32 	%rd21, %r23, 4;
	add.s64 	%rd3, %rd1, %rd21;
	@%p24 bra 	$L__BB13_37;
	add.s32 	%r86, %r23, %r2;
	st.global.u32 	[%rd3], %r86;
$L__BB13_37:
	add.s32 	%r24, %r23, 128;
	setp.ge.s32 	%p25, %r24, %r1;
	@%p25 bra 	$L__BB13_39;
	add.s32 	%r87, %r24, %r2;
	st.global.u32 	[%rd3+512], %r87;
$L__BB13_39:
	add.s32 	%r25, %r23, 256;
	setp.ge.s32 	%p26, %r25, %r1;
	@%p26 bra 	$L__BB13_41;
	add.s32 	%r88, %r25, %r2;
	st.global.u32 	[%rd3+1024], %r88;
$L__BB13_41:
	add.s32 	%r26, %r23, 384;
	setp.ge.s32 	%p27, %r26, %r1;
	@%p27 bra 	$L__BB13_43;
	add.s32 	%r89, %r26, %r2;
	st.global.u32 	[%rd3+1536], %r89;
$L__BB13_43:
	add.s32 	%r98, %r98, 4;
$L__BB13_44:
	setp.eq.s32 	%p28, %r22, 0;
	@%p28 bra 	$L__BB13_54;
	setp.eq.s32 	%p29, %r22, 1;
	@%p29 bra 	$L__BB13_51;
	shl.b32 	%r90, %r98, 7;
	add.s32 	%r29, %r90, %r6;
	setp.ge.s32 	%p30, %r29, %r1;
	mul.wide.s32 	%rd22, %r29, 4;
	add.s64 	%rd4, %rd1, %rd22;
	@%p30 bra 	$L__BB13_48;
	add.s32 	%r91, %r29, %r2;
	st.global.u32 	[%rd4], %r91;
$L__BB13_48:
	add.s32 	%r30, %r29, 128;
	setp.ge.s32 	%p31, %r30, %r1;
	@%p31 bra 	$L__BB13_50;
	add.s32 	%r92, %r30, %r2;
	st.global.u32 	[%rd4+512], %r92;
$L__BB13_50:
	add.s32 	%r98, %r98, 2;
$L__BB13_51:
	and.b32  	%r93, %r40, 1;
	setp.eq.b32 	%p32, %r93, 1;
	not.pred 	%p33, %p32;
	@%p33 bra 	$L__BB13_54;
	shl.b32 	%r94, %r98, 7;
	add.s32 	%r33, %r94, %r6;
	setp.ge.s32 	%p34, %r33, %r1;
	@%p34 bra 	$L__BB13_54;
	add.s32 	%r95, %r33, %r2;
	mul.wide.s32 	%rd23, %r33, 4;
	add.s64 	%rd24, %rd1, %rd23;
	st.global.u32 	[%rd24], %r95;
$L__BB13_54:
	ret;

}
	// .globl	_ZN3cub18CUB_300001_SM_10006detail9transform16transform_kernelINS2_10policy_hubILb1EN4cuda3std3__45tupleIJN6thrust24THRUST_300001_SM_1000_NS17counting_iteratorIiNSA_11use_defaultESC_SC_EEEEEE10policy1000ElNS7_10__identityENSA_6detail15normal_iteratorINSA_10device_ptrIiEEEEJSD_EEEvT0_iT1_T2_DpNS2_10kernel_argIT3_EE
.visible .entry _ZN3cub18CUB_300001_SM_10006detail9transform16transform_kernelINS2_10policy_hubILb1EN4cuda3std3__45tupleIJN6thrust24THRUST_300001_SM_1000_NS17counting_iteratorIiNSA_11use_defaultESC_SC_EEEEEE10policy1000ElNS7_10__identityENSA_6detail15normal_iteratorINSA_10device_ptrIiEEEEJSD_EEEvT0_iT1_T2_DpNS2_10kernel_argIT3_EE(
	.param .u64 _ZN3cub18CUB_300001_SM_10006detail9transform16transform_kernelINS2_10policy_hubILb1EN4cuda3std3__45tupleIJN6thrust24THRUST_300001_SM_1000_NS17counting_iteratorIiNSA_11use_defaultESC_SC_EEEEEE10policy1000ElNS7_10__identityENSA_6detail15normal_iteratorINSA_10device_ptrIiEEEEJSD_EEEvT0_iT1_T2_DpNS2_10kernel_argIT3_EE_param_0,
	.param .u32 _ZN3cub18CUB_300001_SM_10006detail9transform16transform_kernelINS2_10policy_hubILb1EN4cuda3std3__45tupleIJN6thrust24THRUST_300001_SM_1000_NS17counting_iteratorIiNSA_11use_defaultESC_SC_EEEEEE10policy1000ElNS7_10__identityENSA_6detail15normal_iteratorINSA_10device_ptrIiEEEEJSD_EEEvT0_iT1_T2_DpNS2_10kernel_argIT3_EE_param_1,
	.param .align 1 .b8 _ZN3cub18CUB_300001_SM_10006detail9transform16transform_kernelINS2_10policy_hubILb1EN4cuda3std3__45tupleIJN6thrust24THRUST_300001_SM_1000_NS17counting_iteratorIiNSA_11use_defaultESC_SC_EEEEEE10policy1000ElNS7_10__identityENSA_6detail15normal_iteratorINSA_10device_ptrIiEEEEJSD_EEEvT0_iT1_T2_DpNS2_10kernel_argIT3_EE_param_2[1],
	.param .align 8 .b8 _ZN3cub18CUB_300001_SM_10006detail9transform16transform_kernelINS2_10policy_hubILb1EN4cuda3std3__45tupleIJN6thrust24THRUST_300001_SM_1000_NS17counting_iteratorIiNSA_11use_defaultESC_SC_EEEEEE10policy1000ElNS7_10__identityENSA_6detail15normal_iteratorINSA_10device_ptrIiEEEEJSD_EEEvT0_iT1_T2_DpNS2_10kernel_argIT3_EE_param_3[8],
	.param .align 8 .b8 _ZN3cub18CUB_300001_SM_10006detail9transform16transform_kernelINS2_10policy_hubILb1EN4cuda3std3__45tupleIJN6thrust24THRUST_300001_SM_1000_NS17counting_iteratorIiNSA_11use_defaultESC_SC_EEEEEE10policy1000ElNS7_10__identityENSA_6detail15normal_iteratorINSA_10device_ptrIiEEEEJSD_EEEvT0_iT1_T2_DpNS2_10kernel_argIT3_EE_param_4[16]
)
.maxntid 128
{
	.reg .pred 	%p<35>;
	.reg .b32 	%r<102>;
	.reg .b64 	%rd<31>;

	ld.param.u32 	%r41, [_ZN3cub18CUB_300001_SM_10006detail9transform16transform_kernelINS2_10policy_hubILb1EN4cuda3std3__45tupleIJN6thrust24THRUST_300001_SM_1000_NS17counting_iteratorIiNSA_11use_defaultESC_SC_EEEEEE10policy1000ElNS7_10__identityENSA_6detail15normal_iteratorINSA_10device_ptrIiEEEEJSD_EEEvT0_iT1_T2_DpNS2_10kernel_argIT3_EE_param_4];
	ld.param.u64 	%rd5, [_ZN3cub18CUB_300001_SM_10006detail9transform16transform_kernelINS2_10policy_hubILb1EN4cuda3std3__45tupleIJN6thrust24THRUST_300001_SM_1000_NS17counting_iteratorIiNSA_11use_defaultESC_SC_EEEEEE10policy1000ElNS7_10__identityENSA_6detail15normal_iteratorINSA_10device_ptrIiEEEEJSD_EEEvT0_iT1_T2_DpNS2_10kernel_argIT3_EE_param_0];
	ld.param.u64 	%rd6, [_ZN3cub18CUB_300001_SM_10006detail9transform16transform_kernelINS2_10policy_hubILb1EN4cuda3std3__45tupleIJN6thrust24THRUST_300001_SM_1000_NS17counting_iteratorIiNSA_11use_defaultESC_SC_EEEEEE10policy1000ElNS7_10__identityENSA_6detail15normal_iteratorINSA_10device_ptrIiEEEEJSD_EEEvT0_iT1_T2_DpNS2_10kernel_argIT3_EE_param_3];
	ld.param.u32 	%r40, [_ZN3cub18CUB_300001_SM_10006detail9transform16transform_kernelINS2_10policy_hubILb1EN4cuda3std3__45tupleIJN6thrust24THRUST_300001_SM_1000_NS17counting_iteratorIiNSA_11use_defaultESC_SC_EEEEEE10policy1000ElNS7_10__identityENSA_6detail15normal_iteratorINSA_10device_ptrIiEEEEJSD_EEEvT0_iT1_T2_DpNS2_10kernel_argIT3_EE_param_1];
	cvta.to.global.u64 	%rd7, %rd6;
	shl.b32 	%r42, %r40, 7;
	mov.u32 	%r43, %ctaid.x;
	cvt.u64.u32 	%rd8, %r43;
	cvt.s64.s32 	%rd9, %r42;
	mul.lo.s64 	%rd10, %rd9, %rd8;
	sub.s64 	%rd11, %rd5, %rd10;
	min.s64 	%rd12, %rd11, %rd9;
	cvt.u32.u64 	%r1, %rd12;
	cvt.u32.u64 	%r44, %rd10;
	add.s32 	%r2, %r41, %r44;
	shl.b64 	%rd13, %rd10, 2;
	add.s64 	%rd1, %rd7, %rd13;
	setp.eq.s32 	%p1, %r42, %r1;
	@%p1 bra 	$L__BB14_42;
	setp.lt.s32 	%p2, %r40, 1;
	@%p2 bra 	$L__BB14_54;
	mov.u32 	%r3, %tid.x;
	and.b32  	%r4, %r40, 7;
	setp.lt.u32 	%p3, %r40, 8;
	mov.b32 	%r99, 0;
	@%p3 bra 	$L__BB14_21;
	and.b32  	%r99, %r40, 2147483640;
	mov.b32 	%r95, 0;
$L__BB14_4:
	.pragma "nounroll";
	shl.b32 	%r47, %r95, 7;
	add.s32 	%r12, %r47, %r3;
	setp.ge.s32 	%p4, %r12, %r1;
	@%p4 bra 	$L__BB14_6;
	add.s32 	%r48, %r12, %r2;
	mul.wide.u32 	%rd14, %r12, 4;
	add.s64 	%rd15, %rd1, %rd14;
	st.global.u32 	[%rd15], %r48;
$L__BB14_6:
	add.s32 	%r13, %r12, 128;
	setp.ge.s32 	%p5, %r13, %r1;
	mul.wide.s32 	%rd16, %r13, 4;
	add.s64 	%rd2, %rd1, %rd16;
	@%p5 bra 	$L__BB14_8;
	add.s32 	%r49, %r13, %r2;
	st.global.u32 	[%rd2], %r49;
$L__BB14_8:
	add.s32 	%r14, %r12, 256;
	setp.ge.s32 	%p6, %r14, %r1;
	@%p6 bra 	$L__BB14_10;
	add.s32 	%r50, %r14, %r2;
	st.global.u32 	[%rd2+512], %r50;
$L__BB14_10:
	add.s32 	%r15, %r12, 384;
	setp.ge.s32 	%p7, %r15, %r1;
	@%p7 bra 	$L__BB14_12;
	add.s32 	%r51, %r15, %r2;
	st.global.u32 	[%rd2+1024], %r51;
$L__BB14_12:
	add.s32 	%r16, %r12, 512;
	setp.ge.s32 	%p8, %r16, %r1;
	@%p8 bra 	$L__BB14_14;
	add.s32 	%r52, %r16, %r2;
	st.global.u32 	[%rd2+1536], %r52;
$L__BB14_14:
	add.s32 	%r17, %r12, 640;
	setp.ge.s32 	%p9, %r17, %r1;
	@%p9 bra 	$L__BB14_16;
	add.s32 	%r53, %r17, %r2;
	st.global.u32 	[%rd2+2048], %r53;
$L__BB14_16:
	add.s32 	%r18, %r12, 768;
	setp.ge.s32 	%p10, %r18, %r1;
	@%p10 bra 	$L__BB14_18;
	add.s32 	%r54, %r18, %r2;
	st.global.u32 	[%rd2+2560], %r54;
$L__BB14_18:
	add.s32 	%r19, %r12, 896;
	setp.ge.s32 	%p11, %r19, %r1;
	@%p11 bra 	$L__BB14_20;
	add.s32 	%r55, %r19, %r2;
	st.global.u32 	[%rd2+3072], %r55;
$L__BB14_20:
	add.s32 	%r95, %r95, 8;
	setp.eq.s32 	%p12, %r95, %r99;
	@%p12 bra 	$L__BB14_21;
	bra.uni 	$L__BB14_4;
$L__BB14_21:
	setp.eq.s32 	%p13, %r4, 0;
	@%p13 bra 	$L__BB14_54;
	and.b32  	%r28, %r40, 3;
	setp.lt.u32 	%p14, %r4, 4;
	@%p14 bra 	$L__BB14_32;
	shl.b32 	%r56, %r99, 7;
	add.s32 	%r29, %r56, %r3;
	setp.ge.s32 	%p15, %r29, %r1;
	mul.wide.s32 	%rd17, %r29, 4;
	add.s64 	%rd3, %rd1, %rd17;
	@%p15 bra 	$L__BB14_25;
	add.s32 	%r57, %r29, %r2;
	st.global.u32 	[%rd3], %r57;
$L__BB14_25:
	add.s32 	%r30, %r29, 128;
	setp.ge.s32 	%p16, %r30, %r1;
	@%p16 bra 	$L__BB14_27;
	add.s32 	%r58, %r30, %r2;
	st.global.u32 	[%rd3+512], %r58;
$L__BB14_27:
	add.s32 	%r31, %r29, 256;
	setp.ge.s32 	%p17, %r31, %r1;
	@%p17 bra 	$L__BB14_29;
	add.s32 	%r59, %r31, %r2;
	st.global.u32 	[%rd3+1024], %r59;
$L__BB14_29:
	add.s32 	%r32, %r29, 384;
	setp.ge.s32 	%p18, %r32, %r1;
	@%p18 bra 	$L__BB14_31;
	add.s32 	%r60, %r32, %r2;
	st.global.u32 	[%rd3+1536], %r60;
$L__BB14_31:
	add.s32 	%r99, %r99, 4;
$L__BB14_32:
	setp.eq.s32 	%p19, %r28, 0;
	@%p19 bra 	$L__BB14_54;
	setp.eq.s32 	%p20, %r28, 1;
	@%p20 bra 	$L__BB14_39;
	shl.b32 	%r61, %r99, 7;
	add.s32 	%r35, %r61, %r3;
	setp.ge.s32 	%p21, %r35, %r1;
	mul.wide.s32 	%rd18, %r35, 4;
	add.s64 	%rd4, %rd1, %rd18;
	@%p21 bra 	$L__BB14_36;
	add.s32 	%r62, %r35, %r2;
	st.global.u32 	[%rd4], %r62;
$L__BB14_36:
	add.s32 	%r36, %r35, 128;
	setp.ge.s32 	%p22, %r36, %r1;
	@%p22 bra 	$L__BB14_38;
	add.s32 	%r63, %r36, %r2;
	st.global.u32 	[%rd4+512], %r63;
$L__BB14_38:
	add.s32 	%r99, %r99, 2;
$L__BB14_39:
	and.b32  	%r64, %r40, 1;
	setp.eq.b32 	%p23, %r64, 1;
	not.pred 	%p24, %p23;
	@%p24 bra 	$L__BB14_54;
	shl.b32 	%r65, %r99, 7;
	add.s32 	%r39, %r65, %r3;
	setp.ge.s32 	%p25, %r39, %r1;
	@%p25 bra 	$L__BB14_54;
	add.s32 	%r66, %r39, %r2;
	mul.wide.s32 	%rd19, %r39, 4;
	add.s64 	%rd20, %rd1, %rd19;
	st.global.u32 	[%rd20], %r66;
	bra.uni 	$L__BB14_54;
$L__BB14_42:
	setp.lt.s32 	%p26, %r40, 1;
	@%p26 bra 	$L__BB14_54;
	mov.u32 	%r6, %tid.x;
	and.b32  	%r7, %r40, 7;
	setp.lt.u32 	%p27, %r40, 8;
	mov.b32 	%r97, 0;
	@%p27 bra 	$L__BB14_46;
	and.b32  	%r97, %r40, 2147483640;
	mov.b32 	%r94, 0;
$L__BB14_45:
	.pragma "nounroll";
	shl.b32 	%r69, %r94, 7;
	add.s32 	%r70, %r69, %r6;
	add.s32 	%r71, %r70, %r2;
	mul.wide.u32 	%rd21, %r70, 4;
	add.s64 	%rd22, %rd1, %rd21;
	st.global.u32 	[%rd22], %r71;
	add.s32 	%r72, %r70, 128;
	add.s32 	%r73, %r71, 128;
	mul.wide.s32 	%rd23, %r72, 4;
	add.s64 	%rd24, %rd1, %rd23;
	st.global.u32 	[%rd24], %r73;
	add.s32 	%r74, %r71, 256;
	st.global.u32 	[%rd24+512], %r74;
	add.s32 	%r75, %r71, 384;
	st.global.u32 	[%rd24+1024], %r75;
	add.s32 	%r76, %r71, 512;
	st.global.u32 	[%rd24+1536], %r76;
	add.s32 	%r77, %r71, 640;
	st.global.u32 	[%rd24+2048], %r77;
	add.s32 	%r78, %r71, 768;
	st.global.u32 	[%rd24+2560], %r78;
	add.s32 	%r79, %r71, 896;
	st.global.u32 	[%rd24+3072], %r79;
	add.s32 	%r94, %r94, 8;
	setp.eq.s32 	%p28, %r94, %r97;
	@%p28 bra 	$L__BB14_46;
	bra.uni 	$L__BB14_45;
$L__BB14_46:
	setp.eq.s32 	%p29, %r7, 0;
	@%p29 bra 	$L__BB14_54;
	and.b32  	%r22, %r40, 3;
	setp.lt.u32 	%p30, %r7, 4;
	@%p30 bra 	$L__BB14_49;
	shl.b32 	%r80, %r97, 7;
	add.s32 	%r81, %r80, %r6;
	add.s32 	%r82, %r81, %r2;
	mul.wide.s32 	%rd25, %r81, 4;
	add.s64 	%rd26, %rd1, %rd25;
	st.global.u32 	[%rd26], %r82;
	add.s32 	%r83, %r82, 128;
	st.global.u32 	[%rd26+512], %r83;
	add.s32 	%r84, %r82, 256;
	st.global.u32 	[%rd26+1024], %r84;
	add.s32 	%r85, %r82, 384;
	st.global.u32 	[%rd26+1536], %r85;
	add.s32 	%r97, %r97, 4;
$L__BB14_49:
	setp.eq.s32 	%p31, %r22, 0;
	@%p31 bra 	$L__BB14_54;
	setp.eq.s32 	%p32, %r22, 1;
	@%p32 bra 	$L__BB14_52;
	shl.b32 	%r86, %r97, 7;
	add.s32 	%r87, %r86, %r6;
	add.s32 	%r88, %r87, %r2;
	mul.wide.s32 	%rd27, %r87, 4;
	add.s64 	%rd28, %rd1, %rd27;
	st.global.u32 	[%rd28], %r88;
	add.s32 	%r89, %r88, 128;
	st.global.u32 	[%rd28+512], %r89;
	add.s32 	%r97, %r97, 2;
$L__BB14_52:
	and.b32  	%r90, %r40, 1;
	setp.eq.b32 	%p33, %r90, 1;
	not.pred 	%p34, %p33;
	@%p34 bra 	$L__BB14_54;
	shl.b32 	%r91, %r97, 7;
	add.s32 	%r92, %r91, %r6;
	add.s32 	%r93, %r92, %r2;
	mul.wide.s32 	%rd29, %r92, 4;
	add.s64 	%rd30, %rd1, %rd29;
	st.global.u32 	[%rd30], %r93;
$L__BB14_54:
	ret;

}
	// .globl	_ZN3cub18CUB_300001_SM_10006detail9transform16transform_kernelINS2_10policy_hubILb1EN4cuda3std3__45tupleIJN6thrust24THRUST_300001_SM_1000_NS20permutation_iteratorINSA_6detail15normal_iteratorINSA_10device_ptrIiEEEESG_EEEEEE10policy1000EiNS7_10__identityESG_JSH_EEEvT0_iT1_T2_DpNS2_10kernel_argIT3_EE
.visible .entry _ZN3cub18CUB_300001_SM_10006detail9transform16transform_kernelINS2_10policy_hubILb1EN4cuda3std3__45tupleIJN6thrust24THRUST_300001_SM_1000_NS20permutation_iteratorINSA_6detail15normal_iteratorINSA_10device_ptrIiEEEESG_EEEEEE10policy1000EiNS7_10__identityESG_JSH_EEEvT0_iT1_T2_DpNS2_10kernel_argIT3_EE(
	.param .u32 _ZN3cub18CUB_300001_SM_10006detail9transform16transform_kernelINS2_10policy_hubILb1EN4cuda3std3__45tupleIJN6thrust24THRUST_300001_SM_1000_NS20permutation_iteratorINSA_6detail15normal_iteratorINSA_10device_ptrIiEEEESG_EEEEEE10policy1000EiNS7_10__identityESG_JSH_EEEvT0_iT1_T2_DpNS2_10kernel_argIT3_EE_param_0,
	.param .u32 _ZN3cub18CUB_300001_SM_10006detail9transform16transform_kernelINS2_10policy_hubILb1EN4cuda3std3__45tupleIJN6thrust24THRUST_300001_SM_1000_NS20permutation_iteratorINSA_6detail15normal_iteratorINSA_10device_ptrIiEEEESG_EEEEEE10policy1000EiNS7_10__identityESG_JSH_EEEvT0_iT1_T2_DpNS2_10kernel_argIT3_EE_param_1,
	.param .align 1 .b8 _ZN3cub18CUB_300001_SM_10006detail9transform16transform_kernelINS2_10policy_hubILb1EN4cuda3std3__45tupleIJN6thrust24THRUST_300001_SM_1000_NS20permutation_iteratorINSA_6detail15normal_iteratorINSA_10device_ptrIiEEEESG_EEEEEE10policy1000EiNS7_10__identityESG_JSH_EEEvT0_iT1_T2_DpNS2_10kernel_argIT3_EE_param_2[1],
	.param .align 8 .b8 _ZN3cub18CUB_300001_SM_10006detail9transform16transform_kernelINS2_10policy_hubILb1EN4cuda3std3__45tupleIJN6thrust24THRUST_300001_SM_1000_NS20permutation_iteratorINSA_6detail15normal_iteratorINSA_10device_ptrIiEEEESG_EEEEEE10policy1000EiNS7_10__identityESG_JSH_EEEvT0_iT1_T2_DpNS2_10kernel_argIT3_EE_param_3[8],
	.param .align 8 .b8 _ZN3cub18CUB_300001_SM_10006detail9transform16transform_kernelINS2_10policy_hubILb1EN4cuda3std3__45tupleIJN6thrust24THRUST_300001_SM_1000_NS20permutation_iteratorINSA_6detail15normal_iteratorINSA_10device_ptrIiEEEESG_EEEEEE10policy1000EiNS7_10__identityESG_JSH_EEEvT0_iT1_T2_DpNS2_10kernel_argIT3_EE_param_4[16]
)
.maxntid 128
{
	.reg .pred 	%p<35>;
	.reg .b32 	%r<168>;
	.reg .b64 	%rd<147>;

	ld.param.u32 	%r45, [_ZN3cub18CUB_300001_SM_10006detail9transform16transform_kernelINS2_10policy_hubILb1EN4cuda3std3__45tupleIJN6thrust24THRUST_300001_SM_1000_NS20permutation_iteratorINSA_6detail15normal_iteratorINSA_10device_ptrIiEEEESG_EEEEEE10policy1000EiNS7_10__identityESG_JSH_EEEvT0_iT1_T2_DpNS2_10kernel_argIT3_EE_param_0];
	ld.param.u64 	%rd13, [_ZN3cub18CUB_300001_SM_10006detail9transform16transform_kernelINS2_10policy_hubILb1EN4cuda3std3__45tupleIJN6thrust24THRUST_300001_SM_1000_NS20permutation_iteratorINSA_6detail15normal_iteratorINSA_10device_ptrIiEEEESG_EEEEEE10policy1000EiNS7_10__identityESG_JSH_EEEvT0_iT1_T2_DpNS2_10kernel_argIT3_EE_param_4+8];
	ld.param.u64 	%rd14, [_ZN3cub18CUB_300001_SM_10006detail9transform16transform_kernelINS2_10policy_hubILb1EN4cuda3std3__45tupleIJN6thrust24THRUST_300001_SM_1000_NS20permutation_iteratorINSA_6detail15normal_iteratorINSA_10device_ptrIiEEEESG_EEEEEE10policy1000EiNS7_10__identityESG_JSH_EEEvT0_iT1_T2_DpNS2_10kernel_argIT3_EE_param_4];
	ld.param.u64 	%rd15, [_ZN3cub18CUB_300001_SM_10006detail9transform16transform_kernelINS2_10policy_hubILb1EN4cuda3std3__45tupleIJN6thrust24THRUST_300001_SM_1000_NS20permutation_iteratorINSA_6detail15normal_iteratorINSA_10device_ptrIiEEEESG_EEEEEE10policy1000EiNS7_10__identityESG_JSH_EEEvT0_iT1_T2_DpNS2_10kernel_argIT3_EE_param_3];
	ld.param.u32 	%r44, [_ZN3cub18CUB_300001_SM_10006detail9transform16transform_kernelINS2_10policy_hubILb1EN4cuda3std3__45tupleIJN6thrust24THRUST_300001_SM_1000_NS20permutation_iteratorINSA_6detail15normal_iteratorINSA_10device_ptrIiEEEESG_EEEEEE10policy1000EiNS7_10__identityESG_JSH_EEEvT0_iT1_T2_DpNS2_10kernel_argIT3_EE_param_1];
	cvta.to.global.u64 	%rd1, %rd15;
	cvta.to.global.u64 	%rd2, %rd14;
	cvta.to.global.u64 	%rd3, %rd13;
	shl.b32 	%r46, %r44, 7;
	mov.u32 	%r47, %ctaid.x;
	mul.lo.s32 	%r1, %r46, %r47;
	sub.s32 	%r48, %r45, %r1;
	min.s32 	%r2, %r46, %r48;
	mul.wide.s32 	%rd16, %r1, 4;
	add.s64 	%rd4, %rd2, %rd16;
	add.s64 	%rd5, %rd1, %rd16;
	setp.gt.s32 	%p1, %r46, %r48;
	@%p1 bra 	$L__BB15_14;
	setp.lt.s32 	%p2, %r44, 1;
	@%p2 bra 	$L__BB15_55;
	mov.u32 	%r3, %tid.x;
	and.b32  	%r4, %r44, 15;
	setp.lt.u32 	%p3, %r44, 16;
	mov.b32 	%r163, 0;
	@%p3 bra 	$L__BB15_5;
	and.b32  	%r163, %r44, 2147483632;
	neg.s32 	%r158, %r163;
	add.s32 	%r157, %r3, 1152;
	mul.wide.u32 	%rd146, %r3, 4;
$L__BB15_4:
	.pragma "nounroll";
	mul.wide.s32 	%rd17, %r157, 4;
	add.s64 	%rd18, %rd17, 1536;
	add.s64 	%rd19, %rd4, %rd146;
	ld.global.u32 	%r50, [%rd19];
	mul.wide.s32 	%rd20, %r50, 4;
	add.s64 	%rd21, %rd3, %rd20;
	add.s64 	%rd22, %rd5, %rd146;
	ld.global.u32 	%r51, [%rd21];
	st.global.u32 	[%rd22], %r51;
	ld.global.u32 	%r52, [%rd19+512];
	mul.wide.s32 	%rd23, %r52, 4;
	add.s64 	%rd24, %rd3, %rd23;
	ld.global.u32 	%r53, [%rd24];
	st.global.u32 	[%rd22+512], %r53;
	ld.global.u32 	%r54, [%rd19+1024];
	mul.wide.s32 	%rd25, %r54, 4;
	add.s64 	%rd26, %rd3, %rd25;
	ld.global.u32 	%r55, [%rd26];
	st.global.u32 	[%rd22+1024], %r55;
	ld.global.u32 	%r56, [%rd19+1536];
	mul.wide.s32 	%rd27, %r56, 4;
	add.s64 	%rd28, %rd3, %rd27;
	ld.global.u32 	%r57, [%rd28];
	st.global.u32 	[%rd22+1536], %r57;
	ld.global.u32 	%r58, [%rd19+2048];
	mul.wide.s32 	%rd29, %r58, 4;
	add.s64 	%rd30, %rd3, %rd29;
	ld.global.u32 	%r59, [%rd30];
	st.global.u32 	[%rd22+2048], %r59;
	ld.global.u32 	%r60, [%rd19+2560];
	mul.wide.s32 	%rd31, %r60, 4;
	add.s64 	%rd32, %rd3, %rd31;
	ld.global.u32 	%r61, [%rd32];
	st.global.u32 	[%rd22+2560], %r61;
	ld.global.u32 	%r62, [%rd19+3072];
	mul.wide.s32 	%rd33, %r62, 4;
	add.s64 	%rd34, %rd3, %rd33;
	ld.global.u32 	%r63, [%rd34];
	st.global.u32 	[%rd22+3072], %r63;
	ld.global.u32 	%r64, [%rd19+3584];
	mul.wide.s32 	%rd35, %r64, 4;
	add.s64 	%rd36, %rd3, %rd35;
	ld.global.u32 	%r65, [%rd36];
	st.global.u32 	[%rd22+3584], %r65;
	ld.global.u32 	%r66, [%rd19+4096];
	mul.wide.s32 	%rd37, %r66, 4;
	add.s64 	%rd38, %rd3, %rd37;
	ld.global.u32 	%r67, [%rd38];
	st.global.u32 	[%rd22+4096], %r67;
	add.s64 	%rd39, %rd4, %rd18;
	ld.global.u32 	%r68, [%rd39+-1536];
	mul.wide.s32 	%rd40, %r68, 4;
	add.s64 	%rd41, %rd3, %rd40;
	add.s64 	%rd42, %rd5, %rd18;
	ld.global.u32 	%r69, [%rd41];
	st.global.u32 	[%rd42+-1536], %r69;
	ld.global.u32 	%r70, [%rd39+-1024];
	mul.wide.s32 	%rd43, %r70, 4;
	add.s64 	%rd44, %rd3, %rd43;
	ld.global.u32 	%r71, [%rd44];
	st.global.u32 	[%rd42+-1024], %r71;
	ld.global.u32 	%r72, [%rd39+-512];
	mul.wide.s32 	%rd45, %r72, 4;
	add.s64 	%rd46, %rd3, %rd45;
	ld.global.u32 	%r73, [%rd46];
	st.global.u32 	[%rd42+-512], %r73;
	ld.global.u32 	%r74, [%rd39];
	mul.wide.s32 	%rd47, %r74, 4;
	add.s64 	%rd48, %rd3, %rd47;
	ld.global.u32 	%r75, [%rd48];
	st.global.u32 	[%rd42], %r75;
	ld.global.u32 	%r76, [%rd39+512];
	mul.wide.s32 	%rd49, %r76, 4;
	add.s64 	%rd50, %rd3, %rd49;
	ld.global.u32 	%r77, [%rd50];
	st.global.u32 	[%rd42+512], %r77;
	ld.global.u32 	%r78, [%rd39+1024];
	mul.wide.s32 	%rd51, %r78, 4;
	add.s64 	%rd52, %rd3, %rd51;
	ld.global.u32 	%r79, [%rd52];
	st.global.u32 	[%rd42+1024], %r79;
	ld.global.u32 	%r80, [%rd39+1536];
	mul.wide.s32 	%rd53, %r80, 4;
	add.s64 	%rd54, %rd3, %rd53;
	ld.global.u32 	%r81, [%rd54];
	st.global.u32 	[%rd42+1536], %r81;
	add.s32 	%r158, %r158, 16;
	add.s32 	%r157, %r157, 2048;
	add.s64 	%rd146, %rd146, 8192;
	setp.eq.s32 	%p4, %r158, 0;
	@%p4 bra 	$L__BB15_5;
	bra.uni 	$L__BB15_4;
$L__BB15_5:
	setp.eq.s32 	%p5, %r4, 0;
	@%p5 bra 	$L__BB15_55;
	and.b32  	%r32, %r44, 7;
	setp.lt.u32 	%p6, %r4, 8;
	@%p6 bra 	$L__BB15_8;
	shl.b32 	%r82, %r163, 7;
	add.s32 	%r83, %r82, %r3;
	mul.wide.s32 	%rd55, %r83, 4;
	add.s64 	%rd56, %rd4, %rd55;
	ld.global.u32 	%r84, [%rd56];
	mul.wide.s32 	%rd57, %r84, 4;
	add.s64 	%rd58, %rd3, %rd57;
	add.s64 	%rd59, %rd5, %rd55;
	ld.global.u32 	%r85, [%rd58];
	st.global.u32 	[%rd59], %r85;
	ld.global.u32 	%r86, [%rd56+512];
	mul.wide.s32 	%rd60, %r86, 4;
	add.s64 	%rd61, %rd3, %rd60;
	ld.global.u32 	%r87, [%rd61];
	st.global.u32 	[%rd59+512], %r87;
	ld.global.u32 	%r88, [%rd56+1024];
	mul.wide.s32 	%rd62, %r88, 4;
	add.s64 	%rd63, %rd3, %rd62;
	ld.global.u32 	%r89, [%rd63];
	st.global.u32 	[%rd59+1024], %r89;
	ld.global.u32 	%r90, [%rd56+1536];
	mul.wide.s32 	%rd64, %r90, 4;
	add.s64 	%rd65, %rd3, %rd64;
	ld.global.u32 	%r91, [%rd65];
	st.global.u32 	[%rd59+1536], %r91;
	ld.global.u32 	%r92, [%rd56+2048];
	mul.wide.s32 	%rd66, %r92, 4;
	add.s64 	%rd67, %rd3, %rd66;
	ld.global.u32 	%r93, [%rd67];
	st.global.u32 	[%rd59+2048], %r93;
	ld.global.u32 	%r94, [%rd56+2560];
	mul.wide.s32 	%rd68, %r94, 4;
	add.s64 	%rd69, %rd3, %rd68;
	ld.global.u32 	%r95, [%rd69];
	st.global.u32 	[%rd59+2560], %r95;
	ld.global.u32 	%r96, [%rd56+3072];
	mul.wide.s32 	%rd70, %r96, 4;
	add.s64 	%rd71, %rd3, %rd70;
	ld.global.u32 	%r97, [%rd71];
	st.global.u32 	[%rd59+3072], %r97;
	ld.global.u32 	%r98, [%rd56+3584];
	mul.wide.s32 	%rd72, %r98, 4;
	add.s64 	%rd73, %rd3, %rd72;
	ld.global.u32 	%r99, [%rd73];
	st.global.u32 	[%rd59+3584], %r99;
	add.s32 	%r163, %r163, 8;
$L__BB15_8:
	setp.eq.s32 	%p7, %r32, 0;
	@%p7 bra 	$L__BB15_55;
	and.b32  	%r35, %r44, 3;
	setp.lt.u32 	%p8, %r32, 4;
	@%p8 bra 	$L__BB15_11;
	shl.b32 	%r100, %r163, 7;
	add.s32 	%r101, %r100, %r3;
	mul.wide.s32 	%rd74, %r101, 4;
	add.s64 	%rd75, %rd4, %rd74;
	ld.global.u32 	%r102, [%rd75];
	mul.wide.s32 	%rd76, %r102, 4;
	add.s64 	%rd77, %rd3, %rd76;
	add.s64 	%rd78, %rd5, %rd74;
	ld.global.u32 	%r103, [%rd77];
	st.global.u32 	[%rd78], %r103;
	ld.global.u32 	%r104, [%rd75+512];
	mul.wide.s32 	%rd79, %r104, 4;
	add.s64 	%rd80, %rd3, %rd79;
	ld.global.u32 	%r105, [%rd80];
	st.global.u32 	[%rd78+512], %r105;
	ld.global.u32 	%r106, [%rd75+1024];
	mul.wide.s32 	%rd81, %r106, 4;
	add.s64 	%rd82, %rd3, %rd81;
	ld.global.u32 	%r107, [%rd82];
	st.global.u32 	[%rd78+1024], %r107;
	ld.global.u32 	%r108, [%rd75+1536];
	mul.wide.s32 	%rd83, %r108, 4;
	add.s64 	%rd84, %rd3, %rd83;
	ld.global.u32 	%r109, [%rd84];
	st.global.u32 	[%rd78+1536], %r109;
	add.s32 	%r163, %r163, 4;
$L__BB15_11:
	setp.eq.s32 	%p9, %r35, 0;
	@%p9 bra 	$L__BB15_55;
	shl.b32 	%r110, %r163, 7;
	add.s32 	%r167, %r3, %r110;
	neg.s32 	%r166, %r35;
$L__BB15_13:
	.pragma "nounroll";
	mul.wide.s32 	%rd86, %r167, 4;
	add.s64 	%rd87, %rd5, %rd86;
	add.s64 	%rd88, %rd4, %rd86;
	ld.global.u32 	%r111, [%rd88];
	mul.wide.s32 	%rd89, %r111, 4;
	add.s64 	%rd90, %rd3, %rd89;
	ld.global.u32 	%r112, [%rd90];
	st.global.u32 	[%rd87], %r112;
	add.s32 	%r167, %r167, 128;
	add.s32 	%r166, %r166, 1;
	setp.ne.s32 	%p10, %r166, 0;
	@%p10 bra 	$L__BB15_13;
	bra.uni 	$L__BB15_55;
$L__BB15_14:
	setp.lt.s32 	%p11, %r44, 1;
	@%p11 bra 	$L__BB15_55;
	mov.u32 	%r8, %tid.x;
	and.b32  	%r9, %r44, 7;
	setp.lt.u32 	%p12, %r44, 8;
	mov.b32 	%r160, 0;
	@%p12 bra 	$L__BB15_34;
	and.b32  	%r160, %r44, 2147483640;
	mov.b32 	%r159, 0;
$L__BB15_17:
	.pragma "nounroll";
	shl.b32 	%r115, %r159, 7;
	add.s32 	%r16, %r115, %r8;
	setp.ge.s32 	%p13, %r16, %r2;
	@%p13 bra 	$L__BB15_19;
	mul.wide.u32 	%rd91, %r16, 4;
	add.s64 	%rd92, %rd4, %rd91;
	ld.global.u32 	%r116, [%rd92];
	mul.wide.s32 	%rd93, %r116, 4;
	add.s64 	%rd94, %rd3, %rd93;
	add.s64 	%rd95, %rd5, %rd91;
	ld.global.u32 	%r117, [%rd94];
	st.global.u32 	[%rd95], %r117;
$L__BB15_19:
	add.s32 	%r118, %r16, 128;
	setp.ge.s32 	%p14, %r118, %r2;
	mul.wide.s32 	%rd96, %r118, 4;
	add.s64 	%rd9, %rd4, %rd96;
	add.s64 	%rd10, %rd5, %rd96;
	@%p14 bra 	$L__BB15_21;
	ld.global.u32 	%r119, [%rd9];
	mul.wide.s32 	%rd97, %r119, 4;
	add.s64 	%rd98, %rd3, %rd97;
	ld.global.u32 	%r120, [%rd98];
	st.global.u32 	[%rd10], %r120;
$L__BB15_21:
	add.s32 	%r121, %r16, 256;
	setp.ge.s32 	%p15, %r121, %r2;
	@%p15 bra 	$L__BB15_23;
	ld.global.u32 	%r122, [%rd9+512];
	mul.wide.s32 	%rd99, %r122, 4;
	add.s64 	%rd100, %rd3, %rd99;
	ld.global.u32 	%r123, [%rd100];
	st.global.u32 	[%rd10+512], %r123;
$L__BB15_23:
	add.s32 	%r124, %r16, 384;
	setp.ge.s32 	%p16, %r124, %r2;
	@%p16 bra 	$L__BB15_25;
	ld.global.u32 	%r125, [%rd9+1024];
	mul.wide.s32 	%rd101, %r125, 4;
	add.s64 	%rd102, %rd3, %rd101;
	ld.global.u32 	%r126, [%rd102];
	st.global.u32 	[%rd10+1024], %r126;
$L__BB15_25:
	add.s32 	%r127, %r16, 512;
	setp.ge.s32 	%p17, %r127, %r2;
	@%p17 bra 	$L__BB15_27;
	ld.global.u32 	%r128, [%rd9+1536];
	mul.wide.s32 	%rd103, %r128, 4;
	add.s64 	%rd104, %rd3, %rd103;
	ld.global.u32 	%r129, [%rd104];
	st.global.u32 	[%rd10+1536], %r129;
$L__BB15_27:
	add.s32 	%r130, %r16, 640;
	setp.ge.s32 	%p18, %r130, %r2;
	@%p18 bra 	$L__BB15_29;
	ld.global.u32 	%r131, [%rd9+2048];
	mul.wide.s32 	%rd105, %r131, 4;
	add.s64 	%rd106, %rd3, %rd105;
	ld.global.u32 	%r132, [%rd106];
	st.global.u32 	[%rd10+2048], %r132;
$L__BB15_29:
	add.s32 	%r133, %r16, 768;
	setp.ge.s32 	%p19, %r133, %r2;
	@%p19 bra 	$L__BB15_31;
	ld.global.u32 	%r134, [%rd9+2560];
	mul.wide.s32 	%rd107, %r134, 4;
	add.s64 	%rd108, %rd3, %rd107;
	ld.global.u32 	%r135, [%rd108];
	st.global.u32 	[%rd10+2560], %r135;
$L__BB15_31:
	add.s32 	%r136, %r16, 896;
	setp.ge.s32 	%p20, %r136, %r2;
	@%p20 bra 	$L__BB15_33;
	ld.global.u32 	%r137, [%rd9+3072];
	mul.wide.s32 	%rd109, %r137, 4;
	add.s64 	%rd110, %rd3, %rd109;
	ld.global.u32 	%r138, [%rd110];
	st.global.u32 	[%rd10+3072], %r138;
$L__BB15_33:
	add.s32 	%r159, %r159, 8;
	setp.ne.s32 	%p21, %r159, %r160;
	@%p21 bra 	$L__BB15_17;
$L__BB15_34:
	setp.eq.s32 	%p22, %r9, 0;
	@%p22 bra 	$L__BB15_55;
	and.b32  	%r19, %r44, 3;
	setp.lt.u32 	%p23, %r9, 4;
	@%p23 bra 	$L__BB15_45;
	shl.b32 	%r139, %r160, 7;
	add.s32 	%r20, %r139, %r8;
	setp.ge.s32 	%p24, %r20, %r2;
	@%p24 bra 	$L__BB15_38;
	mul.wide.s32 	%rd111, %r20, 4;
	add.s64 	%rd112, %rd4, %rd111;
	ld.global.u32 	%r140, [%rd112];
	mul.wide.s32 	%rd113, %r140, 4;
	add.s64 	%rd114, %rd3, %rd113;
	add.s64 	%rd115, %rd5, %rd111;
	ld.global.u32 	%r141, [%rd114];
	st.global.u32 	[%rd115], %r141;
$L__BB15_38:
	add.s32 	%r21, %r20, 128;
	setp.ge.s32 	%p25, %r21, %r2;
	@%p25 bra 	$L__BB15_40;
	mul.wide.s32 	%rd116, %r21, 4;
	add.s64 	%rd117, %rd4, %rd116;
	ld.global.u32 	%r142, [%rd117];
	mul.wide.s32 	%rd118, %r142, 4;
	add.s64 	%rd119, %rd3, %rd118;
	add.s64 	%rd120, %rd5, %rd116;
	ld.global.u32 	%r143, [%rd119];
	st.global.u32 	[%rd120], %r143;
$L__BB15_40:
	add.s32 	%r22, %r20, 256;
	setp.ge.s32 	%p26, %r22, %r2;
	@%p26 bra 	$L__BB15_42;
	mul.wide.s32 	%rd121, %r22, 4;
	add.s64 	%rd122, %rd4, %rd121;
	ld.global.u32 	%r144, [%rd122];
	mul.wide.s32 	%rd123, %r144, 4;
	add.s64 	%rd124, %rd3, %rd123;
	add.s64 	%rd125, %rd5, %rd121;
	ld.global.u32 	%r145, [%rd124];
	st.global.u32 	[%rd125], %r145;
$L__BB15_42:
	add.s32 	%r23, %r20, 384;
	setp.ge.s32 	%p27, %r23, %r2;
	@%p27 bra 	$L__BB15_44;
	mul.wide.s32 	%rd126, %r23, 4;
	add.s64 	%rd127, %rd4, %rd126;
	ld.global.u32 	%r146, [%rd127];
	mul.wide.s32 	%rd128, %r146, 4;
	add.s64 	%rd129, %rd3, %rd128;
	add.s64 	%rd130, %rd5, %rd126;
	ld.global.u32 	%r147, [%rd129];
	st.global.u32 	[%rd130], %r147;
$L__BB15_44:
	add.s32 	%r160, %r160, 4;
$L__BB15_45:
	setp.eq.s32 	%p28, %r19, 0;
	@%p28 bra 	$L__BB15_55;
	setp.eq.s32 	%p29, %r19, 1;
	@%p29 bra 	$L__BB15_52;
	shl.b32 	%r148, %r160, 7;
	add.s32 	%r26, %r148, %r8;
	setp.ge.s32 	%p30, %r26, %r2;
	@%p30 bra 	$L__BB15_49;
	mul.wide.s32 	%rd131, %r26, 4;
	add.s64 	%rd132, %rd4, %rd131;
	ld.global.u32 	%r149, [%rd132];
	mul.wide.s32 	%rd133, %r149, 4;
	add.s64 	%rd134, %rd3, %rd133;
	add.s64 	%rd135, %rd5, %rd131;
	ld.global.u32 	%r150, [%rd134];
	st.global.u32 	[%rd135], %r150;
$L__BB15_49:
	add.s32 	%r27, %r26, 128;
	setp.ge.s32 	%p31, %r27, %r2;
	@%p31 bra 	$L__BB15_51;
	mul.wide.s32 	%rd136, %r27, 4;
	add.s64 	%rd137, %rd4, %rd136;
	ld.global.u32 	%r151, [%rd137];
	mul.wide.s32 	%rd138, %r151, 4;
	add.s64 	%rd139, %rd3, %rd138;
	add.s64 	%rd140, %rd5, %rd136;
	ld.global.u32 	%r152, [%rd139];
	st.global.u32 	[%rd140], %r152;
$L__BB15_51:
	add.s32 	%r160, %r160, 2;
$L__BB15_52:
	and.b32  	%r153, %r44, 1;
	setp.eq.b32 	%p32, %r153, 1;
	not.pred 	%p33, %p32;
	@%p33 bra 	$L__BB15_55;
	shl.b32 	%r154, %r160, 7;
	add.s32 	%r30, %r154, %r8;
	setp.ge.s32 	%p34, %r30, %r2;
	@%p34 bra 	$L__BB15_55;
	mul.wide.s32 	%rd141, %r30, 4;
	add.s64 	%rd142, %rd4, %rd141;
	ld.global.u32 	%r155, [%rd142];
	mul.wide.s32 	%rd143, %r155, 4;
	add.s64 	%rd144, %rd3, %rd143;
	add.s64 	%rd145, %rd5, %rd141;
	ld.global.u32 	%r156, [%rd144];
	st.global.u32 	[%rd145], %r156;
$L__BB15_55:
	ret;

}
	// .globl	_ZN3cub18CUB_300001_SM_10006detail9transform16transform_kernelINS2_10policy_hubILb1EN4cuda3std3__45tupleIJN6thrust24THRUST_300001_SM_1000_NS20permutation_iteratorINSA_6detail15normal_iteratorINSA_10device_ptrIiEEEESG_EEEEEE10policy1000ElNS7_10__identityESG_JSH_EEEvT0_iT1_T2_DpNS2_10kernel_argIT3_EE
.visible .entry _ZN3cub18CUB_300001_SM_10006detail9transform16transform_kernelINS2_10policy_hubILb1EN4cuda3std3__45tupleIJN6thrust24THRUST_300001_SM_1000_NS20permutation_iteratorINSA_6detail15normal_iteratorINSA_10device_ptrIiEEEESG_EEEEEE10policy1000ElNS7_10__identityESG_JSH_EEEvT0_iT1_T2_DpNS2_10kernel_argIT3_EE(
	.param .u64 _ZN3cub18CUB_300001_SM_10006detail9transform16transform_kernelINS2_10policy_hubILb1EN4cuda3std3__45tupleIJN6thrust24THRUST_300001_SM_1000_NS20permutation_iteratorINSA_6detail15normal_iteratorINSA_10device_ptrIiEEEESG_EEEEEE10policy1000ElNS7_10__identityESG_JSH_EEEvT0_iT1_T2_DpNS2_10kernel_argIT3_EE_param_0,
	.param .u32 _ZN3cub18CUB_300001_SM_10006detail9transform16transform_kernelINS2_10policy_hubILb1EN4cuda3std3__45tupleIJN6thrust24THRUST_300001_SM_1000_NS20permutation_iteratorINSA_6detail15normal_iteratorINSA_10device_ptrIiEEEESG_EEEEEE10policy1000ElNS7_10__identityESG_JSH_EEEvT0_iT1_T2_DpNS2_10kernel_argIT3_EE_param_1,
	.param .align 1 .b8 _ZN3cub18CUB_300001_SM_10006detail9transform16transform_kernelINS2_10policy_hubILb1EN4cuda3std3__45tupleIJN6thrust24THRUST_300001_SM_1000_NS20permutation_iteratorINSA_6detail15normal_iteratorINSA_10device_ptrIiEEEESG_EEEEEE10policy1000ElNS7_10__identityESG_JSH_EEEvT0_iT1_T2_DpNS2_10kernel_argIT3_EE_param_2[1],
	.param .align 8 .b8 _ZN3cub18CUB_300001_SM_10006detail9transform16transform_kernelINS2_10policy_hubILb1EN4cuda3std3__45tupleIJN6thrust24THRUST_300001_SM_1000_NS20permutation_iteratorINSA_6detail15normal_iteratorINSA_10device_ptrIiEEEESG_EEEEEE10policy1000ElNS7_10__identityESG_JSH_EEEvT0_iT1_T2_DpNS2_10kernel_argIT3_EE_param_3[8],
	.param .align 8 .b8 _ZN3cub18CUB_300001_SM_10006detail9transform16transform_kernelINS2_10policy_hubILb1EN4cuda3std3__45tupleIJN6thrust24THRUST_300001_SM_1000_NS20permutation_iteratorINSA_6detail15normal_iteratorINSA_10device_ptrIiEEEESG_EEEEEE10policy1000ElNS7_10__identityESG_JSH_EEEvT0_iT1_T2_DpNS2_10kernel_argIT3_EE_param_4[16]
)
.maxntid 128
{
	.reg .pred 	%p<35>;
	.reg .b32 	%r<165>;
	.reg .b64 	%rd<153>;

	ld.param.u64 	%rd14, [_ZN3cub18CUB_300001_SM_10006detail9transform16transform_kernelINS2_10policy_hubILb1EN4cuda3std3__45tupleIJN6thrust24THRUST_300001_SM_1000_NS20permutation_iteratorINSA_6detail15normal_iteratorINSA_10device_ptrIiEEEESG_EEEEEE10policy1000ElNS7_10__identityESG_JSH_EEEvT0_iT1_T2_DpNS2_10kernel_argIT3_EE_param_0];
	ld.param.u64 	%rd15, [_ZN3cub18CUB_300001_SM_10006detail9transform16transform_kernelINS2_10policy_hubILb1EN4cuda3std3__45tupleIJN6thrust24THRUST_300001_SM_1000_NS20permutation_iteratorINSA_6detail15normal_iteratorINSA_10device_ptrIiEEEESG_EEEEEE10policy1000ElNS7_10__identityESG_JSH_EEEvT0_iT1_T2_DpNS2_10kernel_argIT3_EE_param_4+8];
	ld.param.u64 	%rd16, [_ZN3cub18CUB_300001_SM_10006detail9transform16transform_kernelINS2_10policy_hubILb1EN4cuda3std3__45tupleIJN6thrust24THRUST_300001_SM_1000_NS20permutation_iteratorINSA_6detail15normal_iteratorINSA_10device_ptrIiEEEESG_EEEEEE10policy1000ElNS7_10__identityESG_JSH_EEEvT0_iT1_T2_DpNS2_10kernel_argIT3_EE_param_4];
	ld.param.u64 	%rd17, [_ZN3cub18CUB_300001_SM_10006detail9transform16transform_kernelINS2_10policy_hubILb1EN4cuda3std3__45tupleIJN6thrust24THRUST_300001_SM_1000_NS20permutation_iteratorINSA_6detail15normal_iteratorINSA_10device_ptrIiEEEESG_EEEEEE10policy1000ElNS7_10__identityESG_JSH_EEEvT0_iT1_T2_DpNS2_10kernel_argIT3_EE_param_3];
	ld.param.u32 	%r43, [_ZN3cub18CUB_300001_SM_10006detail9transform16transform_kernelINS2_10policy_hubILb1EN4cuda3std3__45tupleIJN6thrust24THRUST_300001_SM_1000_NS20permutation_iteratorINSA_6detail15normal_iteratorINSA_10device_ptrIiEEEESG_EEEEEE10policy1000ElNS7_10__identityESG_JSH_EEEvT0_iT1_T2_DpNS2_10kernel_argIT3_EE_param_1];
	cvta.to.global.u64 	%rd1, %rd17;
	cvta.to.global.u64 	%rd2, %rd16;
	cvta.to.global.u64 	%rd3, %rd15;
	shl.b32 	%r44, %r43, 7;
	mov.u32 	%r45, %ctaid.x;
	cvt.u64.u32 	%rd18, %r45;
	cvt.s64.s32 	%rd19, %r44;
	mul.lo.s64 	%rd4, %rd19, %rd18;
	sub.s64 	%rd20, %rd14, %rd4;
	min.s64 	%rd21, %rd20, %rd19;
	cvt.u32.u64 	%r1, %rd21;
	shl.b64 	%rd22, %rd4, 2;
	add.s64 	%rd5, %rd2, %rd22;
	add.s64 	%rd6, %rd1, %rd22;
	setp.eq.s32 	%p1, %r44, %r1;
	@%p1 bra 	$L__BB16_42;
	setp.lt.s32 	%p2, %r43, 1;
	@%p2 bra 	$L__BB16_55;
	mov.u32 	%r2, %tid.x;
	and.b32  	%r3, %r43, 7;
	setp.lt.u32 	%p3, %r43, 8;
	mov.b32 	%r162, 0;
	@%p3 bra 	$L__BB16_21;
	and.b32  	%r162, %r43, 2147483640;
	mov.b32 	%r156, 0;
$L__BB16_4:
	.pragma "nounroll";
	shl.b32 	%r48, %r156, 7;
	add.s32 	%r15, %r48, %r2;
	setp.ge.s32 	%p4, %r15, %r1;
	@%p4 bra 	$L__BB16_6;
	mul.wide.u32 	%rd23, %r15, 4;
	add.s64 	%rd24, %rd5, %rd23;
	ld.global.u32 	%r49, [%rd24];
	mul.wide.s32 	%rd25, %r49, 4;
	add.s64 	%rd26, %rd3, %rd25;
	add.s64 	%rd27, %rd6, %rd23;
	ld.global.u32 	%r50, [%rd26];
	st.global.u32 	[%rd27], %r50;
$L__BB16_6:
	add.s32 	%r51, %r15, 128;
	setp.ge.s32 	%p5, %r51, %r1;
	mul.wide.s32 	%rd28, %r51, 4;
	add.s64 	%rd10, %rd5, %rd28;
	add.s64 	%rd11, %rd6, %rd28;
	@%p5 bra 	$L__BB16_8;
	ld.global.u32 	%r52, [%rd10];
	mul.wide.s32 	%rd29, %r52, 4;
	add.s64 	%rd30, %rd3, %rd29;
	ld.global.u32 	%r53, [%rd30];
	st.global.u32 	[%rd11], %r53;
$L__BB16_8:
	add.s32 	%r54, %r15, 256;
	setp.ge.s32 	%p6, %r54, %r1;
	@%p6 bra 	$L__BB16_10;
	ld.global.u32 	%r55, [%rd10+512];
	mul.wide.s32 	%rd31, %r55, 4;
	add.s64 	%rd32, %rd3, %rd31;
	ld.global.u32 	%r56, [%rd32];
	st.global.u32 	[%rd11+512], %r56;
$L__BB16_10:
	add.s32 	%r57, %r15, 384;
	setp.ge.s32 	%p7, %r57, %r1;
	@%p7 bra 	$L__BB16_12;
	ld.global.u32 	%r58, [%rd10+1024];
	mul.wide.s32 	%rd33, %r58, 4;
	add.s64 	%rd34, %rd3, %rd33;
	ld.global.u32 	%r59, [%rd34];
	st.global.u32 	[%rd11+1024], %r59;
$L__BB16_12:
	add.s32 	%r60, %r15, 512;
	setp.ge.s32 	%p8, %r60, %r1;
	@%p8 bra 	$L__BB16_14;
	ld.global.u32 	%r61, [%rd10+1536];
	mul.wide.s32 	%rd35, %r61, 4;
	add.s64 	%rd36, %rd3, %rd35;
	ld.global.u32 	%r62, [%rd36];
	st.global.u32 	[%rd11+1536], %r62;
$L__BB16_14:
	add.s32 	%r63, %r15, 640;
	setp.ge.s32 	%p9, %r63, %r1;
	@%p9 bra 	$L__BB16_16;
	ld.global.u32 	%r64, [%rd10+2048];
	mul.wide.s32 	%rd37, %r64, 4;
	add.s64 	%rd38, %rd3, %rd37;
	ld.global.u32 	%r65, [%rd38];
	st.global.u32 	[%rd11+2048], %r65;
$L__BB16_16:
	add.s32 	%r66, %r15, 768;
	setp.ge.s32 	%p10, %r66, %r1;
	@%p10 bra 	$L__BB16_18;
	ld.global.u32 	%r67, [%rd10+2560];
	mul.wide.s32 	%rd39, %r67, 4;
	add.s64 	%rd40, %rd3, %rd39;
	ld.global.u32 	%r68, [%rd40];
	st.global.u32 	[%rd11+2560], %r68;
$L__BB16_18:
	add.s32 	%r69, %r15, 896;
	setp.ge.s32 	%p11, %r69, %r1;
	@%p11 bra 	$L__BB16_20;
	ld.global.u32 	%r70, [%rd10+3072];
	mul.wide.s32 	%rd41, %r70, 4;
	add.s64 	%rd42, %rd3, %rd41;
	ld.global.u32 	%r71, [%rd42];
	st.global.u32 	[%rd11+3072], %r71;
$L__BB16_20:
	add.s32 	%r156, %r156, 8;
	setp.eq.s32 	%p12, %r156, %r162;
	@%p12 bra 	$L__BB16_21;
	bra.uni 	$L__BB16_4;
$L__BB16_21:
	setp.eq.s32 	%p13, %r3, 0;
	@%p13 bra 	$L__BB16_55;
	and.b32  	%r31, %r43, 3;
	setp.lt.u32 	%p14, %r3, 4;
	@%p14 bra 	$L__BB16_32;
	shl.b32 	%r72, %r162, 7;
	add.s32 	%r32, %r72, %r2;
	setp.ge.s32 	%p15, %r32, %r1;
	@%p15 bra 	$L__BB16_25;
	mul.wide.s32 	%rd43, %r32, 4;
	add.s64 	%rd44, %rd5, %rd43;
	ld.global.u32 	%r73, [%rd44];
	mul.wide.s32 	%rd45, %r73, 4;
	add.s64 	%rd46, %rd3, %rd45;
	add.s64 	%rd47, %rd6, %rd43;
	ld.global.u32 	%r74, [%rd46];
	st.global.u32 	[%rd47], %r74;
$L__BB16_25:
	add.s32 	%r33, %r32, 128;
	setp.ge.s32 	%p16, %r33, %r1;
	@%p16 bra 	$L__BB16_27;
	mul.wide.s32 	%rd48, %r33, 4;
	add.s64 	%rd49, %rd5, %rd48;
	ld.global.u32 	%r75, [%rd49];
	mul.wide.s32 	%rd50, %r75, 4;
	add.s64 	%rd51, %rd3, %rd50;
	add.s64 	%rd52, %rd6, %rd48;
	ld.global.u32 	%r76, [%rd51];
	st.global.u32 	[%rd52], %r76;
$L__BB16_27:
	add.s32 	%r34, %r32, 256;
	setp.ge.s32 	%p17, %r34, %r1;
	@%p17 bra 	$L__BB16_29;
	mul.wide.s32 	%rd53, %r34, 4;
	add.s64 	%rd54, %rd5, %rd53;
	ld.global.u32 	%r77, [%rd54];
	mul.wide.s32 	%rd55, %r77, 4;
	add.s64 	%rd56, %rd3, %rd55;
	add.s64 	%rd57, %rd6, %rd53;
	ld.global.u32 	%r78, [%rd56];
	st.global.u32 	[%rd57], %r78;
$L__BB16_29:
	add.s32 	%r35, %r32, 384;
	setp.ge.s32 	%p18, %r35, %r1;
	@%p18 bra 	$L__BB16_31;
	mul.wide.s32 	%rd58, %r35, 4;
	add.s64 	%rd59, %rd5, %rd58;
	ld.global.u32 	%r79, [%rd59];
	mul.wide.s32 	%rd60, %r79, 4;
	add.s64 	%rd61, %rd3, %rd60;
	add.s64 	%rd62, %rd6, %rd58;
	ld.global.u32 	%r80, [%rd61];
	st.global.u32 	[%rd62], %r80;
$L__BB16_31:
	add.s32 	%r162, %r162, 4;
$L__BB16_32:
	setp.eq.s32 	%p19, %r31, 0;
	@%p19 bra 	$L__BB16_55;
	setp.eq.s32 	%p20, %r31, 1;
	@%p20 bra 	$L__BB16_39;
	shl.b32 	%r81, %r162, 7;
	add.s32 	%r38, %r81, %r2;
	setp.ge.s32 	%p21, %r38, %r1;
	@%p21 bra 	$L__BB16_36;
	mul.wide.s32 	%rd63, %r38, 4;
	add.s64 	%rd64, %rd5, %rd63;
	ld.global.u32 	%r82, [%rd64];
	mul.wide.s32 	%rd65, %r82, 4;
	add.s64 	%rd66, %rd3, %rd65;
	add.s64 	%rd67, %rd6, %rd63;
	ld.global.u32 	%r83, [%rd66];
	st.global.u32 	[%rd67], %r83;
$L__BB16_36:
	add.s32 	%r39, %r38, 128;
	setp.ge.s32 	%p22, %r39, %r1;
	@%p22 bra 	$L__BB16_38;
	mul.wide.s32 	%rd68, %r39, 4;
	add.s64 	%rd69, %rd5, %rd68;
	ld.global.u32 	%r84, [%rd69];
	mul.wide.s32 	%rd70, %r84, 4;
	add.s64 	%rd71, %rd3, %rd70;
	add.s64 	%rd72, %rd6, %rd68;
	ld.global.u32 	%r85, [%rd71];
	st.global.u32 	[%rd72], %r85;
$L__BB16_38:
	add.s32 	%r162, %r162, 2;
$L__BB16_39:
	and.b32  	%r86, %r43, 1;
	setp.eq.b32 	%p23, %r86, 1;
	not.pred 	%p24, %p23;
	@%p24 bra 	$L__BB16_55;
	shl.b32 	%r87, %r162, 7;
	add.s32 	%r42, %r87, %r2;
	setp.ge.s32 	%p25, %r42, %r1;
	@%p25 bra 	$L__BB16_55;
	mul.wide.s32 	%rd73, %r42, 4;
	add.s64 	%rd74, %rd5, %rd73;
	ld.global.u32 	%r88, [%rd74];
	mul.wide.s32 	%rd75, %r88, 4;
	add.s64 	%rd76, %rd3, %rd75;
	add.s64 	%rd77, %rd6, %rd73;
	ld.global.u32 	%r89, [%rd76];
	st.global.u32 	[%rd77], %r89;
	bra.uni 	$L__BB16_55;
$L__BB16_42:
	setp.lt.s32 	%p26, %r43, 1;
	@%p26 bra 	$L__BB16_55;
	mov.u32 	%r5, %tid.x;
	and.b32  	%r6, %r43, 15;
	setp.lt.u32 	%p27, %r43, 16;
	mov.b32 	%r158, 0;
	@%p27 bra 	$L__BB16_46;
	and.b32  	%r158, %r43, 2147483632;
	neg.s32 	%r155, %r158;
	add.s32 	%r154, %r5, 1152;
	mul.wide.u32 	%rd152, %r5, 4;
$L__BB16_45:
	.pragma "nounroll";
	mul.wide.s32 	%rd78, %r154, 4;
	add.s64 	%rd79, %rd78, 1536;
	add.s64 	%rd80, %rd5, %rd152;
	ld.global.u32 	%r91, [%rd80];
	mul.wide.s32 	%rd81, %r91, 4;
	add.s64 	%rd82, %rd3, %rd81;
	add.s64 	%rd83, %rd6, %rd152;
	ld.global.u32 	%r92, [%rd82];
	st.global.u32 	[%rd83], %r92;
	ld.global.u32 	%r93, [%rd80+512];
	mul.wide.s32 	%rd84, %r93, 4;
	add.s64 	%rd85, %rd3, %rd84;
	ld.global.u32 	%r94, [%rd85];
	st.global.u32 	[%rd83+512], %r94;
	ld.global.u32 	%r95, [%rd80+1024];
	mul.wide.s32 	%rd86, %r95, 4;
	add.s64 	%rd87, %rd3, %rd86;
	ld.global.u32 	%r96, [%rd87];
	st.global.u32 	[%rd83+1024], %r96;
	ld.global.u32 	%r97, [%rd80+1536];
	mul.wide.s32 	%rd88, %r97, 4;
	add.s64 	%rd89, %rd3, %rd88;
	ld.global.u32 	%r98, [%rd89];
	st.global.u32 	[%rd83+1536], %r98;
	ld.global.u32 	%r99, [%rd80+2048];
	mul.wide.s32 	%rd90, %r99, 4;
	add.s64 	%rd91, %rd3, %rd90;
	ld.global.u32 	%r100, [%rd91];
	st.global.u32 	[%rd83+2048], %r100;
	ld.global.u32 	%r101, [%rd80+2560];
	mul.wide.s32 	%rd92, %r101, 4;
	add.s64 	%rd93, %rd3, %rd92;
	ld.global.u32 	%r102, [%rd93];
	st.global.u32 	[%rd83+2560], %r102;
	ld.global.u32 	%r103, [%rd80+3072];
	mul.wide.s32 	%rd94, %r103, 4;
	add.s64 	%rd95, %rd3, %rd94;
	ld.global.u32 	%r104, [%rd95];
	st.global.u32 	[%rd83+3072], %r104;
	ld.global.u32 	%r105, [%rd80+3584];
	mul.wide.s32 	%rd96, %r105, 4;
	add.s64 	%rd97, %rd3, %rd96;
	ld.global.u32 	%r106, [%rd97];
	st.global.u32 	[%rd83+3584], %r106;
	ld.global.u32 	%r107, [%rd80+4096];
	mul.wide.s32 	%rd98, %r107, 4;
	add.s64 	%rd99, %rd3, %rd98;
	ld.global.u32 	%r108, [%rd99];
	st.global.u32 	[%rd83+4096], %r108;
	add.s64 	%rd100, %rd5, %rd79;
	ld.global.u32 	%r109, [%rd100+-1536];
	mul.wide.s32 	%rd101, %r109, 4;
	add.s64 	%rd102, %rd3, %rd101;
	add.s64 	%rd103, %rd6, %rd79;
	ld.global.u32 	%r110, [%rd102];
	st.global.u32 	[%rd103+-1536], %r110;
	ld.global.u32 	%r111, [%rd100+-1024];
	mul.wide.s32 	%rd104, %r111, 4;
	add.s64 	%rd105, %rd3, %rd104;
	ld.global.u32 	%r112, [%rd105];
	st.global.u32 	[%rd103+-1024], %r112;
	ld.global.u32 	%r113, [%rd100+-512];
	mul.wide.s32 	%rd106, %r113, 4;
	add.s64 	%rd107, %rd3, %rd106;
	ld.global.u32 	%r114, [%rd107];
	st.global.u32 	[%rd103+-512], %r114;
	ld.global.u32 	%r115, [%rd100];
	mul.wide.s32 	%rd108, %r115, 4;
	add.s64 	%rd109, %rd3, %rd108;
	ld.global.u32 	%r116, [%rd109];
	st.global.u32 	[%rd103], %r116;
	ld.global.u32 	%r117, [%rd100+512];
	mul.wide.s32 	%rd110, %r117, 4;
	add.s64 	%rd111, %rd3, %rd110;
	ld.global.u32 	%r118, [%rd111];
	st.global.u32 	[%rd103+512], %r118;
	ld.global.u32 	%r119, [%rd100+1024];
	mul.wide.s32 	%rd112, %r119, 4;
	add.s64 	%rd113, %rd3, %rd112;
	ld.global.u32 	%r120, [%rd113];
	st.global.u32 	[%rd103+1024], %r120;
	ld.global.u32 	%r121, [%rd100+1536];
	mul.wide.s32 	%rd114, %r121, 4;
	add.s64 	%rd115, %rd3, %rd114;
	ld.global.u32 	%r122, [%rd115];
	st.global.u32 	[%rd103+1536], %r122;
	add.s32 	%r155, %r155, 16;
	add.s32 	%r154, %r154, 2048;
	add.s64 	%rd152, %rd152, 8192;
	setp.eq.s32 	%p28, %r155, 0;
	@%p28 bra 	$L__BB16_46;
	bra.uni 	$L__BB16_45;
$L__BB16_46:
	setp.eq.s32 	%p29, %r6, 0;
	@%p29 bra 	$L__BB16_55;
	and.b32  	%r18, %r43, 7;
	setp.lt.u32 	%p30, %r6, 8;
	@%p30 bra 	$L__BB16_49;
	shl.b32 	%r123, %r158, 7;
	add.s32 	%r124, %r123, %r5;
	mul.wide.s32 	%rd116, %r124, 4;
	add.s64 	%rd117, %rd5, %rd116;
	ld.global.u32 	%r125, [%rd117];
	mul.wide.s32 	%rd118, %r125, 4;
	add.s64 	%rd119, %rd3, %rd118;
	add.s64 	%rd120, %rd6, %rd116;
	ld.global.u32 	%r126, [%rd119];
	st.global.u32 	[%rd120], %r126;
	ld.global.u32 	%r127, [%rd117+512];
	mul.wide.s32 	%rd121, %r127, 4;
	add.s64 	%rd122, %rd3, %rd121;
	ld.global.u32 	%r128, [%rd122];
	st.global.u32 	[%rd120+512], %r128;
	ld.global.u32 	%r129, [%rd117+1024];
	mul.wide.s32 	%rd123, %r129, 4;
	add.s64 	%rd124, %rd3, %rd123;
	ld.global.u32 	%r130, [%rd124];
	st.global.u32 	[%rd120+1024], %r130;
	ld.global.u32 	%r131, [%rd117+1536];
	mul.wide.s32 	%rd125, %r131, 4;
	add.s64 	%rd126, %rd3, %rd125;
	ld.global.u32 	%r132, [%rd126];
	st.global.u32 	[%rd120+1536], %r132;
	ld.global.u32 	%r133, [%rd117+2048];
	mul.wide.s32 	%rd127, %r133, 4;
	add.s64 	%rd128, %rd3, %rd127;
	ld.global.u32 	%r134, [%rd128];
	st.global.u32 	[%rd120+2048], %r134;
	ld.global.u32 	%r135, [%rd117+2560];
	mul.wide.s32 	%rd129, %r135, 4;
	add.s64 	%rd130, %rd3, %rd129;
	ld.global.u32 	%r136, [%rd130];
	st.global.u32 	[%rd120+2560], %r136;
	ld.global.u32 	%r137, [%rd117+3072];
	mul.wide.s32 	%rd131, %r137, 4;
	add.s64 	%rd132, %rd3, %rd131;
	ld.global.u32 	%r138, [%rd132];
	st.global.u32 	[%rd120+3072], %r138;
	ld.global.u32 	%r139, [%rd117+3584];
	mul.wide.s32 	%rd133, %r139, 4;
	add.s64 	%rd134, %rd3, %rd133;
	ld.global.u32 	%r140, [%rd134];
	st.global.u32 	[%rd120+3584], %r140;
	add.s32 	%r158, %r158, 8;
$L__BB16_49:
	setp.eq.s32 	%p31, %r18, 0;
	@%p31 bra 	$L__BB16_55;
	and.b32  	%r21, %r43, 3;
	setp.lt.u32 	%p32, %r18, 4;
	@%p32 bra 	$L__BB16_52;
	shl.b32 	%r141, %r158, 7;
	add.s32 	%r142, %r141, %r5;
	mul.wide.s32 	%rd135, %r142, 4;
	add.s64 	%rd136, %rd5, %rd135;
	ld.global.u32 	%r143, [%rd136];
	mul.wide.s32 	%rd137, %r143, 4;
	add.s64 	%rd138, %rd3, %rd137;
	add.s64 	%rd139, %rd6, %rd135;
	ld.global.u32 	%r144, [%rd138];
	st.global.u32 	[%rd139], %r144;
	ld.global.u32 	%r145, [%rd136+512];
	mul.wide.s32 	%rd140, %r145, 4;
	add.s64 	%rd141, %rd3, %rd140;
	ld.global.u32 	%r146, [%rd141];
	st.global.u32 	[%rd139+512], %r146;
	ld.global.u32 	%r147, [%rd136+1024];
	mul.wide.s32 	%rd142, %r147, 4;
	add.s64 	%rd143, %rd3, %rd142;
	ld.global.u32 	%r148, [%rd143];
	st.global.u32 	[%rd139+1024], %r148;
	ld.global.u32 	%r149, [%rd136+1536];
	mul.wide.s32 	%rd144, %r149, 4;
	add.s64 	%rd145, %rd3, %rd144;
	ld.global.u32 	%r150, [%rd145];
	st.global.u32 	[%rd139+1536], %r150;
	add.s32 	%r158, %r158, 4;
$L__BB16_52:
	setp.eq.s32 	%p33, %r21, 0;
	@%p33 bra 	$L__BB16_55;
	shl.b32 	%r151, %r158, 7;
	add.s32 	%r161, %r5, %r151;
	neg.s32 	%r160, %r21;
$L__BB16_54:
	.pragma "nounroll";
	mul.wide.s32 	%rd147, %r161, 4;
	add.s64 	%rd148, %rd6, %rd147;
	add.s64 	%rd149, %rd5, %rd147;
	ld.global.u32 	%r152, [%rd149];
	mul.wide.s32 	%rd150, %r152, 4;
	add.s64 	%rd151, %rd3, %rd150;
	ld.global.u32 	%r153, [%rd151];
	st.global.u32 	[%rd148], %r153;
	add.s32 	%r161, %r161, 128;
	add.s32 	%r160, %r160, 1;
	setp.eq.s32 	%p34, %r160, 0;
	@%p34 bra 	$L__BB16_55;
	bra.uni 	$L__BB16_54;
$L__BB16_55:
	ret;

}
	// .globl	_ZN3cub18CUB_300001_SM_10006detail10radix_sort31DeviceRadixSortSingleTileKernelINS1_5radix10policy_hubIiiyE10Policy1000ELNS0_9SortOrderE0EiiyNS1_21identity_decomposer_tEEEvPKT1_PSA_PKT2_PSE_T3_iiT4_
.visible .entry _ZN3cub18CUB_300001_SM_10006detail10radix_sort31DeviceRadixSortSingleTileKernelINS1_5radix10policy_hubIiiyE10Policy1000ELNS0_9SortOrderE0EiiyNS1_21identity_decomposer_tEEEvPKT1_PSA_PKT2_PSE_T3_iiT4_(
	.param .u64 .ptr .align 1 _ZN3cub18CUB_300001_SM_10006detail10radix_sort31DeviceRadixSortSingleTileKernelINS1_5radix10policy_hubIiiyE10Policy1000ELNS0_9SortOrderE0EiiyNS1_21identity_decomposer_tEEEvPKT1_PSA_PKT2_PSE_T3_iiT4__param_0,
	.param .u64 .ptr .align 1 _ZN3cub18CUB_300001_SM_10006detail10radix_sort31DeviceRadixSortSingleTileKernelINS1_5radix10policy_hubIiiyE10Policy1000ELNS0_9SortOrderE0EiiyNS1_21identity_decomposer_tEEEvPKT1_PSA_PKT2_PSE_T3_iiT4__param_1,
	.param .u64 .ptr .align 1 _ZN3cub18CUB_300001_SM_10006detail10radix_sort31DeviceRadixSortSingleTileKernelINS1_5radix10policy_hubIiiyE10Policy1000ELNS0_9SortOrderE0EiiyNS1_21identity_decomposer_tEEEvPKT1_PSA_PKT2_PSE_T3_iiT4__param_2,
	.param .u64 .ptr .align 1 _ZN3cub18CUB_300001_SM_10006detail10radix_sort31DeviceRadixSortSingleTileKernelINS1_5radix10policy_hubIiiyE10Policy1000ELNS0_9SortOrderE0EiiyNS1_21identity_decomposer_tEEEvPKT1_PSA_PKT2_PSE_T3_iiT4__param_3,
	.param .u64 _ZN3cub18CUB_300001_SM_10006detail10radix_sort31DeviceRadixSortSingleTileKernelINS1_5radix10policy_hubIiiyE10Policy1000ELNS0_9SortOrderE0EiiyNS1_21identity_decomposer_tEEEvPKT1_PSA_PKT2_PSE_T3_iiT4__param_4,
	.param .u32 _ZN3cub18CUB_300001_SM_10006detail10radix_sort31DeviceRadixSortSingleTileKernelINS1_5radix10policy_hubIiiyE10Policy1000ELNS0_9SortOrderE0EiiyNS1_21identity_decomposer_tEEEvPKT1_PSA_PKT2_PSE_T3_iiT4__param_5,
	.param .u32 _ZN3cub18CUB_300001_SM_10006detail10radix_sort31DeviceRadixSortSingleTileKernelINS1_5radix10policy_hubIiiyE10Policy1000ELNS0_9SortOrderE0EiiyNS1_21identity_decomposer_tEEEvPKT1_PSA_PKT2_PSE_T3_iiT4__param_6,
	.param .align 1 .b8 _ZN3cub18CUB_300001_SM_10006detail10radix_sort31DeviceRadixSortSingleTileKernelINS1_5radix10policy_hubIiiyE10Policy1000ELNS0_9SortOrderE0EiiyNS1_21identity_decomposer_tEEEvPKT1_PSA_PKT2_PSE_T3_iiT4__param_7[1]
)
.maxntid 256
.minnctapersm 1
{
	.reg .pred 	%p<73>;
	.reg .b16 	%rs<39>;
	.reg .b32 	%r<900>;
	.reg .b64 	%rd<37>;
	// demoted variable
	.shared .align 16 .b8 _ZZN3cub18CUB_300001_SM_10006detail10radix_sort31DeviceRadixSortSingleTileKernelINS1_5radix10policy_hubIiiyE10Policy1000ELNS0_9SortOrderE0EiiyNS1_21identity_decomposer_tEEEvPKT1_PSA_PKT2_PSE_T3_iiT4_E12temp_storage[33856];
	ld.param.u64 	%rd10, [_ZN3cub18CUB_300001_SM_10006detail10radix_sort31DeviceRadixSortSingleTileKernelINS1_5radix10policy_hubIiiyE10Policy1000ELNS0_9SortOrderE0EiiyNS1_21identity_decomposer_tEEEvPKT1_PSA_PKT2_PSE_T3_iiT4__param_0];
	ld.param.u64 	%rd6, [_ZN3cub18CUB_300001_SM_10006detail10radix_sort31DeviceRadixSortSingleTileKernelINS1_5radix10policy_hubIiiyE10Policy1000ELNS0_9SortOrderE0EiiyNS1_21identity_decomposer_tEEEvPKT1_PSA_PKT2_PSE_T3_iiT4__param_1];
	ld.param.u64 	%rd7, [_ZN3cub18CUB_300001_SM_10006detail10radix_sort31DeviceRadixSortSingleTileKernelINS1_5radix10policy_hubIiiyE10Policy1000ELNS0_9SortOrderE0EiiyNS1_21identity_decomposer_tEEEvPKT1_PSA_PKT2_PSE_T3_iiT4__param_2];
	ld.param.u64 	%rd8, [_ZN3cub18CUB_300001_SM_10006detail10radix_sort31DeviceRadixSortSingleTileKernelINS1_5radix10policy_hubIiiyE10Policy1000ELNS0_9SortOrderE0EiiyNS1_21identity_decomposer_tEEEvPKT1_PSA_PKT2_PSE_T3_iiT4__param_3];
	ld.param.u64 	%rd9, [_ZN3cub18CUB_300001_SM_10006detail10radix_sort31DeviceRadixSortSingleTileKernelINS1_5radix10policy_hubIiiyE10Policy1000ELNS0_9SortOrderE0EiiyNS1_21identity_decomposer_tEEEvPKT1_PSA_PKT2_PSE_T3_iiT4__param_4];
	ld.param.u32 	%r303, [_ZN3cub18CUB_300001_SM_10006detail10radix_sort31DeviceRadixSortSingleTileKernelINS1_5radix10policy_hubIiiyE10Policy1000ELNS0_9SortOrderE0EiiyNS1_21identity_decomposer_tEEEvPKT1_PSA_PKT2_PSE_T3_iiT4__param_5];
	ld.param.u32 	%r304, [_ZN3cub18CUB_300001_SM_10006detail10radix_sort31DeviceRadixSortSingleTileKernelINS1_5radix10policy_hubIiiyE10Policy1000ELNS0_9SortOrderE0EiiyNS1_21identity_decomposer_tEEEvPKT1_PSA_PKT2_PSE_T3_iiT4__param_6];
	cvta.to.global.u64 	%rd11, %rd10;
	cvt.u32.u64 	%r1, %rd9;
	mov.u32 	%r2, %tid.x;
	mul.lo.s32 	%r3, %r2, 19;
	setp.ge.s32 	%p1, %r3, %r1;
	mul.wide.u32 	%rd12, %r3, 4;
	add.s64 	%rd1, %rd11, %rd12;
	mov.b32 	%r878, -1;
	@%p1 bra 	$L__BB17_2;
	ld.global.u32 	%r306, [%rd1];
	xor.b32  	%r878, %r306, -2147483648;
$L__BB17_2:
	add.s32 	%r6, %r3, 1;
	setp.ge.s32 	%p2, %r6, %r1;
	mov.b32 	%r877, -1;
	@%p2 bra 	$L__BB17_4;
	ld.global.u32 	%r308, [%rd1+4];
	xor.b32  	%r877, %r308, -2147483648;
$L__BB17_4:
	add.s32 	%r9, %r3, 2;
	setp.ge.s32 	%p3, %r9, %r1;
	mov.b32 	%r876, -1;
	@%p3 bra 	$L__BB17_6;
	ld.global.u32 	%r310, [%rd1+8];
	xor.b32  	%r876, %r310, -2147483648;
$L__BB17_6:
	add.s32 	%r12, %r3, 3;
	setp.ge.s32 	%p4, %r12, %r1;
	mov.b32 	%r875, -1;
	@%p4 bra 	$L__BB17_8;
	ld.global.u32 	%r312, [%rd1+12];
	xor.b32  	%r875, %r312, -2147483648;
$L__BB17_8:
	add.s32 	%r15, %r3, 4;
	setp.ge.s32 	%p5, %r15, %r1;
	mov.b32 	%r874, -1;
	@%p5 bra 	$L__BB17_10;
	ld.global.u32 	%r314, [%rd1+16];
	xor.b32  	%r874, %r314, -2147483648;
$L__BB17_10:
	add.s32 	%r18, %r3, 5;
	setp.ge.s32 	%p6, %r18, %r1;
	mov.b32 	%r873, -1;
	@%p6 bra 	$L__BB17_12;
	ld.global.u32 	%r316, [%rd1+20];
	xor.b32  	%r873, %r316, -2147483648;
$L__BB17_12:
	add.s32 	%r21, %r3, 6;
	setp.ge.s32 	%p7, %r21, %r1;
	mov.b32 	%r872, -1;
	@%p7 bra 	$L__BB17_14;
	ld.global.u32 	%r318, [%rd1+24];
	xor.b32  	%r872, %r318, -2147483648;
$L__BB17_14:
	add.s32 	%r24, %r3, 7;
	setp.ge.s32 	%p8, %r24, %r1;
	mov.b32 	%r871, -1;
	@%p8 bra 	$L__BB17_16;
	ld.global.u32 	%r320, [%rd1+28];
	xor.b32  	%r871, %r320, -2147483648;
$L__BB17_16:
	add.s32 	%r27, %r3, 8;
	setp.ge.s32 	%p9, %r27, %r1;
	mov.b32 	%r870, -1;
	@%p9 bra 	$L__BB17_18;
	ld.global.u32 	%r322, [%rd1+32];
	xor.b32  	%r870, %r322, -2147483648;
$L__BB17_18:
	add.s32 	%r30, %r3, 9;
	setp.ge.s32 	%p10, %r30, %r1;
	mov.b32 	%r869, -1;
	@%p10 bra 	$L__BB17_20;
	ld.global.u32 	%r324, [%rd1+36];
	xor.b32  	%r869, %r324, -2147483648;
$L__BB17_20:
	add.s32 	%r33, %r3, 10;
	setp.ge.s32 	%p11, %r33, %r1;
	mov.b32 	%r868, -1;
	@%p11 bra 	$L__BB17_22;
	ld.global.u32 	%r326, [%rd1+40];
	xor.b32  	%r868, %r326, -2147483648;
$L__BB17_22:
	add.s32 	%r36, %r3, 11;
	setp.ge.s32 	%p12, %r36, %r1;
	mov.b32 	%r867, -1;
	@%p12 bra 	$L__BB17_24;
	ld.global.u32 	%r328, [%rd1+44];
	xor.b32  	%r867, %r328, -2147483648;
$L__BB17_24:
	add.s32 	%r39, %r3, 12;
	setp.ge.s32 	%p13, %r39, %r1;
	mov.b32 	%r866, -1;
	@%p13 bra 	$L__BB17_26;
	ld.global.u32 	%r330, [%rd1+48];
	xor.b32  	%r866, %r330, -2147483648;
$L__BB17_26:
	add.s32 	%r42, %r3, 13;
	setp.ge.s32 	%p14, %r42, %r1;
	mov.b32 	%r865, -1;
	@%p14 bra 	$L__BB17_28;
	ld.global.u32 	%r332, [%rd1+52];
	xor.b32  	%r865, %r332, -2147483648;
$L__BB17_28:
	add.s32 	%r45, %r3, 14;
	setp.ge.s32 	%p15, %r45, %r1;
	mov.b32 	%r864, -1;
	@%p15 bra 	$L__BB17_30;
	ld.global.u32 	%r334, [%rd1+56];
	xor.b32  	%r864, %r334, -2147483648;
$L__BB17_30:
	add.s32 	%r48, %r3, 15;
	setp.ge.s32 	%p16, %r48, %r1;
	mov.b32 	%r863, -1;
	@%p16 bra 	$L__BB17_32;
	ld.global.u32 	%r336, [%rd1+60];
	xor.b32  	%r863, %r336, -2147483648;
$L__BB17_32:
	add.s32 	%r51, %r3, 16;
	setp.ge.s32 	%p17, %r51, %r1;
	mov.b32 	%r862, -1;
	@%p17 bra 	$L__BB17_34;
	ld.global.u32 	%r338, [%rd1+64];
	xor.b32  	%r862, %r338, -2147483648;
$L__BB17_34:
	add.s32 	%r54, %r3, 17;
	setp.ge.s32 	%p18, %r54, %r1;
	mov.b32 	%r861, -1;
	@%p18 bra 	$L__BB17_36;
	ld.global.u32 	%r340, [%rd1+68];
	xor.b32  	%r861, %r340, -2147483648;
$L__BB17_36:
	add.s32 	%r57, %r3, 18;
	setp.ge.s32 	%p19, %r57, %r1;
	mov.b32 	%r860, -1;
	@%p19 bra 	$L__BB17_38;
	ld.global.u32 	%r342, [%rd1+72];
	xor.b32  	%r860, %r342, -2147483648;
$L__BB17_38:
	bar.sync 	0;
	mov.b64 	{%r344, %r345}, %rd9;
	shfl.sync.idx.b32	%r60|%p20, %r344, 0, 31, -1;
	shfl.sync.idx.b32	%r346|%p21, %r345, 0, 31, -1;
	mov.b64 	%rd2, {%r60, %r346};
	setp.ge.s32 	%p22, %r3, %r60;
	cvta.to.global.u64 	%rd13, %rd7;
	add.s64 	%rd3, %rd13, %rd12;
	@%p22 bra 	$L__BB17_40;
	ld.global.u32 	%r897, [%rd3];
$L__BB17_40:
	setp.ge.s32 	%p23, %r6, %r60;
	@%p23 bra 	$L__BB17_42;
	ld.global.u32 	%r896, [%rd3+4];
$L__BB17_42:
	setp.ge.s32 	%p24, %r9, %r60;
	@%p24 bra 	$L__BB17_44;
	ld.global.u32 	%r895, [%rd3+8];
$L__BB17_44:
	setp.ge.s32 	%p25, %r12, %r60;
	@%p25 bra 	$L__BB17_46;
	ld.global.u32 	%r894, [%rd3+12];
$L__BB17_46:
	setp.ge.s32 	%p26, %r15, %r60;
	@%p26 bra 	$L__BB17_48;
	ld.global.u32 	%r893, [%rd3+16];
$L__BB17_48:
	setp.ge.s32 	%p27, %r18, %r60;
	@%p27 bra 	$L__BB17_50;
	ld.global.u32 	%r892, [%rd3+20];
$L__BB17_50:
	setp.ge.s32 	%p28, %r21, %r60;
	@%p28 bra 	$L__BB17_52;
	ld.global.u32 	%r891, [%rd3+24];
$L__BB17_52:
	setp.ge.s32 	%p29, %r24, %r60;
	@%p29 bra 	$L__BB17_54;
	ld.global.u32 	%r890, [%rd3+28];
$L__BB17_54:
	setp.ge.s32 	%p30, %r27, %r60;
	@%p30 bra 	$L__BB17_56;
	ld.global.u32 	%r889, [%rd3+32];
$L__BB17_56:
	setp.ge.s32 	%p31, %r30, %r60;
	@%p31 bra 	$L__BB17_58;
	ld.global.u32 	%r888, [%rd3+36];
$L__BB17_58:
	setp.ge.s32 	%p32, %r33, %r60;
	@%p32 bra 	$L__BB17_60;
	ld.global.u32 	%r887, [%rd3+40];
$L__BB17_60:
	setp.ge.s32 	%p33, %r36, %r60;
	@%p33 bra 	$L__BB17_62;
	ld.global.u32 	%r886, [%rd3+44];
$L__BB17_62:
	setp.ge.s32 	%p34, %r39, %r60;
	@%p34 bra 	$L__BB17_64;
	ld.global.u32 	%r885, [%rd3+48];
$L__BB17_64:
	setp.ge.s32 	%p35, %r42, %r60;
	@%p35 bra 	$L__BB17_66;
	ld.global.u32 	%r884, [%rd3+52];
$L__BB17_66:
	setp.ge.s32 	%p36, %r45, %r60;
	@%p36 bra 	$L__BB17_68;
	ld.global.u32 	%r883, [%rd3+56];
$L__BB17_68:
	setp.ge.s32 	%p37, %r48, %r60;
	@%p37 bra 	$L__BB17_70;
	ld.global.u32 	%r882, [%rd3+60];
$L__BB17_70:
	setp.ge.s32 	%p38, %r51, %r60;
	@%p38 bra 	$L__BB17_72;
	ld.global.u32 	%r881, [%rd3+64];
$L__BB17_72:
	setp.ge.s32 	%p39, %r54, %r60;
	@%p39 bra 	$L__BB17_74;
	ld.global.u32 	%r880, [%rd3+68];
$L__BB17_74:
	setp.ge.s32 	%p40, %r57, %r60;
	@%p40 bra 	$L__BB17_76;
	ld.global.u32 	%r879, [%rd3+72];
$L__BB17_76:
	bar.sync 	0;
	shr.u32 	%r99, %r2, 5;
	shl.b32 	%r366, %r2, 2;
	mov.u32 	%r367, _ZZN3cub18CUB_300001_SM_10006detail10radix_sort31DeviceRadixSortSingleTileKernelINS1_5radix10policy_hubIiiyE10Policy1000ELNS0_9SortOrderE0EiiyNS1_21identity_decomposer_tEEEvPKT1_PSA_PKT2_PSE_T3_iiT4_E12temp_storage;
	add.s32 	%r100, %r367, %r366;
	shl.b32 	%r368, %r2, 7;
	add.s32 	%r101, %r100, %r368;
	shl.b32 	%r369, %r99, 2;
	add.s32 	%r370, %r367, %r369;
	add.s32 	%r102, %r370, 33792;
	mad.lo.s32 	%r103, %r2, -56, %r101;
	add.s32 	%r859, %r303, 6;
	sub.s32 	%r858, %r304, %r303;
$L__BB17_77:
	add.s32 	%r430, %r859, -6;
	min.s32 	%r373, %r858, 6;
	mov.b32 	%r459, 0;
	st.shared.u32 	[%r100], %r459;
	st.shared.u32 	[%r100+1024], %r459;
	st.shared.u32 	[%r100+2048], %r459;
	st.shared.u32 	[%r100+3072], %r459;
	st.shared.u32 	[%r100+4096], %r459;
	st.shared.u32 	[%r100+5120], %r459;
	st.shared.u32 	[%r100+6144], %r459;
	st.shared.u32 	[%r100+7168], %r459;
	st.shared.u32 	[%r100+8192], %r459;
	st.shared.u32 	[%r100+9216], %r459;
	st.shared.u32 	[%r100+10240], %r459;
	st.shared.u32 	[%r100+11264], %r459;
	st.shared.u32 	[%r100+12288], %r459;
	st.shared.u32 	[%r100+13312], %r459;
	st.shared.u32 	[%r100+14336], %r459;
	st.shared.u32 	[%r100+15360], %r459;
	st.shared.u32 	[%r100+16384], %r459;
	st.shared.u32 	[%r100+17408], %r459;
	st.shared.u32 	[%r100+18432], %r459;
	st.shared.u32 	[%r100+19456], %r459;
	st.shared.u32 	[%r100+20480], %r459;
	st.shared.u32 	[%r100+21504], %r459;
	st.shared.u32 	[%r100+22528], %r459;
	st.shared.u32 	[%r100+23552], %r459;
	st.shared.u32 	[%r100+24576], %r459;
	st.shared.u32 	[%r100+25600], %r459;
	st.shared.u32 	[%r100+26624], %r459;
	st.shared.u32 	[%r100+27648], %r459;
	st.shared.u32 	[%r100+28672], %r459;
	st.shared.u32 	[%r100+29696], %r459;
	st.shared.u32 	[%r100+30720], %r459;
	st.shared.u32 	[%r100+31744], %r459;
	st.shared.u32 	[%r100+32768], %r459;
	// begin inline asm
	bmsk.clamp.b32 %r371, %r459, %r373;
	// end inline asm
	// begin inline asm
	shr.b32 %r374, %r878, %r430;
	// end inline asm
	and.b32  	%r462, %r371, %r374;
	shl.b32 	%r463, %r462, 10;
	and.b32  	%r464, %r463, 31744;
	add.s32 	%r465, %r100, %r464;
	shr.u32 	%r466, %r462, 4;
	and.b32  	%r467, %r466, 268435454;
	add.s32 	%r147, %r465, %r467;
	ld.shared.u16 	%rs1, [%r147];
	add.s16 	%rs20, %rs1, 1;
	st.shared.u16 	[%r147], %rs20;
	// begin inline asm
	shr.b32 %r377, %r877, %r430;
	// end inline asm
	and.b32  	%r468, %r371, %r377;
	shl.b32 	%r469, %r468, 10;
	and.b32  	%r470, %r469, 31744;
	add.s32 	%r471, %r100, %r470;
	shr.u32 	%r472, %r468, 4;
	and.b32  	%r473, %r472, 268435454;
	add.s32 	%r148, %r471, %r473;
	ld.shared.u16 	%rs2, [%r148];
	add.s16 	%rs21, %rs2, 1;
	st.shared.u16 	[%r148], %rs21;
	// begin inline asm
	shr.b32 %r380, %r876, %r430;
	// end inline asm
	and.b32  	%r474, %r371, %r380;
	shl.b32 	%r475, %r474, 10;
	and.b32  	%r476, %r475, 31744;
	add.s32 	%r477, %r100, %r476;
	shr.u32 	%r478, %r474, 4;
	and.b32  	%r479, %r478, 268435454;
	add.s32 	%r149, %r477, %r479;
	ld.shared.u16 	%rs3, [%r149];
	add.s16 	%rs22, %rs3, 1;
	st.shared.u16 	[%r149], %rs22;
	// begin inline asm
	shr.b32 %r383, %r875, %r430;
	// end inline asm
	and.b32  	%r480, %r371, %r383;
	shl.b32 	%r481, %r480, 10;
	and.b32  	%r482, %r481, 31744;
	add.s32 	%r483, %r100, %r482;
	shr.u32 	%r484, %r480, 4;
	and.b32  	%r485, %r484, 268435454;
	add.s32 	%r150, %r483, %r485;
	ld.shared.u16 	%rs4, [%r150];
	add.s16 	%rs23, %rs4, 1;
	st.shared.u16 	[%r150], %rs23;
	// begin inline asm
	shr.b32 %r386, %r874, %r430;
	// end inline asm
	and.b32  	%r486, %r371, %r386;
	shl.b32 	%r487, %r486, 10;
	and.b32  	%r488, %r487, 31744;
	add.s32 	%r489, %r100, %r488;
	shr.u32 	%r490, %r486, 4;
	and.b32  	%r491, %r490, 268435454;
	add.s32 	%r151, %r489, %r491;
	ld.shared.u16 	%rs5, [%r151];
	add.s16 	%rs24, %rs5, 1;
	st.shared.u16 	[%r151], %rs24;
	// begin inline asm
	shr.b32 %r389, %r873, %r430;
	// end inline asm
	and.b32  	%r492, %r371, %r389;
	shl.b32 	%r493, %r492, 10;
	and.b32  	%r494, %r493, 31744;
	add.s32 	%r495, %r100, %r494;
	shr.u32 	%r496, %r492, 4;
	and.b32  	%r497, %r496, 268435454;
	add.s32 	%r152, %r495, %r497;
	ld.shared.u16 	%rs6, [%r152];
	add.s16 	%rs25, %rs6, 1;
	st.shared.u16 	[%r152], %rs25;
	// begin inline asm
	shr.b32 %r392, %r872, %r430;
	// end inline asm
	and.b32  	%r498, %r371, %r392;
	shl.b32 	%r499, %r498, 10;
	and.b32  	%r500, %r499, 31744;
	add.s32 	%r501, %r100, %r500;
	shr.u32 	%r502, %r498, 4;
	and.b32  	%r503, %r502, 268435454;
	add.s32 	%r153, %r501, %r503;
	ld.shared.u16 	%rs7, [%r153];
	add.s16 	%rs26, %rs7, 1;
	st.shared.u16 	[%r153], %rs26;
	// begin inline asm
	shr.b32 %r395, %r871, %r430;
	// end inline asm
	and.b32  	%r504, %r371, %r395;
	shl.b32 	%r505, %r504, 10;
	and.b32  	%r506, %r505, 31744;
	add.s32 	%r507, %r100, %r506;
	shr.u32 	%r508, %r504, 4;
	and.b32  	%r509, %r508, 268435454;
	add.s32 	%r154, %r507, %r509;
	ld.shared.u16 	%rs8, [%r154];
	add.s16 	%rs27, %rs8, 1;
	st.shared.u16 	[%r154], %rs27;
	// begin inline asm
	shr.b32 %r398, %r870, %r430;
	// end inline asm
	and.b32  	%r510, %r371, %r398;
	shl.b32 	%r511, %r510, 10;
	and.b32  	%r512, %r511, 31744;
	add.s32 	%r513, %r100, %r512;
	shr.u32 	%r514, %r510, 4;
	and.b32  	%r515, %r514, 268435454;
	add.s32 	%r155, %r513, %r515;
	ld.shared.u16 	%rs9, [%r155];
	add.s16 	%rs28, %rs9, 1;
	st.shared.u16 	[%r155], %rs28;
	// begin inline asm
	shr.b32 %r401, %r869, %r430;
	// end inline asm
	and.b32  	%r516, %r371, %r401;
	shl.b32 	%r517, %r516, 10;
	and.b32  	%r518, %r517, 31744;
	add.s32 	%r519, %r100, %r518;
	shr.u32 	%r520, %r516, 4;
	and.b32  	%r521, %r520, 268435454;
	add.s32 	%r156, %r519, %r521;
	ld.shared.u16 	%rs10, [%r156];
	add.s16 	%rs29, %rs10, 1;
	st.shared.u16 	[%r156], %rs29;
	// begin inline asm
	shr.b32 %r404, %r868, %r430;
	// end inline asm
	and.b32  	%r522, %r371, %r404;
	shl.b32 	%r523, %r522, 10;
	and.b32  	%r524, %r523, 31744;
	add.s32 	%r525, %r100, %r524;
	shr.u32 	%r526, %r522, 4;
	and.b32  	%r527, %r526, 268435454;
	add.s32 	%r157, %r525, %r527;
	ld.shared.u16 	%rs11, [%r157];
	add.s16 	%rs30, %rs11, 1;
	st.shared.u16 	[%r157], %rs30;
	// begin inline asm
	shr.b32 %r407, %r867, %r430;
	// end inline asm
	and.b32  	%r528, %r371, %r407;
	shl.b32 	%r529, %r528, 10;
	and.b32  	%r530, %r529, 31744;
	add.s32 	%r531, %r100, %r530;
	shr.u32 	%r532, %r528, 4;
	and.b32  	%r533, %r532, 268435454;
	add.s32 	%r158, %r531, %r533;
	ld.shared.u16 	%rs12, [%r158];
	add.s16 	%rs31, %rs12, 1;
	st.shared.u16 	[%r158], %rs31;
	// begin inline asm
	shr.b32 %r410, %r866, %r430;
	// end inline asm
	and.b32  	%r534, %r371, %r410;
	shl.b32 	%r535, %r534, 10;
	and.b32  	%r536, %r535, 31744;
	add.s32 	%r537, %r100, %r536;
	shr.u32 	%r538, %r534, 4;
	and.b32  	%r539, %r538, 268435454;
	add.s32 	%r159, %r537, %r539;
	ld.shared.u16 	%rs13, [%r159];
	add.s16 	%rs32, %rs13, 1;
	st.shared.u16 	[%r159], %rs32;
	// begin inline asm
	shr.b32 %r413, %r865, %r430;
	// end inline asm
	and.b32  	%r540, %r371, %r413;
	shl.b32 	%r541, %r540, 10;
	and.b32  	%r542, %r541, 31744;
	add.s32 	%r543, %r100, %r542;
	shr.u32 	%r544, %r540, 4;
	and.b32  	%r545, %r544, 268435454;
	add.s32 	%r160, %r543, %r545;
	ld.shared.u16 	%rs14, [%r160];
	add.s16 	%rs33, %rs14, 1;
	st.shared.u16 	[%r160], %rs33;
	// begin inline asm
	shr.b32 %r416, %r864, %r430;
	// end inline asm
	and.b32  	%r546, %r371, %r416;
	shl.b32 	%r547, %r546, 10;
	and.b32  	%r548, %r547, 31744;
	add.s32 	%r549, %r100, %r548;
	shr.u32 	%r550, %r546, 4;
	and.b32  	%r551, %r550, 268435454;
	add.s32 	%r161, %r549, %r551;
	ld.shared.u16 	%rs15, [%r161];
	add.s16 	%rs34, %rs15, 1;
	st.shared.u16 	[%r161], %rs34;
	// begin inline asm
	shr.b32 %r419, %r863, %r430;
	// end inline asm
	and.b32  	%r552, %r371, %r419;
	shl.b32 	%r553, %r552, 10;
	and.b32  	%r554, %r553, 31744;
	add.s32 	%r555, %r100, %r554;
	shr.u32 	%r556, %r552, 4;
	and.b32  	%r557, %r556, 268435454;
	add.s32 	%r162, %r555, %r557;
	ld.shared.u16 	%rs16, [%r162];
	add.s16 	%rs35, %rs16, 1;
	st.shared.u16 	[%r162], %rs35;
	// begin inline asm
	shr.b32 %r422, %r862, %r430;
	// end inline asm
	and.b32  	%r558, %r371, %r422;
	shl.b32 	%r559, %r558, 10;
	and.b32  	%r560, %r559, 31744;
	add.s32 	%r561, %r100, %r560;
	shr.u32 	%r562, %r558, 4;
	and.b32  	%r563, %r562, 268435454;
	add.s32 	%r163, %r561, %r563;
	ld.shared.u16 	%rs17, [%r163];
	add.s16 	%rs36, %rs17, 1;
	st.shared.u16 	[%r163], %rs36;
	// begin inline asm
	shr.b32 %r425, %r861, %r430;
	// end inline asm
	and.b32  	%r564, %r371, %r425;
	shl.b32 	%r565, %r564, 10;
	and.b32  	%r566, %r565, 31744;
	add.s32 	%r567, %r100, %r566;
	shr.u32 	%r568, %r564, 4;
	and.b32  	%r569, %r568, 268435454;
	add.s32 	%r164, %r567, %r569;
	ld.shared.u16 	%rs18, [%r164];
	add.s16 	%rs37, %rs18, 1;
	st.shared.u16 	[%r164], %rs37;
	// begin inline asm
	shr.b32 %r428, %r860, %r430;
	// end inline asm
	and.b32  	%r570, %r371, %r428;
	shl.b32 	%r571, %r570, 10;
	and.b32  	%r572, %r571, 31744;
	add.s32 	%r573, %r100, %r572;
	shr.u32 	%r574, %r570, 4;
	and.b32  	%r575, %r574, 268435454;
	add.s32 	%r165, %r573, %r575;
	ld.shared.u16 	%rs19, [%r165];
	add.s16 	%rs38, %rs19, 1;
	st.shared.u16 	[%r165], %rs38;
	bar.sync 	0;
	ld.shared.u32 	%r166, [%r101];
	ld.shared.u32 	%r576, [%r101+4];
	ld.shared.u32 	%r577, [%r101+8];
	ld.shared.u32 	%r578, [%r101+12];
	ld.shared.u32 	%r579, [%r101+16];
	ld.shared.u32 	%r580, [%r101+20];
	ld.shared.u32 	%r581, [%r101+24];
	ld.shared.u32 	%r582, [%r101+28];
	ld.shared.u32 	%r583, [%r101+32];
	ld.shared.u32 	%r584, [%r101+36];
	ld.shared.u32 	%r585, [%r101+40];
	ld.shared.u32 	%r586, [%r101+44];
	ld.shared.u32 	%r587, [%r101+48];
	ld.shared.u32 	%r588, [%r101+52];
	ld.shared.u32 	%r589, [%r101+56];
	ld.shared.u32 	%r590, [%r101+60];
	ld.shared.u32 	%r591, [%r101+64];
	ld.shared.u32 	%r592, [%r101+68];
	ld.shared.u32 	%r593, [%r101+72];
	ld.shared.u32 	%r594, [%r101+76];
	ld.shared.u32 	%r595, [%r101+80];
	ld.shared.u32 	%r596, [%r101+84];
	ld.shared.u32 	%r597, [%r101+88];
	ld.shared.u32 	%r598, [%r101+92];
	ld.shared.u32 	%r599, [%r101+96];
	ld.shared.u32 	%r600, [%r101+100];
	ld.shared.u32 	%r601, [%r101+104];
	ld.shared.u32 	%r602, [%r101+108];
	ld.shared.u32 	%r603, [%r101+112];
	ld.shared.u32 	%r604, [%r101+116];
	ld.shared.u32 	%r605, [%r101+120];
	ld.shared.u32 	%r606, [%r101+124];
	ld.shared.u32 	%r607, [%r101+128];
	add.s32 	%r167, %r576, %r166;
	add.s32 	%r168, %r577, %r167;
	add.s32 	%r169, %r578, %r168;
	add.s32 	%r170, %r579, %r169;
	add.s32 	%r171, %r580, %r170;
	add.s32 	%r172, %r581, %r171;
	add.s32 	%r173, %r582, %r172;
	add.s32 	%r174, %r583, %r173;
	add.s32 	%r175, %r584, %r174;
	add.s32 	%r176, %r585, %r175;
	add.s32 	%r177, %r586, %r176;
	add.s32 	%r178, %r587, %r177;
	add.s32 	%r179, %r588, %r178;
	add.s32 	%r180, %r589, %r179;
	add.s32 	%r181, %r590, %r180;
	add.s32 	%r182, %r591, %r181;
	add.s32 	%r183, %r592, %r182;
	add.s32 	%r184, %r593, %r183;
	add.s32 	%r185, %r594, %r184;
	add.s32 	%r186, %r595, %r185;
	add.s32 	%r187, %r596, %r186;
	add.s32 	%r188, %r597, %r187;
	add.s32 	%r189, %r598, %r188;
	add.s32 	%r190, %r599, %r189;
	add.s32 	%r191, %r600, %r190;
	add.s32 	%r192, %r601, %r191;
	add.s32 	%r193, %r602, %r192;
	add.s32 	%r194, %r603, %r193;
	add.s32 	%r195, %r604, %r194;
	add.s32 	%r196, %r605, %r195;
	add.s32 	%r197, %r606, %r196;
	add.s32 	%r436, %r607, %r197;
	// begin inline asm
	mov.u32 %r431, %laneid;
	// end inline asm
	mov.b32 	%r434, 1;
	mov.b32 	%r461, -1;
	// begin inline asm
	{  .reg .u32 r0;  .reg .pred p;  shfl.sync.up.b32 r0|p, %r436, %r434, %r459, %r461;  @p add.u32 r0, r0, %r436;  mov.u32 %r432, r0;}
	// end inline asm
	mov.b32 	%r440, 2;
	// begin inline asm
	{  .reg .u32 r0;  .reg .pred p;  shfl.sync.up.b32 r0|p, %r432, %r440, %r459, %r461;  @p add.u32 r0, r0, %r432;  mov.u32 %r438, r0;}
	// end inline asm
	mov.b32 	%r446, 4;
	// begin inline asm
	{  .reg .u32 r0;  .reg .pred p;  shfl.sync.up.b32 r0|p, %r438, %r446, %r459, %r461;  @p add.u32 r0, r0, %r438;  mov.u32 %r444, r0;}
	// end inline asm
	mov.b32 	%r452, 8;
	// begin inline asm
	{  .reg .u32 r0;  .reg .pred p;  shfl.sync.up.b32 r0|p, %r444, %r452, %r459, %r461;  @p add.u32 r0, r0, %r444;  mov.u32 %r450, r0;}
	// end inline asm
	mov.b32 	%r458, 16;
	// begin inline asm
	{  .reg .u32 r0;  .reg .pred p;  shfl.sync.up.b32 r0|p, %r450, %r458, %r459, %r461;  @p add.u32 r0, r0, %r450;  mov.u32 %r456, r0;}
	// end inline asm
	setp.ne.s32 	%p41, %r431, 31;
	@%p41 bra 	$L__BB17_79;
	st.shared.u32 	[%r102], %r456;
$L__BB17_79:
	sub.s32 	%r608, %r456, %r436;
	setp.gt.u32 	%p42, %r2, 31;
	setp.eq.s32 	%p43, %r99, 7;
	setp.eq.s32 	%p44, %r99, 6;
	setp.eq.s32 	%p45, %r99, 5;
	setp.eq.s32 	%p46, %r99, 4;
	setp.eq.s32 	%p47, %r99, 3;
	setp.eq.s32 	%p48, %r99, 2;
	setp.eq.s32 	%p49, %r99, 1;
	bar.sync 	0;
	ld.shared.v4.u32 	{%r609, %r610, %r611, %r612}, [_ZZN3cub18CUB_300001_SM_10006detail10radix_sort31DeviceRadixSortSingleTileKernelINS1_5radix10policy_hubIiiyE10Policy1000ELNS0_9SortOrderE0EiiyNS1_21identity_decomposer_tEEEvPKT1_PSA_PKT2_PSE_T3_iiT4_E12temp_storage+33792];
	selp.b32 	%r613, %r609, %r898, %p49;
	add.s32 	%r614, %r610, %r609;
	selp.b32 	%r615, %r614, %r613, %p48;
	add.s32 	%r616, %r614, %r611;
	selp.b32 	%r617, %r616, %r615, %p47;
	add.s32 	%r618, %r616, %r612;
	selp.b32 	%r619, %r618, %r617, %p46;
	ld.shared.v4.u32 	{%r620, %r621, %r622, %r623}, [_ZZN3cub18CUB_300001_SM_10006detail10radix_sort31DeviceRadixSortSingleTileKernelINS1_5radix10policy_hubIiiyE10Policy1000ELNS0_9SortOrderE0EiiyNS1_21identity_decomposer_tEEEvPKT1_PSA_PKT2_PSE_T3_iiT4_E12temp_storage+33808];
	add.s32 	%r624, %r618, %r620;
	selp.b32 	%r625, %r624, %r619, %p45;
	add.s32 	%r626, %r624, %r621;
	selp.b32 	%r627, %r626, %r625, %p44;
	add.s32 	%r628, %r626, %r622;
	selp.b32 	%r898, %r628, %r627, %p43;
	add.s32 	%r202, %r628, %r623;
	setp.ne.s32 	%p50, %r431, 0;
	selp.b32 	%r629, %r608, 0, %p50;
	add.s32 	%r630, %r898, %r629;
	or.pred  	%p51, %p42, %p50;
	selp.b32 	%r899, %r630, %r608, %p42;
	@%p51 bra 	$L__BB17_81;
	shl.b32 	%r899, %r202, 16;
	st.shared.u32 	[_ZZN3cub18CUB_300001_SM_10006detail10radix_sort31DeviceRadixSortSingleTileKernelINS1_5radix10policy_hubIiiyE10Policy1000ELNS0_9SortOrderE0EiiyNS1_21identity_decomposer_tEEEvPKT1_PSA_PKT2_PSE_T3_iiT4_E12temp_storage+33832], %r899;
$L__BB17_81:
	setp.eq.s32 	%p52, %r2, 0;
	bar.sync 	0;
	ld.shared.u32 	%r631, [_ZZN3cub18CUB_300001_SM_10006detail10radix_sort31DeviceRadixSortSingleTileKernelINS1_5radix10policy_hubIiiyE10Policy1000ELNS0_9SortOrderE0EiiyNS1_21identity_decomposer_tEEEvPKT1_PSA_PKT2_PSE_T3_iiT4_E12temp_storage+33832];
	selp.b32 	%r632, 0, %r631, %p52;
	add.s32 	%r633, %r899, %r632;
	add.s32 	%r634, %r166, %r633;
	add.s32 	%r635, %r167, %r633;
	add.s32 	%r636, %r168, %r633;
	add.s32 	%r637, %r169, %r633;
	add.s32 	%r638, %r170, %r633;
	add.s32 	%r639, %r171, %r633;
	add.s32 	%r640, %r172, %r633;
	add.s32 	%r641, %r173, %r633;
	add.s32 	%r642, %r174, %r633;
	add.s32 	%r643, %r175, %r633;
	add.s32 	%r644, %r176, %r633;
	add.s32 	%r645, %r177, %r633;
	add.s32 	%r646, %r178, %r633;
	add.s32 	%r647, %r179, %r633;
	add.s32 	%r648, %r180, %r633;
	add.s32 	%r649, %r181, %r633;
	add.s32 	%r650, %r182, %r633;
	add.s32 	%r651, %r183, %r633;
	add.s32 	%r652, %r184, %r633;
	add.s32 	%r653, %r185, %r633;
	add.s32 	%r654, %r186, %r633;
	add.s32 	%r655, %r187, %r633;
	add.s32 	%r656, %r188, %r633;
	add.s32 	%r657, %r189, %r633;
	add.s32 	%r658, %r190, %r633;
	add.s32 	%r659, %r191, %r633;
	add.s32 	%r660, %r192, %r633;
	add.s32 	%r661, %r193, %r633;
	add.s32 	%r662, %r194, %r633;
	add.s32 	%r663, %r195, %r633;
	add.s32 	%r664, %r196, %r633;
	add.s32 	%r665, %r197, %r633;
	st.shared.u32 	[%r101], %r633;
	st.shared.u32 	[%r101+4], %r634;
	st.shared.u32 	[%r101+8], %r635;
	st.shared.u32 	[%r101+12], %r636;
	st.shared.u32 	[%r101+16], %r637;
	st.shared.u32 	[%r101+20], %r638;
	st.shared.u32 	[%r101+24], %r639;
	st.shared.u32 	[%r101+28], %r640;
	st.shared.u32 	[%r101+32], %r641;
	st.shared.u32 	[%r101+36], %r642;
	st.shared.u32 	[%r101+40], %r643;
	st.shared.u32 	[%r101+44], %r644;
	st.shared.u32 	[%r101+48], %r645;
	st.shared.u32 	[%r101+52], %r646;
	st.shared.u32 	[%r101+56], %r647;
	st.shared.u32 	[%r101+60], %r648;
	st.shared.u32 	[%r101+64], %r649;
	st.shared.u32 	[%r101+68], %r650;
	st.shared.u32 	[%r101+72], %r651;
	st.shared.u32 	[%r101+76], %r652;
	st.shared.u32 	[%r101+80], %r653;
	st.shared.u32 	[%r101+84], %r654;
	st.shared.u32 	[%r101+88], %r655;
	st.shared.u32 	[%r101+92], %r656;
	st.shared.u32 	[%r101+96], %r657;
	st.shared.u32 	[%r101+100], %r658;
	st.shared.u32 	[%r101+104], %r659;
	st.shared.u32 	[%r101+108], %r660;
	st.shared.u32 	[%r101+112], %r661;
	st.shared.u32 	[%r101+116], %r662;
	st.shared.u32 	[%r101+120], %r663;
	st.shared.u32 	[%r101+124], %r664;
	st.shared.u32 	[%r101+128], %r665;
	bar.sync 	0;
	cvt.u32.u16 	%r666, %rs1;
	ld.shared.u16 	%r667, [%r147];
	add.s32 	%r206, %r667, %r666;
	cvt.u32.u16 	%r668, %rs2;
	ld.shared.u16 	%r669, [%r148];
	add.s32 	%r207, %r669, %r668;
	cvt.u32.u16 	%r670, %rs3;
	ld.shared.u16 	%r671, [%r149];
	add.s32 	%r208, %r671, %r670;
	cvt.u32.u16 	%r672, %rs4;
	ld.shared.u16 	%r673, [%r150];
	add.s32 	%r209, %r673, %r672;
	cvt.u32.u16 	%r674, %rs5;
	ld.shared.u16 	%r675, [%r151];
	add.s32 	%r210, %r675, %r674;
	cvt.u32.u16 	%r676, %rs6;
	ld.shared.u16 	%r677, [%r152];
	add.s32 	%r211, %r677, %r676;
	cvt.u32.u16 	%r678, %rs7;
	ld.shared.u16 	%r679, [%r153];
	add.s32 	%r212, %r679, %r678;
	cvt.u32.u16 	%r680, %rs8;
	ld.shared.u16 	%r681, [%r154];
	add.s32 	%r213, %r681, %r680;
	cvt.u32.u16 	%r682, %rs9;
	ld.shared.u16 	%r683, [%r155];
	add.s32 	%r214, %r683, %r682;
	cvt.u32.u16 	%r684, %rs10;
	ld.shared.u16 	%r685, [%r156];
	add.s32 	%r215, %r685, %r684;
	cvt.u32.u16 	%r686, %rs11;
	ld.shared.u16 	%r687, [%r157];
	add.s32 	%r216, %r687, %r686;
	cvt.u32.u16 	%r688, %rs12;
	ld.shared.u16 	%r689, [%r158];
	add.s32 	%r217, %r689, %r688;
	cvt.u32.u16 	%r690, %rs13;
	ld.shared.u16 	%r691, [%r159];
	add.s32 	%r218, %r691, %r690;
	cvt.u32.u16 	%r692, %rs14;
	ld.shared.u16 	%r693, [%r160];
	add.s32 	%r219, %r693, %r692;
	cvt.u32.u16 	%r694, %rs15;
	ld.shared.u16 	%r695, [%r161];
	add.s32 	%r220, %r695, %r694;
	cvt.u32.u16 	%r696, %rs16;
	ld.shared.u16 	%r697, [%r162];
	add.s32 	%r221, %r697, %r696;
	cvt.u32.u16 	%r698, %rs17;
	ld.shared.u16 	%r699, [%r163];
	add.s32 	%r222, %r699, %r698;
	cvt.u32.u16 	%r700, %rs18;
	ld.shared.u16 	%r701, [%r164];
	add.s32 	%r223, %r701, %r700;
	cvt.u32.u16 	%r702, %rs19;
	ld.shared.u16 	%r703, [%r165];
	add.s32 	%r224, %r703, %r702;
	bar.sync 	0;
	setp.lt.s32 	%p53, %r859, %r304;
	@%p53 bra 	$L__BB17_121;
	cvt.u64.u32 	%rd15, %r2;
	shl.b32 	%r704, %r206, 2;
	mov.u32 	%r705, _ZZN3cub18CUB_300001_SM_10006detail10radix_sort31DeviceRadixSortSingleTileKernelINS1_5radix10policy_hubIiiyE10Policy1000ELNS0_9SortOrderE0EiiyNS1_21identity_decomposer_tEEEvPKT1_PSA_PKT2_PSE_T3_iiT4_E12temp_storage;
	add.s32 	%r706, %r705, %r704;
	st.shared.u32 	[%r706], %r878;
	shl.b32 	%r707, %r207, 2;
	add.s32 	%r708, %r705, %r707;
	st.shared.u32 	[%r708], %r877;
	shl.b32 	%r709, %r208, 2;
	add.s32 	%r710, %r705, %r709;
	st.shared.u32 	[%r710], %r876;
	shl.b32 	%r711, %r209, 2;
	add.s32 	%r712, %r705, %r711;
	st.shared.u32 	[%r712], %r875;
	shl.b32 	%r713, %r210, 2;
	add.s32 	%r714, %r705, %r713;
	st.shared.u32 	[%r714], %r874;
	shl.b32 	%r715, %r211, 2;
	add.s32 	%r716, %r705, %r715;
	st.shared.u32 	[%r716], %r873;
	shl.b32 	%r717, %r212, 2;
	add.s32 	%r718, %r705, %r717;
	st.shared.u32 	[%r718], %r872;
	shl.b32 	%r719, %r213, 2;
	add.s32 	%r720, %r705, %r719;
	st.shared.u32 	[%r720], %r871;
	shl.b32 	%r721, %r214, 2;
	add.s32 	%r722, %r705, %r721;
	st.shared.u32 	[%r722], %r870;
	shl.b32 	%r723, %r215, 2;
	add.s32 	%r724, %r705, %r723;
	st.shared.u32 	[%r724], %r869;
	shl.b32 	%r725, %r216, 2;
	add.s32 	%r726, %r705, %r725;
	st.shared.u32 	[%r726], %r868;
	shl.b32 	%r727, %r217, 2;
	add.s32 	%r728, %r705, %r727;
	st.shared.u32 	[%r728], %r867;
	shl.b32 	%r729, %r218, 2;
	add.s32 	%r730, %r705, %r729;
	st.shared.u32 	[%r730], %r866;
	shl.b32 	%r731, %r219, 2;
	add.s32 	%r732, %r705, %r731;
	st.shared.u32 	[%r732], %r865;
	shl.b32 	%r733, %r220, 2;
	add.s32 	%r734, %r705, %r733;
	st.shared.u32 	[%r734], %r864;
	shl.b32 	%r735, %r221, 2;
	add.s32 	%r736, %r705, %r735;
	st.shared.u32 	[%r736], %r863;
	shl.b32 	%r737, %r222, 2;
	add.s32 	%r738, %r705, %r737;
	st.shared.u32 	[%r738], %r862;
	shl.b32 	%r739, %r223, 2;
	add.s32 	%r740, %r705, %r739;
	st.shared.u32 	[%r740], %r861;
	shl.b32 	%r741, %r224, 2;
	add.s32 	%r742, %r705, %r741;
	st.shared.u32 	[%r742], %r860;
	bar.sync 	0;
	mad.lo.s32 	%r225, %r2, -72, %r103;
	ld.shared.u32 	%r226, [%r225];
	ld.shared.u32 	%r227, [%r225+1024];
	ld.shared.u32 	%r228, [%r225+2048];
	ld.shared.u32 	%r229, [%r225+3072];
	ld.shared.u32 	%r230, [%r225+4096];
	ld.shared.u32 	%r231, [%r225+5120];
	ld.shared.u32 	%r232, [%r225+6144];
	ld.shared.u32 	%r233, [%r225+7168];
	ld.shared.u32 	%r234, [%r225+8192];
	ld.shared.u32 	%r235, [%r225+9216];
	ld.shared.u32 	%r236, [%r225+10240];
	ld.shared.u32 	%r237, [%r225+11264];
	ld.shared.u32 	%r238, [%r225+12288];
	ld.shared.u32 	%r239, [%r225+13312];
	ld.shared.u32 	%r240, [%r225+14336];
	ld.shared.u32 	%r241, [%r225+15360];
	ld.shared.u32 	%r242, [%r225+16384];
	ld.shared.u32 	%r243, [%r225+17408];
	ld.shared.u32 	%r244, [%r225+18432];
	bar.sync 	0;
	st.shared.u32 	[%r706], %r897;
	st.shared.u32 	[%r708], %r896;
	st.shared.u32 	[%r710], %r895;
	st.shared.u32 	[%r712], %r894;
	st.shared.u32 	[%r714], %r893;
	st.shared.u32 	[%r716], %r892;
	st.shared.u32 	[%r718], %r891;
	st.shared.u32 	[%r720], %r890;
	st.shared.u32 	[%r722], %r889;
	st.shared.u32 	[%r724], %r888;
	st.shared.u32 	[%r726], %r887;
	st.shared.u32 	[%r728], %r886;
	st.shared.u32 	[%r730], %r885;
	st.shared.u32 	[%r732], %r884;
	st.shared.u32 	[%r734], %r883;
	st.shared.u32 	[%r736], %r882;
	st.shared.u32 	[%r738], %r881;
	st.shared.u32 	[%r740], %r880;
	st.shared.u32 	[%r742], %r879;
	bar.sync 	0;
	ld.shared.u32 	%r245, [%r225+1024];
	ld.shared.u32 	%r246, [%r225+2048];
	ld.shared.u32 	%r247, [%r225+3072];
	ld.shared.u32 	%r248, [%r225+4096];
	ld.shared.u32 	%r249, [%r225+5120];
	ld.shared.u32 	%r250, [%r225+6144];
	ld.shared.u32 	%r251, [%r225+7168];
	ld.shared.u32 	%r252, [%r225+8192];
	ld.shared.u32 	%r253, [%r225+9216];
	ld.shared.u32 	%r254, [%r225+10240];
	ld.shared.u32 	%r255, [%r225+11264];
	ld.shared.u32 	%r256, [%r225+12288];
	ld.shared.u32 	%r257, [%r225+13312];
	ld.shared.u32 	%r258, [%r225+14336];
	ld.shared.u32 	%r259, [%r225+15360];
	ld.shared.u32 	%r260, [%r225+16384];
	ld.shared.u32 	%r261, [%r225+17408];
	ld.shared.u32 	%r262, [%r225+18432];
	setp.gt.u64 	%p54, %rd2, %rd15;
	cvta.to.global.u64 	%rd16, %rd6;
	mul.wide.u32 	%rd17, %r2, 4;
	add.s64 	%rd4, %rd16, %rd17;
	cvta.to.global.u64 	%rd18, %rd8;
	add.s64 	%rd5, %rd18, %rd17;
	@%p54 bra 	$L__BB17_83;
	bra.uni 	$L__BB17_84;
$L__BB17_83:
	xor.b32  	%r743, %r226, -2147483648;
	ld.shared.u32 	%r744, [%r225];
	st.global.u32 	[%rd4], %r743;
	st.global.u32 	[%rd5], %r744;
$L__BB17_84:
	add.s32 	%r745, %r2, 256;
	cvt.u64.u32 	%rd19, %r745;
	setp.le.u64 	%p55, %rd2, %rd19;
	@%p55 bra 	$L__BB17_86;
	xor.b32  	%r746, %r227, -2147483648;
	st.global.u32 	[%rd4+1024], %r746;
	st.global.u32 	[%rd5+1024], %r245;
$L__BB17_86:
	add.s32 	%r747, %r2, 512;
	cvt.u64.u32 	%rd20, %r747;
	setp.le.u64 	%p56, %rd2, %rd20;
	@%p56 bra 	$L__BB17_88;
	xor.b32  	%r748, %r228, -2147483648;
	st.global.u32 	[%rd4+2048], %r748;
	st.global.u32 	[%rd5+2048], %r246;
$L__BB17_88:
	add.s32 	%r749, %r2, 768;
	cvt.u64.u32 	%rd21, %r749;
	setp.le.u64 	%p57, %rd2, %rd21;
	@%p57 bra 	$L__BB17_90;
	xor.b32  	%r750, %r229, -2147483648;
	st.global.u32 	[%rd4+3072], %r750;
	st.global.u32 	[%rd5+3072], %r247;
$L__BB17_90:
	or.b32  	%r751, %r2, 1024;
	cvt.u64.u32 	%rd22, %r751;
	setp.le.u64 	%p58, %rd2, %rd22;
	@%p58 bra 	$L__BB17_92;
	xor.b32  	%r752, %r230, -2147483648;
	st.global.u32 	[%rd4+4096], %r752;
	st.global.u32 	[%rd5+4096], %r248;
$L__BB17_92:
	add.s32 	%r753, %r2, 1280;
	cvt.u64.u32 	%rd23, %r753;
	setp.le.u64 	%p59, %rd2, %rd23;
	@%p59 bra 	$L__BB17_94;
	xor.b32  	%r754, %r231, -2147483648;
	st.global.u32 	[%rd4+5120], %r754;
	st.global.u32 	[%rd5+5120], %r249;
$L__BB17_94:
	add.s32 	%r755, %r2, 1536;
	cvt.u64.u32 	%rd24, %r755;
	setp.le.u64 	%p60, %rd2, %rd24;
	@%p60 bra 	$L__BB17_96;
	xor.b32  	%r756, %r232, -2147483648;
	st.global.u32 	[%rd4+6144], %r756;
	st.global.u32 	[%rd5+6144], %r250;
$L__BB17_96:
	add.s32 	%r757, %r2, 1792;
	cvt.u64.u32 	%rd25, %r757;
	setp.le.u64 	%p61, %rd2, %rd25;
	@%p61 bra 	$L__BB17_98;
	xor.b32  	%r758, %r233, -2147483648;
	st.global.u32 	[%rd4+7168], %r758;
	st.global.u32 	[%rd5+7168], %r251;
$L__BB17_98:
	or.b32  	%r759, %r2, 2048;
	cvt.u64.u32 	%rd26, %r759;
	setp.le.u64 	%p62, %rd2, %rd26;
	@%p62 bra 	$L__BB17_100;
	xor.b32  	%r760, %r234, -2147483648;
	st.global.u32 	[%rd4+8192], %r760;
	st.global.u32 	[%rd5+8192], %r252;
$L__BB17_100:
	add.s32 	%r761, %r2, 2304;
	cvt.u64.u32 	%rd27, %r761;
	setp.le.u64 	%p63, %rd2, %rd27;
	@%p63 bra 	$L__BB17_102;
	xor.b32  	%r762, %r235, -2147483648;
	st.global.u32 	[%rd4+9216], %r762;
	st.global.u32 	[%rd5+9216], %r253;
$L__BB17_102:
	add.s32 	%r763, %r2, 2560;
	cvt.u64.u32 	%rd28, %r763;
	setp.le.u64 	%p64, %rd2, %rd28;
	@%p64 bra 	$L__BB17_104;
	xor.b32  	%r764, %r236, -2147483648;
	st.global.u32 	[%rd4+10240], %r764;
	st.global.u32 	[%rd5+10240], %r254;
$L__BB17_104:
	add.s32 	%r765, %r2, 2816;
	cvt.u64.u32 	%rd29, %r765;
	setp.le.u64 	%p65, %rd2, %rd29;
	@%p65 bra 	$L__BB17_106;
	xor.b32  	%r766, %r237, -2147483648;
	st.global.u32 	[%rd4+11264], %r766;
	st.global.u32 	[%rd5+11264], %r255;
$L__BB17_106:
	or.b32  	%r767, %r2, 3072;
	cvt.u64.u32 	%rd30, %r767;
	setp.le.u64 	%p66, %rd2, %rd30;
	@%p66 bra 	$L__BB17_108;
	xor.b32  	%r768, %r238, -2147483648;
	st.global.u32 	[%rd4+12288], %r768;
	st.global.u32 	[%rd5+12288], %r256;
$L__BB17_108:
	add.s32 	%r769, %r2, 3328;
	cvt.u64.u32 	%rd31, %r769;
	setp.le.u64 	%p67, %rd2, %rd31;
	@%p67 bra 	$L__BB17_110;
	xor.b32  	%r770, %r239, -2147483648;
	st.global.u32 	[%rd4+13312], %r770;
	st.global.u32 	[%rd5+13312], %r257;
$L__BB17_110:
	add.s32 	%r771, %r2, 3584;
	cvt.u64.u32 	%rd32, %r771;
	setp.le.u64 	%p68, %rd2, %rd32;
	@%p68 bra 	$L__BB17_112;
	xor.b32  	%r772, %r240, -2147483648;
	st.global.u32 	[%rd4+14336], %r772;
	st.global.u32 	[%rd5+14336], %r258;
$L__BB17_112:
	add.s32 	%r773, %r2, 3840;
	cvt.u64.u32 	%rd33, %r773;
	setp.le.u64 	%p69, %rd2, %rd33;
	@%p69 bra 	$L__BB17_114;
	xor.b32  	%r774, %r241, -2147483648;
	st.global.u32 	[%rd4+15360], %r774;
	st.global.u32 	[%rd5+15360], %r259;
$L__BB17_114:
	or.b32  	%r775, %r2, 4096;
	cvt.u64.u32 	%rd34, %r775;
	setp.le.u64 	%p70, %rd2, %rd34;
	@%p70 bra 	$L__BB17_116;
	xor.b32  	%r776, %r242, -2147483648;
	st.global.u32 	[%rd4+16384], %r776;
	st.global.u32 	[%rd5+16384], %r260;
$L__BB17_116:
	add.s32 	%r777, %r2, 4352;
	cvt.u64.u32 	%rd35, %r777;
	setp.le.u64 	%p71, %rd2, %rd35;
	@%p71 bra 	$L__BB17_118;
	xor.b32  	%r778, %r243, -2147483648;
	st.global.u32 	[%rd4+17408], %r778;
	st.global.u32 	[%rd5+17408], %r261;
$L__BB17_118:
	add.s32 	%r779, %r2, 4608;
	cvt.u64.u32 	%rd36, %r779;
	setp.le.u64 	%p72, %rd2, %rd36;
	@%p72 bra 	$L__BB17_120;
	xor.b32  	%r780, %r244, -2147483648;
	st.global.u32 	[%rd4+18432], %r780;
	st.global.u32 	[%rd5+18432], %r262;
$L__BB17_120:
	ret;
$L__BB17_121:
	shl.b32 	%r781, %r206, 2;
	mov.u32 	%r782, _ZZN3cub18CUB_300001_SM_10006detail10radix_sort31DeviceRadixSortSingleTileKernelINS1_5radix10policy_hubIiiyE10Policy1000ELNS0_9SortOrderE0EiiyNS1_21identity_decomposer_tEEEvPKT1_PSA_PKT2_PSE_T3_iiT4_E12temp_storage;
	add.s32 	%r783, %r782, %r781;
	st.shared.u32 	[%r783], %r878;
	shl.b32 	%r784, %r207, 2;
	add.s32 	%r785, %r782, %r784;
	st.shared.u32 	[%r785], %r877;
	shl.b32 	%r786, %r208, 2;
	add.s32 	%r787, %r782, %r786;
	st.shared.u32 	[%r787], %r876;
	shl.b32 	%r788, %r209, 2;
	add.s32 	%r789, %r782, %r788;
	st.shared.u32 	[%r789], %r875;
	shl.b32 	%r790, %r210, 2;
	add.s32 	%r791, %r782, %r790;
	st.shared.u32 	[%r791], %r874;
	shl.b32 	%r792, %r211, 2;
	add.s32 	%r793, %r782, %r792;
	st.shared.u32 	[%r793], %r873;
	shl.b32 	%r794, %r212, 2;
	add.s32 	%r795, %r782, %r794;
	st.shared.u32 	[%r795], %r872;
	shl.b32 	%r796, %r213, 2;
	add.s32 	%r797, %r782, %r796;
	st.shared.u32 	[%r797], %r871;
	shl.b32 	%r798, %r214, 2;
	add.s32 	%r799, %r782, %r798;
	st.shared.u32 	[%r799], %r870;
	shl.b32 	%r800, %r215, 2;
	add.s32 	%r801, %r782, %r800;
	st.shared.u32 	[%r801], %r869;
	shl.b32 	%r802, %r216, 2;
	add.s32 	%r803, %r782, %r802;
	st.shared.u32 	[%r803], %r868;
	shl.b32 	%r804, %r217, 2;
	add.s32 	%r805, %r782, %r804;
	st.shared.u32 	[%r805], %r867;
	shl.b32 	%r806, %r218, 2;
	add.s32 	%r807, %r782, %r806;
	st.shared.u32 	[%r807], %r866;
	shl.b32 	%r808, %r219, 2;
	add.s32 	%r809, %r782, %r808;
	st.shared.u32 	[%r809], %r865;
	shl.b32 	%r810, %r220, 2;
	add.s32 	%r811, %r782, %r810;
	st.shared.u32 	[%r811], %r864;
	shl.b32 	%r812, %r221, 2;
	add.s32 	%r813, %r782, %r812;
	st.shared.u32 	[%r813], %r863;
	shl.b32 	%r814, %r222, 2;
	add.s32 	%r815, %r782, %r814;
	st.shared.u32 	[%r815], %r862;
	shl.b32 	%r816, %r223, 2;
	add.s32 	%r817, %r782, %r816;
	st.shared.u32 	[%r817], %r861;
	shl.b32 	%r818, %r224, 2;
	add.s32 	%r819, %r782, %r818;
	st.shared.u32 	[%r819], %r860;
	bar.sync 	0;
	ld.shared.u32 	%r878, [%r103];
	ld.shared.u32 	%r877, [%r103+4];
	ld.shared.u32 	%r876, [%r103+8];
	ld.shared.u32 	%r875, [%r103+12];
	ld.shared.u32 	%r874, [%r103+16];
	ld.shared.u32 	%r873, [%r103+20];
	ld.shared.u32 	%r872, [%r103+24];
	ld.shared.u32 	%r871, [%r103+28];
	ld.shared.u32 	%r870, [%r103+32];
	ld.shared.u32 	%r869, [%r103+36];
	ld.shared.u32 	%r868, [%r103+40];
	ld.shared.u32 	%r867, [%r103+44];
	ld.shared.u32 	%r866, [%r103+48];
	ld.shared.u32 	%r865, [%r103+52];
	ld.shared.u32 	%r864, [%r103+56];
	ld.shared.u32 	%r863, [%r103+60];
	ld.shared.u32 	%r862, [%r103+64];
	ld.shared.u32 	%r861, [%r103+68];
	ld.shared.u32 	%r860, [%r103+72];
	bar.sync 	0;
	st.shared.u32 	[%r783], %r897;
	st.shared.u32 	[%r785], %r896;
	st.shared.u32 	[%r787], %r895;
	st.shared.u32 	[%r789], %r894;
	st.shared.u32 	[%r791], %r893;
	st.shared.u32 	[%r793], %r892;
	st.shared.u32 	[%r795], %r891;
	st.shared.u32 	[%r797], %r890;
	st.shared.u32 	[%r799], %r889;
	st.shared.u32 	[%r801], %r888;
	st.shared.u32 	[%r803], %r887;
	st.shared.u32 	[%r805], %r886;
	st.shared.u32 	[%r807], %r885;
	st.shared.u32 	[%r809], %r884;
	st.shared.u32 	[%r811], %r883;
	st.shared.u32 	[%r813], %r882;
	st.shared.u32 	[%r815], %r881;
	st.shared.u32 	[%r817], %r880;
	st.shared.u32 	[%r819], %r879;
	bar.sync 	0;
	ld.shared.u32 	%r897, [%r103];
	ld.shared.u32 	%r896, [%r103+4];
	ld.shared.u32 	%r895, [%r103+8];
	ld.shared.u32 	%r894, [%r103+12];
	ld.shared.u32 	%r893, [%r103+16];
	ld.shared.u32 	%r892, [%r103+20];
	ld.shared.u32 	%r891, [%r103+24];
	ld.shared.u32 	%r890, [%r103+28];
	ld.shared.u32 	%r889, [%r103+32];
	ld.shared.u32 	%r888, [%r103+36];
	ld.shared.u32 	%r887, [%r103+40];
	ld.shared.u32 	%r886, [%r103+44];
	ld.shared.u32 	%r885, [%r103+48];
	ld.shared.u32 	%r884, [%r103+52];
	ld.shared.u32 	%r883, [%r103+56];
	ld.shared.u32 	%r882, [%r103+60];
	ld.shared.u32 	%r881, [%r103+64];
	ld.shared.u32 	%r880, [%r103+68];
	ld.shared.u32 	%r879, [%r103+72];
	bar.sync 	0;
	add.s32 	%r859, %r859, 6;
	add.s32 	%r858, %r858, -6;
	bra.uni 	$L__BB17_77;

}
	// .globl	_ZN3cub18CUB_300001_SM_10006detail10radix_sort30DeviceRadixSortHistogramKernelINS1_5radix10policy_hubIiiyE10Policy1000ELNS0_9SortOrderE0EiyNS1_21identity_decomposer_tEEEvPT2_PKT1_SA_iiT3_
.visible .entry _ZN3cub18CUB_300001_SM_10006detail10radix_sort30DeviceRadixSortHistogramKernelINS1_5radix10policy_hubIiiyE10Policy1000ELNS0_9SortOrderE0EiyNS1_21identity_decomposer_tEEEvPT2_PKT1_SA_iiT3_(
	.param .u64 .ptr .align 1 _ZN3cub18CUB_300001_SM_10006detail10radix_sort30DeviceRadixSortHistogramKernelINS1_5radix10policy_hubIiiyE10Policy1000ELNS0_9SortOrderE0EiyNS1_21identity_decomposer_tEEEvPT2_PKT1_SA_iiT3__param_0,
	.param .u64 .ptr .align 1 _ZN3cub18CUB_300001_SM_10006detail10radix_sort30DeviceRadixSortHistogramKernelINS1_5radix10policy_hubIiiyE10Policy1000ELNS0_9SortOrderE0EiyNS1_21identity_decomposer_tEEEvPT2_PKT1_SA_iiT3__param_1,
	.param .u64 _ZN3cub18CUB_300001_SM_10006detail10radix_sort30DeviceRadixSortHistogramKernelINS1_5radix10policy_hubIiiyE10Policy1000ELNS0_9SortOrderE0EiyNS1_21identity_decomposer_tEEEvPT2_PKT1_SA_iiT3__param_2,
	.param .u32 _ZN3cub18CUB_300001_SM_10006detail10radix_sort30DeviceRadixSortHistogramKernelINS1_5radix10policy_hubIiiyE10Policy1000ELNS0_9SortOrderE0EiyNS1_21identity_decomposer_tEEEvPT2_PKT1_SA_iiT3__param_3,
	.param .u32 _ZN3cub18CUB_300001_SM_10006detail10radix_sort30DeviceRadixSortHistogramKernelINS1_5radix10policy_hubIiiyE10Policy1000ELNS0_9SortOrderE0EiyNS1_21identity_decomposer_tEEEvPT2_PKT1_SA_iiT3__param_4,
	.param .align 1 .b8 _ZN3cub18CUB_300001_SM_10006detail10radix_sort30DeviceRadixSortHistogramKernelINS1_5radix10policy_hubIiiyE10Policy1000ELNS0_9SortOrderE0EiyNS1_21identity_decomposer_tEEEvPT2_PKT1_SA_iiT3__param_5[1]
)
.maxntid 128
{
	.reg .pred 	%p<91>;
	.reg .b32 	%r<486>;
	.reg .b64 	%rd<137>;
	// demoted variable
	.shared .align 4 .b8 _ZZN3cub18CUB_300001_SM_10006detail10radix_sort30DeviceRadixSortHistogramKernelINS1_5radix10policy_hubIiiyE10Policy1000ELNS0_9SortOrderE0EiyNS1_21identity_decomposer_tEEEvPT2_PKT1_SA_iiT3_E12temp_storage[4096];
	ld.param.u64 	%rd18, [_ZN3cub18CUB_300001_SM_10006detail10radix_sort30DeviceRadixSortHistogramKernelINS1_5radix10policy_hubIiiyE10Policy1000ELNS0_9SortOrderE0EiyNS1_21identity_decomposer_tEEEvPT2_PKT1_SA_iiT3__param_0];
	ld.param.u64 	%rd19, [_ZN3cub18CUB_300001_SM_10006detail10radix_sort30DeviceRadixSortHistogramKernelINS1_5radix10policy_hubIiiyE10Policy1000ELNS0_9SortOrderE0EiyNS1_21identity_decomposer_tEEEvPT2_PKT1_SA_iiT3__param_1];
	ld.param.u64 	%rd17, [_ZN3cub18CUB_300001_SM_10006detail10radix_sort30DeviceRadixSortHistogramKernelINS1_5radix10policy_hubIiiyE10Policy1000ELNS0_9SortOrderE0EiyNS1_21identity_decomposer_tEEEvPT2_PKT1_SA_iiT3__param_2];
	ld.param.u32 	%r174, [_ZN3cub18CUB_300001_SM_10006detail10radix_sort30DeviceRadixSortHistogramKernelINS1_5radix10policy_hubIiiyE10Policy1000ELNS0_9SortOrderE0EiyNS1_21identity_decomposer_tEEEvPT2_PKT1_SA_iiT3__param_3];
	ld.param.u32 	%r175, [_ZN3cub18CUB_300001_SM_10006detail10radix_sort30DeviceRadixSortHistogramKernelINS1_5radix10policy_hubIiiyE10Policy1000ELNS0_9SortOrderE0EiyNS1_21identity_decomposer_tEEEvPT2_PKT1_SA_iiT3__param_4];
	cvta.to.global.u64 	%rd1, %rd19;
	cvta.to.global.u64 	%rd2, %rd18;
	setp.eq.s64 	%p2, %rd17, 0;
	@%p2 bra 	$L__BB18_153;
	sub.s32 	%r176, %r175, %r174;
	add.s32 	%r177, %r176, 7;
	shr.s32 	%r178, %r177, 31;
	shr.u32 	%r179, %r178, 29;
	add.s32 	%r180, %r177, %r179;
	shr.s32 	%r181, %r180, 3;
	mov.u32 	%r182, %tid.x;
	setp.gt.u32 	%p3, %r182, 255;
	setp.lt.s32 	%p4, %r177, 8;
	mov.u32 	%r183, %ctaid.x;
	shl.b32 	%r184, %r183, 11;
	cvt.u64.u32 	%rd3, %r184;
	mov.u32 	%r185, %nctaid.x;
	shl.b32 	%r186, %r185, 11;
	cvt.u64.u32 	%rd4, %r186;
	add.s32 	%r1, %r181, -1;
	and.b32  	%r2, %r181, 15;
	and.b32  	%r3, %r181, 7;
	add.s32 	%r4, %r3, -1;
	and.b32  	%r5, %r181, 3;
	or.pred  	%p1, %p3, %p4;
	shl.b32 	%r187, %r182, 2;
	mov.u32 	%r188, _ZZN3cub18CUB_300001_SM_10006detail10radix_sort30DeviceRadixSortHistogramKernelINS1_5radix10policy_hubIiiyE10Policy1000ELNS0_9SortOrderE0EiyNS1_21identity_decomposer_tEEEvPT2_PKT1_SA_iiT3_E12temp_storage;
	add.s32 	%r6, %r188, %r187;
	and.b32  	%r7, %r181, 268435440;
	cvt.u64.u32 	%rd5, %r182;
	add.s32 	%r8, %r182, 128;
	add.s32 	%r9, %r182, 256;
	add.s32 	%r10, %r182, 384;
	add.s32 	%r11, %r182, 512;
	add.s32 	%r12, %r182, 640;
	add.s32 	%r13, %r182, 768;
	or.b32  	%r14, %r182, 1024;
	add.s32 	%r15, %r182, 1920;
	and.b32  	%r16, %r181, 268435448;
	and.b32  	%r17, %r181, 1;
	neg.s32 	%r18, %r7;
	add.s32 	%r19, %r6, 8192;
	add.s64 	%rd21, %rd17, -1;
	shr.u64 	%rd22, %rd21, 30;
	add.s64 	%rd23, %rd22, 1;
	min.u64 	%rd6, %rd23, %rd17;
	mov.b64 	%rd135, 0;
$L__BB18_2:
	@%p1 bra 	$L__BB18_30;
	setp.lt.u32 	%p5, %r1, 15;
	mov.b32 	%r439, 0;
	@%p5 bra 	$L__BB18_6;
	mov.u32 	%r436, %r19;
	mov.u32 	%r437, %r18;
$L__BB18_5:
	.pragma "nounroll";
	mov.b32 	%r190, 0;
	st.shared.u32 	[%r436+-8192], %r190;
	st.shared.u32 	[%r436+-7168], %r190;
	st.shared.u32 	[%r436+-6144], %r190;
	st.shared.u32 	[%r436+-5120], %r190;
	st.shared.u32 	[%r436+-4096], %r190;
	st.shared.u32 	[%r436+-3072], %r190;
	st.shared.u32 	[%r436+-2048], %r190;
	st.shared.u32 	[%r436+-1024], %r190;
	st.shared.u32 	[%r436], %r190;
	st.shared.u32 	[%r436+1024], %r190;
	st.shared.u32 	[%r436+2048], %r190;
	st.shared.u32 	[%r436+3072], %r190;
	st.shared.u32 	[%r436+4096], %r190;
	st.shared.u32 	[%r436+5120], %r190;
	st.shared.u32 	[%r436+6144], %r190;
	st.shared.u32 	[%r436+7168], %r190;
	add.s32 	%r437, %r437, 16;
	add.s32 	%r436, %r436, 16384;
	setp.ne.s32 	%p6, %r437, 0;
	mov.u32 	%r439, %r7;
	@%p6 bra 	$L__BB18_5;
$L__BB18_6:
	add.s32 	%r25, %r2, -1;
	setp.eq.s32 	%p7, %r2, 0;
	@%p7 bra 	$L__BB18_16;
	setp.lt.u32 	%p8, %r25, 7;
	@%p8 bra 	$L__BB18_9;
	shl.b32 	%r191, %r439, 10;
	add.s32 	%r192, %r6, %r191;
	mov.b32 	%r193, 0;
	st.shared.u32 	[%r192], %r193;
	st.shared.u32 	[%r192+1024], %r193;
	st.shared.u32 	[%r192+2048], %r193;
	st.shared.u32 	[%r192+3072], %r193;
	st.shared.u32 	[%r192+4096], %r193;
	st.shared.u32 	[%r192+5120], %r193;
	st.shared.u32 	[%r192+6144], %r193;
	st.shared.u32 	[%r192+7168], %r193;
	add.s32 	%r439, %r439, 8;
$L__BB18_9:
	setp.eq.s32 	%p9, %r3, 0;
	@%p9 bra 	$L__BB18_16;
	setp.lt.u32 	%p10, %r4, 3;
	@%p10 bra 	$L__BB18_12;
	shl.b32 	%r194, %r439, 10;
	add.s32 	%r195, %r6, %r194;
	mov.b32 	%r196, 0;
	st.shared.u32 	[%r195], %r196;
	st.shared.u32 	[%r195+1024], %r196;
	st.shared.u32 	[%r195+2048], %r196;
	st.shared.u32 	[%r195+3072], %r196;
	add.s32 	%r439, %r439, 4;
$L__BB18_12:
	setp.eq.s32 	%p11, %r5, 0;
	@%p11 bra 	$L__BB18_16;
	setp.eq.s32 	%p12, %r5, 1;
	shl.b32 	%r197, %r439, 10;
	add.s32 	%r30, %r6, %r197;
	mov.b32 	%r198, 0;
	st.shared.u32 	[%r30], %r198;
	@%p12 bra 	$L__BB18_16;
	setp.eq.s32 	%p13, %r5, 2;
	mov.b32 	%r199, 0;
	st.shared.u32 	[%r30+1024], %r199;
	@%p13 bra 	$L__BB18_16;
	mov.b32 	%r200, 0;
	st.shared.u32 	[%r30+2048], %r200;
$L__BB18_16:
	cvt.u32.u64 	%r201, %rd5;
	setp.gt.u32 	%p14, %r201, 127;
	@%p14 bra 	$L__BB18_30;
	setp.lt.u32 	%p15, %r1, 15;
	mov.b32 	%r443, 0;
	@%p15 bra 	$L__BB18_20;
	mov.b32 	%r441, 0;
$L__BB18_19:
	.pragma "nounroll";
	shl.b32 	%r204, %r441, 10;
	add.s32 	%r205, %r6, %r204;
	mov.b32 	%r206, 0;
	st.shared.u32 	[%r205+512], %r206;
	st.shared.u32 	[%r205+1536], %r206;
	st.shared.u32 	[%r205+2560], %r206;
	st.shared.u32 	[%r205+3584], %r206;
	st.shared.u32 	[%r205+4608], %r206;
	st.shared.u32 	[%r205+5632], %r206;
	st.shared.u32 	[%r205+6656], %r206;
	st.shared.u32 	[%r205+7680], %r206;
	st.shared.u32 	[%r205+8704], %r206;
	st.shared.u32 	[%r205+9728], %r206;
	st.shared.u32 	[%r205+10752], %r206;
	st.shared.u32 	[%r205+11776], %r206;
	st.shared.u32 	[%r205+12800], %r206;
	st.shared.u32 	[%r205+13824], %r206;
	st.shared.u32 	[%r205+14848], %r206;
	st.shared.u32 	[%r205+15872], %r206;
	add.s32 	%r441, %r441, 16;
	setp.ne.s32 	%p16, %r441, %r7;
	mov.u32 	%r443, %r7;
	@%p16 bra 	$L__BB18_19;
$L__BB18_20:
	setp.eq.s32 	%p17, %r2, 0;
	@%p17 bra 	$L__BB18_30;
	setp.lt.u32 	%p18, %r25, 7;
	@%p18 bra 	$L__BB18_23;
	shl.b32 	%r207, %r443, 10;
	add.s32 	%r208, %r6, %r207;
	mov.b32 	%r209, 0;
	st.shared.u32 	[%r208+512], %r209;
	st.shared.u32 	[%r208+1536], %r209;
	st.shared.u32 	[%r208+2560], %r209;
	st.shared.u32 	[%r208+3584], %r209;
	st.shared.u32 	[%r208+4608], %r209;
	st.shared.u32 	[%r208+5632], %r209;
	st.shared.u32 	[%r208+6656], %r209;
	st.shared.u32 	[%r208+7680], %r209;
	add.s32 	%r443, %r443, 8;
$L__BB18_23:
	setp.eq.s32 	%p19, %r3, 0;
	@%p19 bra 	$L__BB18_30;
	setp.lt.u32 	%p20, %r4, 3;
	@%p20 bra 	$L__BB18_26;
	shl.b32 	%r210, %r443, 10;
	add.s32 	%r211, %r6, %r210;
	mov.b32 	%r212, 0;
	st.shared.u32 	[%r211+512], %r212;
	st.shared.u32 	[%r211+1536], %r212;
	st.shared.u32 	[%r211+2560], %r212;
	st.shared.u32 	[%r211+3584], %r212;
	add.s32 	%r443, %r443, 4;
$L__BB18_26:
	setp.eq.s32 	%p21, %r5, 0;
	@%p21 bra 	$L__BB18_30;
	setp.eq.s32 	%p22, %r5, 1;
	shl.b32 	%r213, %r443, 10;
	add.s32 	%r38, %r6, %r213;
	mov.b32 	%r214, 0;
	st.shared.u32 	[%r38+512], %r214;
	@%p22 bra 	$L__BB18_30;
	setp.eq.s32 	%p23, %r5, 2;
	mov.b32 	%r215, 0;
	st.shared.u32 	[%r38+1536], %r215;
	@%p23 bra 	$L__BB18_30;
	mov.b32 	%r216, 0;
	st.shared.u32 	[%r38+2560], %r216;
$L__BB18_30:
	bar.sync 	0;
	bar.sync 	0;
	shl.b64 	%rd8, %rd135, 30;
	sub.s64 	%rd24, %rd17, %rd8;
	min.u64 	%rd9, %rd24, 1073741824;
	setp.le.u64 	%p24, %rd9, %rd3;
	@%p24 bra 	$L__BB18_70;
	mov.u64 	%rd136, %rd3;
$L__BB18_32:
	add.s64 	%rd11, %rd136, %rd8;
	sub.s64 	%rd12, %rd17, %rd11;
	setp.lt.u64 	%p25, %rd12, 2048;
	@%p25 bra 	$L__BB18_34;
	add.s64 	%rd27, %rd11, %rd5;
	shl.b64 	%rd28, %rd27, 2;
	add.s64 	%rd29, %rd1, %rd28;
	ld.global.u32 	%r475, [%rd29];
	ld.global.u32 	%r474, [%rd29+512];
	ld.global.u32 	%r473, [%rd29+1024];
	ld.global.u32 	%r472, [%rd29+1536];
	ld.global.u32 	%r471, [%rd29+2048];
	ld.global.u32 	%r470, [%rd29+2560];
	ld.global.u32 	%r469, [%rd29+3072];
	ld.global.u32 	%r468, [%rd29+3584];
	ld.global.u32 	%r467, [%rd29+4096];
	ld.global.u32 	%r466, [%rd29+4608];
	ld.global.u32 	%r465, [%rd29+5120];
	ld.global.u32 	%r464, [%rd29+5632];
	ld.global.u32 	%r463, [%rd29+6144];
	ld.global.u32 	%r462, [%rd29+6656];
	ld.global.u32 	%r461, [%rd29+7168];
	ld.global.u32 	%r460, [%rd29+7680];
	bra.uni 	$L__BB18_66;
$L__BB18_34:
	cvt.u32.u64 	%r218, %rd5;
	cvt.u32.u64 	%r55, %rd12;
	setp.ge.s32 	%p26, %r218, %r55;
	add.s64 	%rd25, %rd11, %rd5;
	shl.b64 	%rd26, %rd25, 2;
	add.s64 	%rd13, %rd1, %rd26;
	mov.b32 	%r475, 2147483647;
	@%p26 bra 	$L__BB18_36;
	ld.global.u32 	%r475, [%rd13];
$L__BB18_36:
	setp.ge.s32 	%p27, %r8, %r55;
	mov.b32 	%r474, 2147483647;
	@%p27 bra 	$L__BB18_38;
	ld.global.u32 	%r474, [%rd13+512];
$L__BB18_38:
	setp.ge.s32 	%p28, %r9, %r55;
	mov.b32 	%r473, 2147483647;
	@%p28 bra 	$L__BB18_40;
	ld.global.u32 	%r473, [%rd13+1024];
$L__BB18_40:
	setp.ge.s32 	%p29, %r10, %r55;
	mov.b32 	%r472, 2147483647;
	@%p29 bra 	$L__BB18_42;
	ld.global.u32 	%r472, [%rd13+1536];
$L__BB18_42:
	setp.ge.s32 	%p30, %r11, %r55;
	mov.b32 	%r471, 2147483647;
	@%p30 bra 	$L__BB18_44;
	ld.global.u32 	%r471, [%rd13+2048];
$L__BB18_44:
	setp.ge.s32 	%p31, %r12, %r55;
	mov.b32 	%r470, 2147483647;
	@%p31 bra 	$L__BB18_46;
	ld.global.u32 	%r470, [%rd13+2560];
$L__BB18_46:
	setp.ge.s32 	%p32, %r13, %r55;
	mov.b32 	%r469, 2147483647;
	@%p32 bra 	$L__BB18_48;
	ld.global.u32 	%r469, [%rd13+3072];
$L__BB18_48:
	mov.u32 	%r226, %tid.x;
	add.s32 	%r227, %r226, 896;
	setp.ge.s32 	%p33, %r227, %r55;
	mov.b32 	%r468, 2147483647;
	@%p33 bra 	$L__BB18_50;
	ld.global.u32 	%r468, [%rd13+3584];
$L__BB18_50:
	setp.ge.s32 	%p34, %r14, %r55;
	mov.b32 	%r467, 2147483647;
	@%p34 bra 	$L__BB18_52;
	ld.global.u32 	%r467, [%rd13+4096];
$L__BB18_52:
	add.s32 	%r231, %r226, 1152;
	setp.ge.s32 	%p35, %r231, %r55;
	mov.b32 	%r466, 2147483647;
	@%p35 bra 	$L__BB18_54;
	ld.global.u32 	%r466, [%rd13+4608];
$L__BB18_54:
	add.s32 	%r234, %r226, 1280;
	setp.ge.s32 	%p36, %r234, %r55;
	mov.b32 	%r465, 2147483647;
	@%p36 bra 	$L__BB18_56;
	ld.global.u32 	%r465, [%rd13+5120];
$L__BB18_56:
	add.s32 	%r237, %r226, 1408;
	setp.ge.s32 	%p37, %r237, %r55;
	mov.b32 	%r464, 2147483647;
	@%p37 bra 	$L__BB18_58;
	ld.global.u32 	%r464, [%rd13+5632];
$L__BB18_58:
	add.s32 	%r240, %r226, 1536;
	setp.ge.s32 	%p38, %r240, %r55;
	mov.b32 	%r463, 2147483647;
	@%p38 bra 	$L__BB18_60;
	ld.global.u32 	%r463, [%rd13+6144];
$L__BB18_60:
	add.s32 	%r243, %r226, 1664;
	setp.ge.s32 	%p39, %r243, %r55;
	mov.b32 	%r462, 2147483647;
	@%p39 bra 	$L__BB18_62;
	ld.global.u32 	%r462, [%rd13+6656];
$L__BB18_62:
	add.s32 	%r246, %r226, 1792;
	setp.ge.s32 	%p40, %r246, %r55;
	mov.b32 	%r461, 2147483647;
	@%p40 bra 	$L__BB18_64;
	ld.global.u32 	%r461, [%rd13+7168];
$L__BB18_64:
	setp.ge.s32 	%p41, %r15, %r55;
	mov.b32 	%r460, 2147483647;
	@%p41 bra 	$L__BB18_66;
	ld.global.u32 	%r460, [%rd13+7680];
$L__BB18_66:
	setp.le.s32 	%p42, %r175, %r174;
	@%p42 bra 	$L__BB18_69;
	xor.b32  	%r103, %r460, -2147483648;
	xor.b32  	%r104, %r461, -2147483648;
	xor.b32  	%r105, %r462, -2147483648;
	xor.b32  	%r106, %r463, -2147483648;
	xor.b32  	%r107, %r464, -2147483648;
	xor.b32  	%r108, %r465, -2147483648;
	xor.b32  	%r109, %r466, -2147483648;
	xor.b32  	%r110, %r467, -2147483648;
	xor.b32  	%r111, %r468, -2147483648;
	xor.b32  	%r112, %r469, -2147483648;
	xor.b32  	%r113, %r470, -2147483648;
	xor.b32  	%r114, %r471, -2147483648;
	xor.b32  	%r115, %r472, -2147483648;
	xor.b32  	%r116, %r473, -2147483648;
	xor.b32  	%r117, %r474, -2147483648;
	xor.b32  	%r118, %r475, -2147483648;
	mov.b32 	%r476, 0;
	mov.u32 	%r477, %r174;
$L__BB18_68:
	sub.s32 	%r249, %r175, %r477;
	shl.b32 	%r250, %r476, 10;
	mov.u32 	%r251, _ZZN3cub18CUB_300001_SM_10006detail10radix_sort30DeviceRadixSortHistogramKernelINS1_5radix10policy_hubIiiyE10Policy1000ELNS0_9SortOrderE0EiyNS1_21identity_decomposer_tEEEvPT2_PKT1_SA_iiT3_E12temp_storage;
	add.s32 	%r252, %r251, %r250;
	min.s32 	%r253, %r249, 8;
	mov.b32 	%r254, -1;
	shl.b32 	%r255, %r254, %r253;
	not.b32 	%r256, %r255;
	shr.u32 	%r257, %r118, %r477;
	and.b32  	%r258, %r257, %r256;
	shl.b32 	%r259, %r258, 2;
	add.s32 	%r260, %r252, %r259;
	atom.shared.add.u32 	%r261, [%r260], 1;
	shr.u32 	%r262, %r117, %r477;
	and.b32  	%r263, %r262, %r256;
	shl.b32 	%r264, %r263, 2;
	add.s32 	%r265, %r252, %r264;
	atom.shared.add.u32 	%r266, [%r265], 1;
	shr.u32 	%r267, %r116, %r477;
	and.b32  	%r268, %r267, %r256;
	shl.b32 	%r269, %r268, 2;
	add.s32 	%r270, %r252, %r269;
	atom.shared.add.u32 	%r271, [%r270], 1;
	shr.u32 	%r272, %r115, %r477;
	and.b32  	%r273, %r272, %r256;
	shl.b32 	%r274, %r273, 2;
	add.s32 	%r275, %r252, %r274;
	atom.shared.add.u32 	%r276, [%r275], 1;
	shr.u32 	%r277, %r114, %r477;
	and.b32  	%r278, %r277, %r256;
	shl.b32 	%r279, %r278, 2;
	add.s32 	%r280, %r252, %r279;
	atom.shared.add.u32 	%r281, [%r280], 1;
	shr.u32 	%r282, %r113, %r477;
	and.b32  	%r283, %r282, %r256;
	shl.b32 	%r284, %r283, 2;
	add.s32 	%r285, %r252, %r284;
	atom.shared.add.u32 	%r286, [%r285], 1;
	shr.u32 	%r287, %r112, %r477;
	and.b32  	%r288, %r287, %r256;
	shl.b32 	%r289, %r288, 2;
	add.s32 	%r290, %r252, %r289;
	atom.shared.add.u32 	%r291, [%r290], 1;
	shr.u32 	%r292, %r111, %r477;
	and.b32  	%r293, %r292, %r256;
	shl.b32 	%r294, %r293, 2;
	add.s32 	%r295, %r252, %r294;
	atom.shared.add.u32 	%r296, [%r295], 1;
	shr.u32 	%r297, %r110, %r477;
	and.b32  	%r298, %r297, %r256;
	shl.b32 	%r299, %r298, 2;
	add.s32 	%r300, %r252, %r299;
	atom.shared.add.u32 	%r301, [%r300], 1;
	shr.u32 	%r302, %r109, %r477;
	and.b32  	%r303, %r302, %r256;
	shl.b32 	%r304, %r303, 2;
	add.s32 	%r305, %r252, %r304;
	atom.shared.add.u32 	%r306, [%r305], 1;
	shr.u32 	%r307, %r108, %r477;
	and.b32  	%r308, %r307, %r256;
	shl.b32 	%r309, %r308, 2;
	add.s32 	%r310, %r252, %r309;
	atom.shared.add.u32 	%r311, [%r310], 1;
	shr.u32 	%r312, %r107, %r477;
	and.b32  	%r313, %r312, %r256;
	shl.b32 	%r314, %r313, 2;
	add.s32 	%r315, %r252, %r314;
	atom.shared.add.u32 	%r316, [%r315], 1;
	shr.u32 	%r317, %r106, %r477;
	and.b32  	%r318, %r317, %r256;
	shl.b32 	%r319, %r318, 2;
	add.s32 	%r320, %r252, %r319;
	atom.shared.add.u32 	%r321, [%r320], 1;
	shr.u32 	%r322, %r105, %r477;
	and.b32  	%r323, %r322, %r256;
	shl.b32 	%r324, %r323, 2;
	add.s32 	%r325, %r252, %r324;
	atom.shared.add.u32 	%r326, [%r325], 1;
	shr.u32 	%r327, %r104, %r477;
	and.b32  	%r328, %r327, %r256;
	shl.b32 	%r329, %r328, 2;
	add.s32 	%r330, %r252, %r329;
	atom.shared.add.u32 	%r331, [%r330], 1;
	shr.u32 	%r332, %r103, %r477;
	and.b32  	%r333, %r332, %r256;
	shl.b32 	%r334, %r333, 2;
	add.s32 	%r335, %r252, %r334;
	atom.shared.add.u32 	%r336, [%r335], 1;
	add.s32 	%r477, %r477, 8;
	add.s32 	%r476, %r476, 1;
	setp.lt.s32 	%p43, %r477, %r175;
	@%p43 bra 	$L__BB18_68;
$L__BB18_69:
	add.s64 	%rd136, %rd136, %rd4;
	setp.lt.u64 	%p44, %rd136, %rd9;
	@%p44 bra 	$L__BB18_32;
$L__BB18_70:
	bar.sync 	0;
	@%p1 bra 	$L__BB18_152;
	setp.lt.u32 	%p45, %r1, 7;
	mov.b32 	%r480, 0;
	@%p45 bra 	$L__BB18_90;
	mov.b32 	%r478, 0;
$L__BB18_73:
	.pragma "nounroll";
	shl.b32 	%r339, %r478, 10;
	add.s32 	%r124, %r6, %r339;
	ld.shared.u32 	%r125, [%r124];
	setp.eq.s32 	%p46, %r125, 0;
	@%p46 bra 	$L__BB18_75;
	cvt.u32.u64 	%r340, %rd5;
	shl.b32 	%r341, %r478, 8;
	add.s32 	%r342, %r341, %r340;
	mul.wide.u32 	%rd30, %r342, 8;
	add.s64 	%rd31, %rd2, %rd30;
	cvt.u64.u32 	%rd32, %r125;
	atom.global.add.u64 	%rd33, [%rd31], %rd32;
$L__BB18_75:
	ld.shared.u32 	%r126, [%r124+1024];
	setp.eq.s32 	%p47, %r126, 0;
	@%p47 bra 	$L__BB18_77;
	cvt.u32.u64 	%r343, %rd5;
	shl.b32 	%r344, %r478, 8;
	add.s32 	%r345, %r344, %r343;
	add.s32 	%r346, %r345, 256;
	mul.wide.u32 	%rd34, %r346, 8;
	add.s64 	%rd35, %rd2, %rd34;
	cvt.u64.u32 	%rd36, %r126;
	atom.global.add.u64 	%rd37, [%rd35], %rd36;
$L__BB18_77:
	ld.shared.u32 	%r127, [%r124+2048];
	setp.eq.s32 	%p48, %r127, 0;
	@%p48 bra 	$L__BB18_79;
	cvt.u32.u64 	%r347, %rd5;
	shl.b32 	%r348, %r478, 8;
	add.s32 	%r349, %r348, %r347;
	add.s32 	%r350, %r349, 512;
	mul.wide.u32 	%rd38, %r350, 8;
	add.s64 	%rd39, %rd2, %rd38;
	cvt.u64.u32 	%rd40, %r127;
	atom.global.add.u64 	%rd41, [%rd39], %rd40;
$L__BB18_79:
	ld.shared.u32 	%r128, [%r124+3072];
	setp.eq.s32 	%p49, %r128, 0;
	@%p49 bra 	$L__BB18_81;
	cvt.u32.u64 	%r351, %rd5;
	shl.b32 	%r352, %r478, 8;
	add.s32 	%r353, %r352, %r351;
	add.s32 	%r354, %r353, 768;
	mul.wide.u32 	%rd42, %r354, 8;
	add.s64 	%rd43, %rd2, %rd42;
	cvt.u64.u32 	%rd44, %r128;
	atom.global.add.u64 	%rd45, [%rd43], %rd44;
$L__BB18_81:
	ld.shared.u32 	%r129, [%r124+4096];
	setp.eq.s32 	%p50, %r129, 0;
	@%p50 bra 	$L__BB18_83;
	cvt.u32.u64 	%r355, %rd5;
	shl.b32 	%r356, %r478, 8;
	add.s32 	%r357, %r356, %r355;
	add.s32 	%r358, %r357, 1024;
	mul.wide.u32 	%rd46, %r358, 8;
	add.s64 	%rd47, %rd2, %rd46;
	cvt.u64.u32 	%rd48, %r129;
	atom.global.add.u64 	%rd49, [%rd47], %rd48;
$L__BB18_83:
	ld.shared.u32 	%r130, [%r124+5120];
	setp.eq.s32 	%p51, %r130, 0;
	@%p51 bra 	$L__BB18_85;
	cvt.u32.u64 	%r359, %rd5;
	shl.b32 	%r360, %r478, 8;
	add.s32 	%r361, %r360, %r359;
	add.s32 	%r362, %r361, 1280;
	mul.wide.u32 	%rd50, %r362, 8;
	add.s64 	%rd51, %rd2, %rd50;
	cvt.u64.u32 	%rd52, %r130;
	atom.global.add.u64 	%rd53, [%rd51], %rd52;
$L__BB18_85:
	ld.shared.u32 	%r131, [%r124+6144];
	setp.eq.s32 	%p52, %r131, 0;
	@%p52 bra 	$L__BB18_87;
	cvt.u32.u64 	%r363, %rd5;
	shl.b32 	%r364, %r478, 8;
	add.s32 	%r365, %r364, %r363;
	add.s32 	%r366, %r365, 1536;
	mul.wide.u32 	%rd54, %r366, 8;
	add.s64 	%rd55, %rd2, %rd54;
	cvt.u64.u32 	%rd56, %r131;
	atom.global.add.u64 	%rd57, [%rd55], %rd56;
$L__BB18_87:
	ld.shared.u32 	%r132, [%r124+7168];
	setp.eq.s32 	%p53, %r132, 0;
	@%p53 bra 	$L__BB18_89;
	cvt.u32.u64 	%r367, %rd5;
	shl.b32 	%r368, %r478, 8;
	add.s32 	%r369, %r368, %r367;
	add.s32 	%r370, %r369, 1792;
	mul.wide.u32 	%rd58, %r370, 8;
	add.s64 	%rd59, %rd2, %rd58;
	cvt.u64.u32 	%rd60, %r132;
	atom.global.add.u64 	%rd61, [%rd59], %rd60;
$L__BB18_89:
	add.s32 	%r478, %r478, 8;
	setp.ne.s32 	%p54, %r478, %r16;
	mov.u32 	%r480, %r16;
	@%p54 bra 	$L__BB18_73;
$L__BB18_90:
	add.s32 	%r135, %r5, -1;
	setp.eq.s32 	%p55, %r3, 0;
	@%p55 bra 	$L__BB18_111;
	setp.lt.u32 	%p56, %r4, 3;
	@%p56 bra 	$L__BB18_101;
	shl.b32 	%r371, %r480, 10;
	add.s32 	%r136, %r6, %r371;
	ld.shared.u32 	%r137, [%r136];
	setp.eq.s32 	%p57, %r137, 0;
	@%p57 bra 	$L__BB18_94;
	cvt.u32.u64 	%r372, %rd5;
	shl.b32 	%r373, %r480, 8;
	add.s32 	%r374, %r373, %r372;
	mul.wide.u32 	%rd62, %r374, 8;
	add.s64 	%rd63, %rd2, %rd62;
	cvt.u64.u32 	%rd64, %r137;
	atom.global.add.u64 	%rd65, [%rd63], %rd64;
$L__BB18_94:
	ld.shared.u32 	%r138, [%r136+1024];
	setp.eq.s32 	%p58, %r138, 0;
	@%p58 bra 	$L__BB18_96;
	cvt.u32.u64 	%r375, %rd5;
	shl.b32 	%r376, %r480, 8;
	add.s32 	%r377, %r376, %r375;
	add.s32 	%r378, %r377, 256;
	mul.wide.u32 	%rd66, %r378, 8;
	add.s64 	%rd67, %rd2, %rd66;
	cvt.u64.u32 	%rd68, %r138;
	atom.global.add.u64 	%rd69, [%rd67], %rd68;
$L__BB18_96:
	ld.shared.u32 	%r139, [%r136+2048];
	setp.eq.s32 	%p59, %r139, 0;
	@%p59 bra 	$L__BB18_98;
	cvt.u32.u64 	%r379, %rd5;
	shl.b32 	%r380, %r480, 8;
	add.s32 	%r381, %r380, %r379;
	add.s32 	%r382, %r381, 512;
	mul.wide.u32 	%rd70, %r382, 8;
	add.s64 	%rd71, %rd2, %rd70;
	cvt.u64.u32 	%rd72, %r139;
	atom.global.add.u64 	%rd73, [%rd71], %rd72;
$L__BB18_98:
	ld.shared.u32 	%r140, [%r136+3072];
	setp.eq.s32 	%p60, %r140, 0;
	@%p60 bra 	$L__BB18_100;
	cvt.u32.u64 	%r383, %rd5;
	shl.b32 	%r384, %r480, 8;
	add.s32 	%r385, %r384, %r383;
	add.s32 	%r386, %r385, 768;
	mul.wide.u32 	%rd74, %r386, 8;
	add.s64 	%rd75, %rd2, %rd74;
	cvt.u64.u32 	%rd76, %r140;
	atom.global.add.u64 	%rd77, [%rd75], %rd76;
$L__BB18_100:
	add.s32 	%r480, %r480, 4;
$L__BB18_101:
	setp.eq.s32 	%p61, %r5, 0;
	@%p61 bra 	$L__BB18_111;
	setp.eq.s32 	%p62, %r135, 0;
	@%p62 bra 	$L__BB18_108;
	shl.b32 	%r387, %r480, 10;
	add.s32 	%r143, %r6, %r387;
	ld.shared.u32 	%r144, [%r143];
	setp.eq.s32 	%p63, %r144, 0;
	@%p63 bra 	$L__BB18_105;
	cvt.u32.u64 	%r388, %rd5;
	shl.b32 	%r389, %r480, 8;
	add.s32 	%r390, %r389, %r388;
	mul.wide.u32 	%rd78, %r390, 8;
	add.s64 	%rd79, %rd2, %rd78;
	cvt.u64.u32 	%rd80, %r144;
	atom.global.add.u64 	%rd81, [%rd79], %rd80;
$L__BB18_105:
	ld.shared.u32 	%r145, [%r143+1024];
	setp.eq.s32 	%p64, %r145, 0;
	@%p64 bra 	$L__BB18_107;
	cvt.u32.u64 	%r391, %rd5;
	shl.b32 	%r392, %r480, 8;
	add.s32 	%r393, %r392, %r391;
	add.s32 	%r394, %r393, 256;
	mul.wide.u32 	%rd82, %r394, 8;
	add.s64 	%rd83, %rd2, %rd82;
	cvt.u64.u32 	%rd84, %r145;
	atom.global.add.u64 	%rd85, [%rd83], %rd84;
$L__BB18_107:
	add.s32 	%r480, %r480, 2;
$L__BB18_108:
	setp.eq.s32 	%p65, %r17, 0;
	@%p65 bra 	$L__BB18_111;
	shl.b32 	%r395, %r480, 10;
	add.s32 	%r396, %r6, %r395;
	ld.shared.u32 	%r148, [%r396];
	setp.eq.s32 	%p66, %r148, 0;
	@%p66 bra 	$L__BB18_111;
	cvt.u32.u64 	%r397, %rd5;
	shl.b32 	%r398, %r480, 8;
	add.s32 	%r399, %r398, %r397;
	mul.wide.u32 	%rd86, %r399, 8;
	add.s64 	%rd87, %rd2, %rd86;
	cvt.u64.u32 	%rd88, %r148;
	atom.global.add.u64 	%rd89, [%rd87], %rd88;
$L__BB18_111:
	cvt.u32.u64 	%r400, %rd5;
	setp.gt.u32 	%p67, %r400, 127;
	@%p67 bra 	$L__BB18_152;
	setp.lt.u32 	%p68, %r1, 7;
	mov.b32 	%r484, 0;
	@%p68 bra 	$L__BB18_131;
	mov.b32 	%r482, 0;
$L__BB18_114:
	.pragma "nounroll";
	shl.b32 	%r404, %r482, 10;
	add.s32 	%r150, %r6, %r404;
	ld.shared.u32 	%r151, [%r150+512];
	setp.eq.s32 	%p69, %r151, 0;
	shl.b32 	%r405, %r482, 8;
	add.s32 	%r406, %r405, %r400;
	mul.wide.u32 	%rd90, %r406, 8;
	add.s64 	%rd15, %rd2, %rd90;
	@%p69 bra 	$L__BB18_116;
	cvt.u64.u32 	%rd91, %r151;
	atom.global.add.u64 	%rd92, [%rd15+1024], %rd91;
$L__BB18_116:
	ld.shared.u32 	%r152, [%r150+1536];
	setp.eq.s32 	%p70, %r152, 0;
	@%p70 bra 	$L__BB18_118;
	cvt.u64.u32 	%rd93, %r152;
	atom.global.add.u64 	%rd94, [%rd15+3072], %rd93;
$L__BB18_118:
	ld.shared.u32 	%r153, [%r150+2560];
	setp.eq.s32 	%p71, %r153, 0;
	@%p71 bra 	$L__BB18_120;
	cvt.u64.u32 	%rd95, %r153;
	atom.global.add.u64 	%rd96, [%rd15+5120], %rd95;
$L__BB18_120:
	ld.shared.u32 	%r154, [%r150+3584];
	setp.eq.s32 	%p72, %r154, 0;
	@%p72 bra 	$L__BB18_122;
	cvt.u64.u32 	%rd97, %r154;
	atom.global.add.u64 	%rd98, [%rd15+7168], %rd97;
$L__BB18_122:
	ld.shared.u32 	%r155, [%r150+4608];
	setp.eq.s32 	%p73, %r155, 0;
	@%p73 bra 	$L__BB18_124;
	cvt.u64.u32 	%rd99, %r155;
	atom.global.add.u64 	%rd100, [%rd15+9216], %rd99;
$L__BB18_124:
	ld.shared.u32 	%r156, [%r150+5632];
	setp.eq.s32 	%p74, %r156, 0;
	@%p74 bra 	$L__BB18_126;
	cvt.u64.u32 	%rd101, %r156;
	atom.global.add.u64 	%rd102, [%rd15+11264], %rd101;
$L__BB18_126:
	ld.shared.u32 	%r157, [%r150+6656];
	setp.eq.s32 	%p75, %r157, 0;
	@%p75 bra 	$L__BB18_128;
	cvt.u64.u32 	%rd103, %r157;
	atom.global.add.u64 	%rd104, [%rd15+13312], %rd103;
$L__BB18_128:
	ld.shared.u32 	%r158, [%r150+7680];
	setp.eq.s32 	%p76, %r158, 0;
	@%p76 bra 	$L__BB18_130;
	cvt.u64.u32 	%rd105, %r158;
	atom.global.add.u64 	%rd106, [%rd15+15360], %rd105;
$L__BB18_130:
	add.s32 	%r482, %r482, 8;
	setp.ne.s32 	%p77, %r482, %r16;
	mov.u32 	%r484, %r16;
	@%p77 bra 	$L__BB18_114;
$L__BB18_131:
	setp.eq.s32 	%p78, %r3, 0;
	@%p78 bra 	$L__BB18_152;
	setp.lt.u32 	%p79, %r4, 3;
	@%p79 bra 	$L__BB18_142;
	shl.b32 	%r407, %r484, 10;
	add.s32 	%r161, %r6, %r407;
	ld.shared.u32 	%r162, [%r161+512];
	setp.eq.s32 	%p80, %r162, 0;
	@%p80 bra 	$L__BB18_135;
	shl.b32 	%r409, %r484, 8;
	add.s32 	%r410, %r409, %r400;
	mul.wide.u32 	%rd107, %r410, 8;
	add.s64 	%rd108, %rd2, %rd107;
	cvt.u64.u32 	%rd109, %r162;
	atom.global.add.u64 	%rd110, [%rd108+1024], %rd109;
$L__BB18_135:
	ld.shared.u32 	%r163, [%r161+1536];
	setp.eq.s32 	%p81, %r163, 0;
	@%p81 bra 	$L__BB18_137;
	shl.b32 	%r412, %r484, 8;
	add.s32 	%r413, %r412, %r400;
	add.s32 	%r414, %r413, 256;
	mul.wide.u32 	%rd111, %r414, 8;
	add.s64 	%rd112, %rd2, %rd111;
	cvt.u64.u32 	%rd113, %r163;
	atom.global.add.u64 	%rd114, [%rd112+1024], %rd113;
$L__BB18_137:
	ld.shared.u32 	%r164, [%r161+2560];
	setp.eq.s32 	%p82, %r164, 0;
	@%p82 bra 	$L__BB18_139;
	shl.b32 	%r416, %r484, 8;
	add.s32 	%r417, %r416, %r400;
	add.s32 	%r418, %r417, 512;
	mul.wide.u32 	%rd115, %r418, 8;
	add.s64 	%rd116, %rd2, %rd115;
	cvt.u64.u32 	%rd117, %r164;
	atom.global.add.u64 	%rd118, [%rd116+1024], %rd117;
$L__BB18_139:
	ld.shared.u32 	%r165, [%r161+3584];
	setp.eq.s32 	%p83, %r165, 0;
	@%p83 bra 	$L__BB18_141;
	shl.b32 	%r420, %r484, 8;
	add.s32 	%r421, %r420, %r400;
	add.s32 	%r422, %r421, 768;
	mul.wide.u32 	%rd119, %r422, 8;
	add.s64 	%rd120, %rd2, %rd119;
	cvt.u64.u32 	%rd121, %r165;
	atom.global.add.u64 	%rd122, [%rd120+1024], %rd121;
$L__BB18_141:
	add.s32 	%r484, %r484, 4;
$L__BB18_142:
	setp.eq.s32 	%p84, %r5, 0;
	@%p84 bra 	$L__BB18_152;
	setp.eq.s32 	%p85, %r135, 0;
	@%p85 bra 	$L__BB18_149;
	shl.b32 	%r423, %r484, 10;
	add.s32 	%r168, %r6, %r423;
	ld.shared.u32 	%r169, [%r168+512];
	setp.eq.s32 	%p86, %r169, 0;
	@%p86 bra 	$L__BB18_146;
	shl.b32 	%r425, %r484, 8;
	add.s32 	%r426, %r425, %r400;
	mul.wide.u32 	%rd123, %r426, 8;
	add.s64 	%rd124, %rd2, %rd123;
	cvt.u64.u32 	%rd125, %r169;
	atom.global.add.u64 	%rd126, [%rd124+1024], %rd125;
$L__BB18_146:
	ld.shared.u32 	%r170, [%r168+1536];
	setp.eq.s32 	%p87, %r170, 0;
	@%p87 bra 	$L__BB18_148;
	shl.b32 	%r428, %r484, 8;
	add.s32 	%r429, %r428, %r400;
	add.s32 	%r430, %r429, 256;
	mul.wide.u32 	%rd127, %r430, 8;
	add.s64 	%rd128, %rd2, %rd127;
	cvt.u64.u32 	%rd129, %r170;
	atom.global.add.u64 	%rd130, [%rd128+1024], %rd129;
$L__BB18_148:
	add.s32 	%r484, %r484, 2;
$L__BB18_149:
	setp.eq.s32 	%p88, %r17, 0;
	@%p88 bra 	$L__BB18_152;
	shl.b32 	%r431, %r484, 10;
	add.s32 	%r432, %r6, %r431;
	ld.shared.u32 	%r173, [%r432+512];
	setp.eq.s32 	%p89, %r173, 0;
	@%p89 bra 	$L__BB18_152;
	shl.b32 	%r434, %r484, 8;
	add.s32 	%r435, %r434, %r400;
	mul.wide.u32 	%rd131, %r435, 8;
	add.s64 	%rd132, %rd2, %rd131;
	cvt.u64.u32 	%rd133, %r173;
	atom.global.add.u64 	%rd134, [%rd132+1024], %rd133;
$L__BB18_152:
	bar.sync 	0;
	add.s64 	%rd135, %rd135, 1;
	setp.ne.s64 	%p90, %rd135, %rd6;
	@%p90 bra 	$L__BB18_2;
$L__BB18_153:
	ret;

}
	// .globl	_ZN3cub18CUB_300001_SM_10006detail10radix_sort33DeviceRadixSortExclusiveSumKernelINS1_5radix10policy_hubIiiyE10Policy1000EyEEvPT0_
.visible .entry _ZN3cub18CUB_300001_SM_10006detail10radix_sort33DeviceRadixSortExclusiveSumKernelINS1_5radix10policy_hubIiiyE10Policy1000EyEEvPT0_(
	.param .u64 .ptr .align 1 _ZN3cub18CUB_300001_SM_10006detail10radix_sort33DeviceRadixSortExclusiveSumKernelINS1_5radix10policy_hubIiiyE10Policy1000EyEEvPT0__param_0
)
{
	.reg .pred 	%p<4>;
	.reg .b32 	%r<28>;
	.reg .b64 	%rd<54>;
	// demoted variable
	.shared .align 16 .b8 _ZZN3cub18CUB_300001_SM_10006detail10radix_sort33DeviceRadixSortExclusiveSumKernelINS1_5radix10policy_hubIiiyE10Policy1000EyEEvPT0_E12temp_storage[2336];
	ld.param.u64 	%rd5, [_ZN3cub18CUB_300001_SM_10006detail10radix_sort33DeviceRadixSortExclusiveSumKernelINS1_5radix10policy_hubIiiyE10Policy1000EyEEvPT0__param_0];
	cvta.to.global.u64 	%rd6, %rd5;
	mov.u32 	%r3, %ctaid.x;
	shl.b32 	%r4, %r3, 8;
	mov.u32 	%r1, %tid.x;
	setp.gt.u32 	%p1, %r1, 255;
	add.s32 	%r5, %r4, %r1;
	mul.wide.s32 	%rd7, %r5, 8;
	add.s64 	%rd1, %rd6, %rd7;
	@%p1 bra 	$L__BB19_2;
	ld.global.u64 	%rd53, [%rd1];
$L__BB19_2:
	shr.u32 	%r6, %r1, 3;
	add.s32 	%r7, %r6, %r1;
	shl.b32 	%r8, %r7, 3;
	mov.u32 	%r9, _ZZN3cub18CUB_300001_SM_10006detail10radix_sort33DeviceRadixSortExclusiveSumKernelINS1_5radix10policy_hubIiiyE10Policy1000EyEEvPT0_E12temp_storage;
	add.s32 	%r10, %r9, %r8;
	add.s32 	%r2, %r10, 16;
	st.shared.u64 	[%r10+16], %rd53;
	bar.sync 	0;
	setp.gt.u32 	%p2, %r1, 31;
	@%p2 bra 	$L__BB19_4;
	mad.lo.s32 	%r27, %r1, 72, %r9;
	ld.shared.u64 	%rd23, [%r27+16];
	ld.shared.u64 	%rd24, [%r27+24];
	ld.shared.u64 	%rd25, [%r27+32];
	ld.shared.u64 	%rd26, [%r27+40];
	ld.shared.u64 	%rd27, [%r27+48];
	ld.shared.u64 	%rd28, [%r27+56];
	ld.shared.u64 	%rd29, [%r27+64];
	ld.shared.u64 	%rd30, [%r27+72];
	add.s64 	%rd31, %rd24, %rd23;
	add.s64 	%rd32, %rd31, %rd25;
	add.s64 	%rd33, %rd32, %rd26;
	add.s64 	%rd34, %rd33, %rd27;
	add.s64 	%rd35, %rd34, %rd28;
	add.s64 	%rd36, %rd35, %rd29;
	add.s64 	%rd10, %rd36, %rd30;
	mov.b32 	%r11, 1;
	mov.b32 	%r24, 0;
	mov.b32 	%r25, -1;
	// begin inline asm
	{  .reg .u64 r0;  .reg .u32 lo;  .reg .u32 hi;  .reg .pred p;  mov.b64 {lo, hi}, %rd10;  shfl.sync.up.b32 lo|p, lo, %r11, %r24, %r25;  shfl.sync.up.b32 hi|p, hi, %r11, %r24, %r25;  mov.b64 r0, {lo, hi};  @p add.u64 r0, r0, %rd10;  mov.u64 %rd8, r0;}
	// end inline asm
	mov.b32 	%r14, 2;
	// begin inline asm
	{  .reg .u64 r0;  .reg .u32 lo;  .reg .u32 hi;  .reg .pred p;  mov.b64 {lo, hi}, %rd8;  shfl.sync.up.b32 lo|p, lo, %r14, %r24, %r25;  shfl.sync.up.b32 hi|p, hi, %r14, %r24, %r25;  mov.b64 r0, {lo, hi};  @p add.u64 r0, r0, %rd8;  mov.u64 %rd11, r0;}
	// end inline asm
	mov.b32 	%r17, 4;
	// begin inline asm
	{  .reg .u64 r0;  .reg .u32 lo;  .reg .u32 hi;  .reg .pred p;  mov.b64 {lo, hi}, %rd11;  shfl.sync.up.b32 lo|p, lo, %r17, %r24, %r25;  shfl.sync.up.b32 hi|p, hi, %r17, %r24, %r25;  mov.b64 r0, {lo, hi};  @p add.u64 r0, r0, %rd11;  mov.u64 %rd14, r0;}
	// end inline asm
	mov.b32 	%r20, 8;
	// begin inline asm
	{  .reg .u64 r0;  .reg .u32 lo;  .reg .u32 hi;  .reg .pred p;  mov.b64 {lo, hi}, %rd14;  shfl.sync.up.b32 lo|p, lo, %r20, %r24, %r25;  shfl.sync.up.b32 hi|p, hi, %r20, %r24, %r25;  mov.b64 r0, {lo, hi};  @p add.u64 r0, r0, %rd14;  mov.u64 %rd17, r0;}
	// end inline asm
	mov.b32 	%r23, 16;
	// begin inline asm
	{  .reg .u64 r0;  .reg .u32 lo;  .reg .u32 hi;  .reg .pred p;  mov.b64 {lo, hi}, %rd17;  shfl.sync.up.b32 lo|p, lo, %r23, %r24, %r25;  shfl.sync.up.b32 hi|p, hi, %r23, %r24, %r25;  mov.b64 r0, {lo, hi};  @p add.u64 r0, r0, %rd17;  mov.u64 %rd20, r0;}
	// end inline asm
	sub.s64 	%rd37, %rd20, %rd10;
	ld.shared.u64 	%rd38, [%r27+16];
	ld.shared.u64 	%rd39, [%r27+24];
	ld.shared.u64 	%rd40, [%r27+32];
	ld.shared.u64 	%rd41, [%r27+40];
	ld.shared.u64 	%rd42, [%r27+48];
	ld.shared.u64 	%rd43, [%r27+56];
	ld.shared.u64 	%rd44, [%r27+64];
	add.s64 	%rd45, %rd38, %rd37;
	add.s64 	%rd46, %rd39, %rd45;
	add.s64 	%rd47, %rd40, %rd46;
	add.s64 	%rd48, %rd41, %rd47;
	add.s64 	%rd49, %rd42, %rd48;
	add.s64 	%rd50, %rd43, %rd49;
	add.s64 	%rd51, %rd44, %rd50;
	st.shared.u64 	[%r27+16], %rd37;
	st.shared.u64 	[%r27+24], %rd45;
	st.shared.u64 	[%r27+32], %rd46;
	st.shared.u64 	[%r27+40], %rd47;
	st.shared.u64 	[%r27+48], %rd48;
	st.shared.u64 	[%r27+56], %rd49;
	st.shared.u64 	[%r27+64], %rd50;
	st.shared.u64 	[%r27+72], %rd51;
$L__BB19_4:
	setp.gt.u32 	%p3, %r1, 255;
	bar.sync 	0;
	@%p3 bra 	$L__BB19_6;
	ld.shared.u64 	%rd52, [%r2];
	st.global.u64 	[%rd1], %rd52;
$L__BB19_6:
	ret;

}
	// .globl	_ZN3cub18CUB_300001_SM_10006detail10radix_sort29DeviceRadixSortOnesweepKernelINS1_5radix10policy_hubIiiyE10Policy1000ELNS0_9SortOrderE0EiiyiiNS1_21identity_decomposer_tEEEvPT5_SB_PT3_PKSC_PT1_PKSG_PT2_PKSK_T4_iiT6_
.visible .entry _ZN3cub18CUB_300001_SM_10006detail10radix_sort29DeviceRadixSortOnesweepKernelINS1_5radix10policy_hubIiiyE10Policy1000ELNS0_9SortOrderE0EiiyiiNS1_21identity_decomposer_tEEEvPT5_SB_PT3_PKSC_PT1_PKSG_PT2_PKSK_T4_iiT6_(
	.param .u64 .ptr .align 1 _ZN3cub18CUB_300001_SM_10006detail10radix_sort29DeviceRadixSortOnesweepKernelINS1_5radix10policy_hubIiiyE10Policy1000ELNS0_9SortOrderE0EiiyiiNS1_21identity_decomposer_tEEEvPT5_SB_PT3_PKSC_PT1_PKSG_PT2_PKSK_T4_iiT6__param_0,
	.param .u64 .ptr .align 1 _ZN3cub18CUB_300001_SM_10006detail10radix_sort29DeviceRadixSortOnesweepKernelINS1_5radix10policy_hubIiiyE10Policy1000ELNS0_9SortOrderE0EiiyiiNS1_21identity_decomposer_tEEEvPT5_SB_PT3_PKSC_PT1_PKSG_PT2_PKSK_T4_iiT6__param_1,
	.param .u64 .ptr .align 1 _ZN3cub18CUB_300001_SM_10006detail10radix_sort29DeviceRadixSortOnesweepKernelINS1_5radix10policy_hubIiiyE10Policy1000ELNS0_9SortOrderE0EiiyiiNS1_21identity_decomposer_tEEEvPT5_SB_PT3_PKSC_PT1_PKSG_PT2_PKSK_T4_iiT6__param_2,
	.param .u64 .ptr .align 1 _ZN3cub18CUB_300001_SM_10006detail10radix_sort29DeviceRadixSortOnesweepKernelINS1_5radix10policy_hubIiiyE10Policy1000ELNS0_9SortOrderE0EiiyiiNS1_21identity_decomposer_tEEEvPT5_SB_PT3_PKSC_PT1_PKSG_PT2_PKSK_T4_iiT6__param_3,
	.param .u64 .ptr .align 1 _ZN3cub18CUB_300001_SM_10006detail10radix_sort29DeviceRadixSortOnesweepKernelINS1_5radix10policy_hubIiiyE10Policy1000ELNS0_9SortOrderE0EiiyiiNS1_21identity_decomposer_tEEEvPT5_SB_PT3_PKSC_PT1_PKSG_PT2_PKSK_T4_iiT6__param_4,
	.param .u64 .ptr .align 1 _ZN3cub18CUB_300001_SM_10006detail10radix_sort29DeviceRadixSortOnesweepKernelINS1_5radix10policy_hubIiiyE10Policy1000ELNS0_9SortOrderE0EiiyiiNS1_21identity_decomposer_tEEEvPT5_SB_PT3_PKSC_PT1_PKSG_PT2_PKSK_T4_iiT6__param_5,
	.param .u64 .ptr .align 1 _ZN3cub18CUB_300001_SM_10006detail10radix_sort29DeviceRadixSortOnesweepKernelINS1_5radix10policy_hubIiiyE10Policy1000ELNS0_9SortOrderE0EiiyiiNS1_21identity_decomposer_tEEEvPT5_SB_PT3_PKSC_PT1_PKSG_PT2_PKSK_T4_iiT6__param_6,
	.param .u64 .ptr .align 1 _ZN3cub18CUB_300001_SM_10006detail10radix_sort29DeviceRadixSortOnesweepKernelINS1_5radix10policy_hubIiiyE10Policy1000ELNS0_9SortOrderE0EiiyiiNS1_21identity_decomposer_tEEEvPT5_SB_PT3_PKSC_PT1_PKSG_PT2_PKSK_T4_iiT6__param_7,
	.param .u32 _ZN3cub18CUB_300001_SM_10006detail10radix_sort29DeviceRadixSortOnesweepKernelINS1_5radix10policy_hubIiiyE10Policy1000ELNS0_9SortOrderE0EiiyiiNS1_21identity_decomposer_tEEEvPT5_SB_PT3_PKSC_PT1_PKSG_PT2_PKSK_T4_iiT6__param_8,
	.param .u32 _ZN3cub18CUB_300001_SM_10006detail10radix_sort29DeviceRadixSortOnesweepKernelINS1_5radix10policy_hubIiiyE10Policy1000ELNS0_9SortOrderE0EiiyiiNS1_21identity_decomposer_tEEEvPT5_SB_PT3_PKSC_PT1_PKSG_PT2_PKSK_T4_iiT6__param_9,
	.param .u32 _ZN3cub18CUB_300001_SM_10006detail10radix_sort29DeviceRadixSortOnesweepKernelINS1_5radix10policy_hubIiiyE10Policy1000ELNS0_9SortOrderE0EiiyiiNS1_21identity_decomposer_tEEEvPT5_SB_PT3_PKSC_PT1_PKSG_PT2_PKSK_T4_iiT6__param_10,
	.param .align 1 .b8 _ZN3cub18CUB_300001_SM_10006detail10radix_sort29DeviceRadixSortOnesweepKernelINS1_5radix10policy_hubIiiyE10Policy1000ELNS0_9SortOrderE0EiiyiiNS1_21identity_decomposer_tEEEvPT5_SB_PT3_PKSC_PT1_PKSG_PT2_PKSK_T4_iiT6__param_11[1]
)
.maxntid 384
{
	.reg .pred 	%p<205>;
	.reg .b32 	%r<2283>;
	.reg .b64 	%rd<457>;
	// demoted variable
	.shared .align 16 .b8 _ZZN3cub18CUB_300001_SM_10006detail10radix_sort29DeviceRadixSortOnesweepKernelINS1_5radix10policy_hubIiiyE10Policy1000ELNS0_9SortOrderE0EiiyiiNS1_21identity_decomposer_tEEEvPT5_SB_PT3_PKSC_PT1_PKSG_PT2_PKSK_T4_iiT6_E1s[28160];
	ld.param.u64 	%rd43, [_ZN3cub18CUB_300001_SM_10006detail10radix_sort29DeviceRadixSortOnesweepKernelINS1_5radix10policy_hubIiiyE10Policy1000ELNS0_9SortOrderE0EiiyiiNS1_21identity_decomposer_tEEEvPT5_SB_PT3_PKSC_PT1_PKSG_PT2_PKSK_T4_iiT6__param_0];
	ld.param.u64 	%rd44, [_ZN3cub18CUB_300001_SM_10006detail10radix_sort29DeviceRadixSortOnesweepKernelINS1_5radix10policy_hubIiiyE10Policy1000ELNS0_9SortOrderE0EiiyiiNS1_21identity_decomposer_tEEEvPT5_SB_PT3_PKSC_PT1_PKSG_PT2_PKSK_T4_iiT6__param_1];
	ld.param.u64 	%rd47, [_ZN3cub18CUB_300001_SM_10006detail10radix_sort29DeviceRadixSortOnesweepKernelINS1_5radix10policy_hubIiiyE10Policy1000ELNS0_9SortOrderE0EiiyiiNS1_21identity_decomposer_tEEEvPT5_SB_PT3_PKSC_PT1_PKSG_PT2_PKSK_T4_iiT6__param_4];
	ld.param.u64 	%rd50, [_ZN3cub18CUB_300001_SM_10006detail10radix_sort29DeviceRadixSortOnesweepKernelINS1_5radix10policy_hubIiiyE10Policy1000ELNS0_9SortOrderE0EiiyiiNS1_21identity_decomposer_tEEEvPT5_SB_PT3_PKSC_PT1_PKSG_PT2_PKSK_T4_iiT6__param_5];
	cvta.to.global.u64 	%rd1, %rd47;
	cvta.to.global.u64 	%rd2, %rd43;
	cvta.to.global.u64 	%rd3, %rd50;
	mov.u32 	%r1, %tid.x;
	// begin inline asm
	mov.u32 %r443, %laneid;
	// end inline asm
	setp.ne.s32 	%p1, %r1, 0;
	@%p1 bra 	$L__BB20_2;
	cvta.to.global.u64 	%rd51, %rd44;
	atom.global.add.u32 	%r444, [%rd51], 1;
	st.shared.u32 	[_ZZN3cub18CUB_300001_SM_10006detail10radix_sort29DeviceRadixSortOnesweepKernelINS1_5radix10policy_hubIiiyE10Policy1000ELNS0_9SortOrderE0EiiyiiNS1_21identity_decomposer_tEEEvPT5_SB_PT3_PKSC_PT1_PKSG_PT2_PKSK_T4_iiT6_E1s+26112], %r444;
$L__BB20_2:
	ld.param.u32 	%r2078, [_ZN3cub18CUB_300001_SM_10006detail10radix_sort29DeviceRadixSortOnesweepKernelINS1_5radix10policy_hubIiiyE10Policy1000ELNS0_9SortOrderE0EiiyiiNS1_21identity_decomposer_tEEEvPT5_SB_PT3_PKSC_PT1_PKSG_PT2_PKSK_T4_iiT6__param_8];
	bar.sync 	0;
	ld.shared.u32 	%r3, [_ZZN3cub18CUB_300001_SM_10006detail10radix_sort29DeviceRadixSortOnesweepKernelINS1_5radix10policy_hubIiiyE10Policy1000ELNS0_9SortOrderE0EiiyiiNS1_21identity_decomposer_tEEEvPT5_SB_PT3_PKSC_PT1_PKSG_PT2_PKSK_T4_iiT6_E1s+26112];
	mul.lo.s32 	%r445, %r3, 6528;
	add.s32 	%r4, %r445, 6528;
	setp.gt.s32 	%p2, %r4, %r2078;
	cvt.s64.s32 	%rd4, %r445;
	@%p2 bra 	$L__BB20_4;
	and.b32  	%r446, %r1, 31;
	and.b32  	%r447, %r1, 992;
	mul.lo.s32 	%r448, %r447, 17;
	or.b32  	%r449, %r448, %r446;
	cvt.u64.u32 	%rd52, %r449;
	add.s64 	%rd53, %rd52, %rd4;
	shl.b64 	%rd54, %rd53, 2;
	add.s64 	%rd55, %rd3, %rd54;
	ld.global.u32 	%r2165, [%rd55];
	ld.global.u32 	%r2164, [%rd55+128];
	ld.global.u32 	%r2163, [%rd55+256];
	ld.global.u32 	%r2162, [%rd55+384];
	ld.global.u32 	%r2161, [%rd55+512];
	ld.global.u32 	%r2160, [%rd55+640];
	ld.global.u32 	%r2159, [%rd55+768];
	ld.global.u32 	%r2158, [%rd55+896];
	ld.global.u32 	%r2157, [%rd55+1024];
	ld.global.u32 	%r2156, [%rd55+1152];
	ld.global.u32 	%r2155, [%rd55+1280];
	ld.global.u32 	%r2154, [%rd55+1408];
	ld.global.u32 	%r2153, [%rd55+1536];
	ld.global.u32 	%r2152, [%rd55+1664];
	ld.global.u32 	%r2151, [%rd55+1792];
	ld.global.u32 	%r2150, [%rd55+1920];
	ld.global.u32 	%r2149, [%rd55+2048];
	bra.uni 	$L__BB20_38;
$L__BB20_4:
	ld.param.u32 	%r2079, [_ZN3cub18CUB_300001_SM_10006detail10radix_sort29DeviceRadixSortOnesweepKernelINS1_5radix10policy_hubIiiyE10Policy1000ELNS0_9SortOrderE0EiiyiiNS1_21identity_decomposer_tEEEvPT5_SB_PT3_PKSC_PT1_PKSG_PT2_PKSK_T4_iiT6__param_8];
	cvt.u32.u64 	%r451, %rd4;
	sub.s32 	%r22, %r2079, %r451;
	and.b32  	%r452, %r1, 31;
	and.b32  	%r453, %r1, 992;
	mul.lo.s32 	%r454, %r453, 17;
	or.b32  	%r23, %r454, %r452;
	setp.ge.s32 	%p3, %r23, %r22;
	cvt.u64.u32 	%rd56, %r23;
	add.s64 	%rd57, %rd56, %rd4;
	shl.b64 	%rd58, %rd57, 2;
	add.s64 	%rd5, %rd3, %rd58;
	mov.b32 	%r2165, 2147483647;
	@%p3 bra 	$L__BB20_6;
	ld.global.u32 	%r2165, [%rd5];
$L__BB20_6:
	add.s32 	%r456, %r23, 32;
	setp.ge.s32 	%p4, %r456, %r22;
	mov.b32 	%r2164, 2147483647;
	@%p4 bra 	$L__BB20_8;
	ld.global.u32 	%r2164, [%rd5+128];
$L__BB20_8:
	add.s32 	%r458, %r23, 64;
	setp.ge.s32 	%p5, %r458, %r22;
	mov.b32 	%r2163, 2147483647;
	@%p5 bra 	$L__BB20_10;
	ld.global.u32 	%r2163, [%rd5+256];
$L__BB20_10:
	add.s32 	%r460, %r23, 96;
	setp.ge.s32 	%p6, %r460, %r22;
	mov.b32 	%r2162, 2147483647;
	@%p6 bra 	$L__BB20_12;
	ld.global.u32 	%r2162, [%rd5+384];
$L__BB20_12:
	add.s32 	%r462, %r23, 128;
	setp.ge.s32 	%p7, %r462, %r22;
	mov.b32 	%r2161, 2147483647;
	@%p7 bra 	$L__BB20_14;
	ld.global.u32 	%r2161, [%rd5+512];
$L__BB20_14:
	add.s32 	%r464, %r23, 160;
	setp.ge.s32 	%p8, %r464, %r22;
	mov.b32 	%r2160, 2147483647;
	@%p8 bra 	$L__BB20_16;
	ld.global.u32 	%r2160, [%rd5+640];
$L__BB20_16:
	add.s32 	%r466, %r23, 192;
	setp.ge.s32 	%p9, %r466, %r22;
	mov.b32 	%r2159, 2147483647;
	@%p9 bra 	$L__BB20_18;
	ld.global.u32 	%r2159, [%rd5+768];
$L__BB20_18:
	add.s32 	%r468, %r23, 224;
	setp.ge.s32 	%p10, %r468, %r22;
	mov.b32 	%r2158, 2147483647;
	@%p10 bra 	$L__BB20_20;
	ld.global.u32 	%r2158, [%rd5+896];
$L__BB20_20:
	add.s32 	%r470, %r23, 256;
	setp.ge.s32 	%p11, %r470, %r22;
	mov.b32 	%r2157, 2147483647;
	@%p11 bra 	$L__BB20_22;
	ld.global.u32 	%r2157, [%rd5+1024];
$L__BB20_22:
	add.s32 	%r472, %r23, 288;
	setp.ge.s32 	%p12, %r472, %r22;
	mov.b32 	%r2156, 2147483647;
	@%p12 bra 	$L__BB20_24;
	ld.global.u32 	%r2156, [%rd5+1152];
$L__BB20_24:
	add.s32 	%r474, %r23, 320;
	setp.ge.s32 	%p13, %r474, %r22;
	mov.b32 	%r2155, 2147483647;
	@%p13 bra 	$L__BB20_26;
	ld.global.u32 	%r2155, [%rd5+1280];
$L__BB20_26:
	add.s32 	%r476, %r23, 352;
	setp.ge.s32 	%p14, %r476, %r22;
	mov.b32 	%r2154, 2147483647;
	@%p14 bra 	$L__BB20_28;
	ld.global.u32 	%r2154, [%rd5+1408];
$L__BB20_28:
	add.s32 	%r478, %r23, 384;
	setp.ge.s32 	%p15, %r478, %r22;
	mov.b32 	%r2153, 2147483647;
	@%p15 bra 	$L__BB20_30;
	ld.global.u32 	%r2153, [%rd5+1536];
$L__BB20_30:
	add.s32 	%r480, %r23, 416;
	setp.ge.s32 	%p16, %r480, %r22;
	mov.b32 	%r2152, 2147483647;
	@%p16 bra 	$L__BB20_32;
	ld.global.u32 	%r2152, [%rd5+1664];
$L__BB20_32:
	add.s32 	%r482, %r23, 448;
	setp.ge.s32 	%p17, %r482, %r22;
	mov.b32 	%r2151, 2147483647;
	@%p17 bra 	$L__BB20_34;
	ld.global.u32 	%r2151, [%rd5+1792];
$L__BB20_34:
	add.s32 	%r484, %r23, 480;
	setp.ge.s32 	%p18, %r484, %r22;
	mov.b32 	%r2150, 2147483647;
	@%p18 bra 	$L__BB20_36;
	ld.global.u32 	%r2150, [%rd5+1920];
$L__BB20_36:
	add.s32 	%r486, %r23, 512;
	setp.ge.s32 	%p19, %r486, %r22;
	mov.b32 	%r2149, 2147483647;
	@%p19 bra 	$L__BB20_38;
	ld.global.u32 	%r2149, [%rd5+2048];
$L__BB20_38:
	ld.param.u32 	%r2131, [_ZN3cub18CUB_300001_SM_10006detail10radix_sort29DeviceRadixSortOnesweepKernelINS1_5radix10policy_hubIiiyE10Policy1000ELNS0_9SortOrderE0EiiyiiNS1_21identity_decomposer_tEEEvPT5_SB_PT3_PKSC_PT1_PKSG_PT2_PKSK_T4_iiT6__param_10];
	mov.b32 	%r487, -1;
	shl.b32 	%r488, %r487, %r2131;
	not.b32 	%r74, %r488;
	shr.u32 	%r75, %r1, 5;
	shl.b32 	%r489, %r75, 10;
	mov.u32 	%r490, _ZZN3cub18CUB_300001_SM_10006detail10radix_sort29DeviceRadixSortOnesweepKernelINS1_5radix10policy_hubIiiyE10Policy1000ELNS0_9SortOrderE0EiiyiiNS1_21identity_decomposer_tEEEvPT5_SB_PT3_PKSC_PT1_PKSG_PT2_PKSK_T4_iiT6_E1s;
	add.s32 	%r76, %r490, %r489;
	setp.gt.s32 	%p20, %r443, 255;
	@%p20 bra 	$L__BB20_51;
	max.s32 	%r491, %r443, 224;
	sub.s32 	%r492, %r491, %r443;
	add.s32 	%r493, %r492, 31;
	shr.u32 	%r494, %r493, 5;
	add.s32 	%r77, %r494, 1;
	and.b32  	%r78, %r77, 15;
	setp.lt.u32 	%p21, %r493, 480;
	mov.u32 	%r2169, %r443;
	@%p21 bra 	$L__BB20_42;
	and.b32  	%r495, %r77, 268435440;
	neg.s32 	%r2167, %r495;
	shl.b32 	%r497, %r443, 2;
	add.s32 	%r498, %r489, %r497;
	add.s32 	%r500, %r498, %r490;
	add.s32 	%r2166, %r500, 1024;
	mov.u32 	%r2169, %r443;
$L__BB20_41:
	.pragma "nounroll";
	mov.b32 	%r501, 0;
	st.shared.u32 	[%r2166+-1024], %r501;
	st.shared.u32 	[%r2166+-896], %r501;
	st.shared.u32 	[%r2166+-768], %r501;
	st.shared.u32 	[%r2166+-640], %r501;
	st.shared.u32 	[%r2166+-512], %r501;
	st.shared.u32 	[%r2166+-384], %r501;
	st.shared.u32 	[%r2166+-256], %r501;
	st.shared.u32 	[%r2166+-128], %r501;
	st.shared.u32 	[%r2166], %r501;
	st.shared.u32 	[%r2166+128], %r501;
	st.shared.u32 	[%r2166+256], %r501;
	st.shared.u32 	[%r2166+384], %r501;
	st.shared.u32 	[%r2166+512], %r501;
	st.shared.u32 	[%r2166+640], %r501;
	st.shared.u32 	[%r2166+768], %r501;
	st.shared.u32 	[%r2166+896], %r501;
	add.s32 	%r2169, %r2169, 512;
	add.s32 	%r2167, %r2167, 16;
	add.s32 	%r2166, %r2166, 2048;
	setp.ne.s32 	%p22, %r2167, 0;
	@%p22 bra 	$L__BB20_41;
$L__BB20_42:
	setp.eq.s32 	%p23, %r78, 0;
	@%p23 bra 	$L__BB20_51;
	and.b32  	%r88, %r77, 7;
	setp.lt.u32 	%p24, %r78, 8;
	@%p24 bra 	$L__BB20_45;
	shl.b32 	%r502, %r2169, 2;
	add.s32 	%r503, %r76, %r502;
	mov.b32 	%r504, 0;
	st.shared.u32 	[%r503], %r504;
	st.shared.u32 	[%r503+128], %r504;
	st.shared.u32 	[%r503+256], %r504;
	st.shared.u32 	[%r503+384], %r504;
	st.shared.u32 	[%r503+512], %r504;
	st.shared.u32 	[%r503+640], %r504;
	st.shared.u32 	[%r503+768], %r504;
	st.shared.u32 	[%r503+896], %r504;
	add.s32 	%r2169, %r2169, 256;
$L__BB20_45:
	setp.eq.s32 	%p25, %r88, 0;
	@%p25 bra 	$L__BB20_51;
	and.b32  	%r91, %r77, 3;
	setp.lt.u32 	%p26, %r88, 4;
	@%p26 bra 	$L__BB20_48;
	shl.b32 	%r505, %r2169, 2;
	add.s32 	%r506, %r76, %r505;
	mov.b32 	%r507, 0;
	st.shared.u32 	[%r506], %r507;
	st.shared.u32 	[%r506+128], %r507;
	st.shared.u32 	[%r506+256], %r507;
	st.shared.u32 	[%r506+384], %r507;
	add.s32 	%r2169, %r2169, 128;
$L__BB20_48:
	setp.eq.s32 	%p27, %r91, 0;
	@%p27 bra 	$L__BB20_51;
	shl.b32 	%r509, %r2169, 2;
	add.s32 	%r510, %r489, %r509;
	add.s32 	%r2173, %r490, %r510;
	neg.s32 	%r2172, %r91;
$L__BB20_50:
	.pragma "nounroll";
	mov.b32 	%r512, 0;
	st.shared.u32 	[%r2173], %r512;
	add.s32 	%r2173, %r2173, 128;
	add.s32 	%r2172, %r2172, 1;
	setp.ne.s32 	%p28, %r2172, 0;
	@%p28 bra 	$L__BB20_50;
$L__BB20_51:
	ld.param.u32 	%r2094, [_ZN3cub18CUB_300001_SM_10006detail10radix_sort29DeviceRadixSortOnesweepKernelINS1_5radix10policy_hubIiiyE10Policy1000ELNS0_9SortOrderE0EiiyiiNS1_21identity_decomposer_tEEEvPT5_SB_PT3_PKSC_PT1_PKSG_PT2_PKSK_T4_iiT6__param_9];
	bar.warp.sync 	-1;
	xor.b32  	%r514, %r2165, -2147483648;
	shr.u32 	%r515, %r514, %r2094;
	and.b32  	%r100, %r515, %r74;
	shl.b32 	%r516, %r100, 2;
	add.s32 	%r517, %r76, %r516;
	atom.shared.add.u32 	%r518, [%r517], 1;
	xor.b32  	%r2227, %r2164, -2147483648;
	shr.u32 	%r520, %r2227, %r2094;
	and.b32  	%r521, %r520, %r74;
	shl.b32 	%r522, %r521, 2;
	add.s32 	%r523, %r76, %r522;
	atom.shared.add.u32 	%r524, [%r523], 1;
	xor.b32  	%r2226, %r2163, -2147483648;
	shr.u32 	%r526, %r2226, %r2094;
	and.b32  	%r527, %r526, %r74;
	shl.b32 	%r528, %r527, 2;
	add.s32 	%r529, %r76, %r528;
	atom.shared.add.u32 	%r530, [%r529], 1;
	xor.b32  	%r2225, %r2162, -2147483648;
	shr.u32 	%r532, %r2225, %r2094;
	and.b32  	%r533, %r532, %r74;
	shl.b32 	%r534, %r533, 2;
	add.s32 	%r535, %r76, %r534;
	atom.shared.add.u32 	%r536, [%r535], 1;
	xor.b32  	%r537, %r2161, -2147483648;
	shr.u32 	%r538, %r537, %r2094;
	and.b32  	%r539, %r538, %r74;
	shl.b32 	%r540, %r539, 2;
	add.s32 	%r541, %r76, %r540;
	atom.shared.add.u32 	%r542, [%r541], 1;
	xor.b32  	%r543, %r2160, -2147483648;
	shr.u32 	%r544, %r543, %r2094;
	and.b32  	%r545, %r544, %r74;
	shl.b32 	%r546, %r545, 2;
	add.s32 	%r547, %r76, %r546;
	atom.shared.add.u32 	%r548, [%r547], 1;
	xor.b32  	%r549, %r2159, -2147483648;
	shr.u32 	%r550, %r549, %r2094;
	and.b32  	%r551, %r550, %r74;
	shl.b32 	%r552, %r551, 2;
	add.s32 	%r553, %r76, %r552;
	atom.shared.add.u32 	%r554, [%r553], 1;
	xor.b32  	%r555, %r2158, -2147483648;
	shr.u32 	%r556, %r555, %r2094;
	and.b32  	%r557, %r556, %r74;
	shl.b32 	%r558, %r557, 2;
	add.s32 	%r559, %r76, %r558;
	atom.shared.add.u32 	%r560, [%r559], 1;
	xor.b32  	%r561, %r2157, -2147483648;
	shr.u32 	%r562, %r561, %r2094;
	and.b32  	%r563, %r562, %r74;
	shl.b32 	%r564, %r563, 2;
	add.s32 	%r565, %r76, %r564;
	atom.shared.add.u32 	%r566, [%r565], 1;
	xor.b32  	%r567, %r2156, -2147483648;
	shr.u32 	%r568, %r567, %r2094;
	and.b32  	%r569, %r568, %r74;
	shl.b32 	%r570, %r569, 2;
	add.s32 	%r571, %r76, %r570;
	atom.shared.add.u32 	%r572, [%r571], 1;
	xor.b32  	%r573, %r2155, -2147483648;
	shr.u32 	%r574, %r573, %r2094;
	and.b32  	%r575, %r574, %r74;
	shl.b32 	%r576, %r575, 2;
	add.s32 	%r577, %r76, %r576;
	atom.shared.add.u32 	%r578, [%r577], 1;
	xor.b32  	%r579, %r2154, -2147483648;
	shr.u32 	%r580, %r579, %r2094;
	and.b32  	%r581, %r580, %r74;
	shl.b32 	%r582, %r581, 2;
	add.s32 	%r583, %r76, %r582;
	atom.shared.add.u32 	%r584, [%r583], 1;
	xor.b32  	%r585, %r2153, -2147483648;
	shr.u32 	%r586, %r585, %r2094;
	and.b32  	%r587, %r586, %r74;
	shl.b32 	%r588, %r587, 2;
	add.s32 	%r589, %r76, %r588;
	atom.shared.add.u32 	%r590, [%r589], 1;
	xor.b32  	%r591, %r2152, -2147483648;
	shr.u32 	%r592, %r591, %r2094;
	and.b32  	%r593, %r592, %r74;
	shl.b32 	%r594, %r593, 2;
	add.s32 	%r595, %r76, %r594;
	atom.shared.add.u32 	%r596, [%r595], 1;
	xor.b32  	%r597, %r2151, -2147483648;
	shr.u32 	%r598, %r597, %r2094;
	and.b32  	%r599, %r598, %r74;
	shl.b32 	%r600, %r599, 2;
	add.s32 	%r601, %r76, %r600;
	atom.shared.add.u32 	%r602, [%r601], 1;
	xor.b32  	%r603, %r2150, -2147483648;
	shr.u32 	%r604, %r603, %r2094;
	and.b32  	%r605, %r604, %r74;
	shl.b32 	%r606, %r605, 2;
	add.s32 	%r607, %r76, %r606;
	atom.shared.add.u32 	%r608, [%r607], 1;
	xor.b32  	%r2212, %r2149, -2147483648;
	shr.u32 	%r610, %r2212, %r2094;
	and.b32  	%r611, %r610, %r74;
	shl.b32 	%r612, %r611, 2;
	add.s32 	%r613, %r76, %r612;
	atom.shared.add.u32 	%r614, [%r613], 1;
	bar.sync 	0;
	setp.gt.u32 	%p29, %r1, 255;
	shl.b32 	%r615, %r1, 2;
	add.s32 	%r101, %r490, %r615;
	mov.b32 	%r2174, 0;
	@%p29 bra 	$L__BB20_53;
	ld.shared.u32 	%r617, [%r101];
	mov.b32 	%r618, 0;
	st.shared.u32 	[%r101], %r618;
	ld.shared.u32 	%r619, [%r101+1024];
	st.shared.u32 	[%r101+1024], %r617;
	add.s32 	%r620, %r619, %r617;
	ld.shared.u32 	%r621, [%r101+2048];
	st.shared.u32 	[%r101+2048], %r620;
	add.s32 	%r622, %r621, %r620;
	ld.shared.u32 	%r623, [%r101+3072];
	st.shared.u32 	[%r101+3072], %r622;
	add.s32 	%r624, %r623, %r622;
	ld.shared.u32 	%r625, [%r101+4096];
	st.shared.u32 	[%r101+4096], %r624;
	add.s32 	%r626, %r625, %r624;
	ld.shared.u32 	%r627, [%r101+5120];
	st.shared.u32 	[%r101+5120], %r626;
	add.s32 	%r628, %r627, %r626;
	ld.shared.u32 	%r629, [%r101+6144];
	st.shared.u32 	[%r101+6144], %r628;
	add.s32 	%r630, %r629, %r628;
	ld.shared.u32 	%r631, [%r101+7168];
	st.shared.u32 	[%r101+7168], %r630;
	add.s32 	%r632, %r631, %r630;
	ld.shared.u32 	%r633, [%r101+8192];
	st.shared.u32 	[%r101+8192], %r632;
	add.s32 	%r634, %r633, %r632;
	ld.shared.u32 	%r635, [%r101+9216];
	st.shared.u32 	[%r101+9216], %r634;
	add.s32 	%r636, %r635, %r634;
	ld.shared.u32 	%r637, [%r101+10240];
	st.shared.u32 	[%r101+10240], %r636;
	add.s32 	%r638, %r637, %r636;
	ld.shared.u32 	%r639, [%r101+11264];
	st.shared.u32 	[%r101+11264], %r638;
	add.s32 	%r2174, %r639, %r638;
$L__BB20_53:
	setp.gt.u32 	%p30, %r1, 255;
	shl.b32 	%r640, %r3, 8;
	add.s32 	%r641, %r640, %r1;
	mul.wide.s32 	%rd59, %r641, 4;
	add.s64 	%rd6, %rd2, %rd59;
	@%p30 bra 	$L__BB20_55;
	or.b32  	%r642, %r2174, 1073741824;
	st.volatile.global.u32 	[%rd6], %r642;
$L__BB20_55:
	ld.param.u64 	%rd442, [_ZN3cub18CUB_300001_SM_10006detail10radix_sort29DeviceRadixSortOnesweepKernelINS1_5radix10policy_hubIiiyE10Policy1000ELNS0_9SortOrderE0EiiyiiNS1_21identity_decomposer_tEEEvPT5_SB_PT3_PKSC_PT1_PKSG_PT2_PKSK_T4_iiT6__param_7];
	xor.b32  	%r2223, %r2160, -2147483648;
	xor.b32  	%r2224, %r2161, -2147483648;
	xor.b32  	%r2222, %r2159, -2147483648;
	xor.b32  	%r2221, %r2158, -2147483648;
	xor.b32  	%r2228, %r2165, -2147483648;
	xor.b32  	%r2218, %r2155, -2147483648;
	xor.b32  	%r2220, %r2157, -2147483648;
	xor.b32  	%r2217, %r2154, -2147483648;
	xor.b32  	%r2219, %r2156, -2147483648;
	xor.b32  	%r2215, %r2152, -2147483648;
	xor.b32  	%r2216, %r2153, -2147483648;
	xor.b32  	%r2213, %r2150, -2147483648;
	xor.b32  	%r2214, %r2151, -2147483648;
	setp.lt.u32 	%p31, %r1, 256;
	setp.eq.s32 	%p32, %r2174, 6528;
	and.pred  	%p33, %p31, %p32;
	selp.u32 	%r643, 1, 0, %p33;
	{ 
	.reg .pred 	%p1; 
	.reg .pred 	%p2; 
	setp.ne.u32 	%p1, %r643, 0; 
	bar.red.or.pred 	%p2, 0, %p1; 
	selp.u32 	%r644, 1, 0, %p2; 
	}
	setp.eq.s32 	%p34, %r644, 0;
	and.b32  	%r645, %r1, 992;
	and.b32  	%r646, %r1, 31;
	mul.lo.s32 	%r647, %r645, 17;
	or.b32  	%r648, %r647, %r646;
	cvt.u64.u32 	%rd7, %r648;
	mul.lo.s32 	%r649, %r3, 6528;
	cvt.s64.s32 	%rd60, %r649;
	add.s64 	%rd61, %rd7, %rd60;
	cvta.to.global.u64 	%rd62, %rd442;
	shl.b64 	%rd63, %rd61, 2;
	add.s64 	%rd8, %rd62, %rd63;
	cvt.u64.u32 	%rd9, %r1;
	@%p34 bra 	$L__BB20_175;
	setp.gt.u32 	%p35, %r1, 255;
	shl.b32 	%r650, %r1, 3;
	mov.u32 	%r651, _ZZN3cub18CUB_300001_SM_10006detail10radix_sort29DeviceRadixSortOnesweepKernelINS1_5radix10policy_hubIiiyE10Policy1000ELNS0_9SortOrderE0EiiyiiNS1_21identity_decomposer_tEEEvPT5_SB_PT3_PKSC_PT1_PKSG_PT2_PKSK_T4_iiT6_E1s;
	add.s32 	%r652, %r651, %r650;
	add.s32 	%r121, %r652, 26112;
	@%p35 bra 	$L__BB20_64;
	ld.param.u64 	%rd436, [_ZN3cub18CUB_300001_SM_10006detail10radix_sort29DeviceRadixSortOnesweepKernelINS1_5radix10policy_hubIiiyE10Policy1000ELNS0_9SortOrderE0EiiyiiNS1_21identity_decomposer_tEEEvPT5_SB_PT3_PKSC_PT1_PKSG_PT2_PKSK_T4_iiT6__param_3];
	cvta.to.global.u64 	%rd64, %rd436;
	shl.b64 	%rd65, %rd9, 3;
	add.s64 	%rd66, %rd64, %rd65;
	ld.global.u64 	%rd67, [%rd66];
	setp.gt.u32 	%p36, %r1, %r100;
	selp.b64 	%rd68, 6528, 0, %p36;
	sub.s64 	%rd455, %rd67, %rd68;
	st.shared.u64 	[%r121], %rd455;
	setp.lt.s32 	%p37, %r3, 1;
	mov.u32 	%r2178, %r2174;
	@%p37 bra 	$L__BB20_63;
	mov.b32 	%r2176, -1;
	mov.u32 	%r2175, %r3;
	mov.u32 	%r2178, %r2174;
$L__BB20_59:
	ld.param.u64 	%rd429, [_ZN3cub18CUB_300001_SM_10006detail10radix_sort29DeviceRadixSortOnesweepKernelINS1_5radix10policy_hubIiiyE10Policy1000ELNS0_9SortOrderE0EiiyiiNS1_21identity_decomposer_tEEEvPT5_SB_PT3_PKSC_PT1_PKSG_PT2_PKSK_T4_iiT6__param_0];
	add.s32 	%r125, %r2175, -1;
	shl.b32 	%r654, %r125, 8;
	add.s32 	%r655, %r654, %r1;
	cvta.to.global.u64 	%rd69, %rd429;
	mul.wide.s32 	%rd70, %r655, 4;
	add.s64 	%rd11, %rd69, %rd70;
$L__BB20_60:
	membar.cta;
	ld.volatile.global.u32 	%r126, [%rd11];
	setp.eq.s32 	%p38, %r126, 0;
	@%p38 bra 	$L__BB20_60;
	and.b32  	%r656, %r126, 1073741823;
	add.s32 	%r2178, %r656, %r2178;
	setp.gt.s32 	%p39, %r126, -1;
	vote.sync.ballot.b32 	%r2176, %p39, %r2176;
	setp.gt.u32 	%p41, %r2175, 1;
	and.pred  	%p42, %p39, %p41;
	mov.u32 	%r2175, %r125;
	@%p42 bra 	$L__BB20_59;
	ld.shared.u64 	%rd455, [%r121];
$L__BB20_63:
	or.b32  	%r657, %r2178, -2147483648;
	st.volatile.global.u32 	[%rd6], %r657;
	sub.s32 	%r658, %r2178, %r2174;
	cvt.s64.s32 	%rd71, %r658;
	add.s64 	%rd72, %rd455, %rd71;
	st.shared.u64 	[%r121], %rd72;
$L__BB20_64:
	ld.param.u32 	%r2080, [_ZN3cub18CUB_300001_SM_10006detail10radix_sort29DeviceRadixSortOnesweepKernelINS1_5radix10policy_hubIiiyE10Policy1000ELNS0_9SortOrderE0EiiyiiNS1_21identity_decomposer_tEEEvPT5_SB_PT3_PKSC_PT1_PKSG_PT2_PKSK_T4_iiT6__param_8];
	ld.param.u64 	%rd432, [_ZN3cub18CUB_300001_SM_10006detail10radix_sort29DeviceRadixSortOnesweepKernelINS1_5radix10policy_hubIiiyE10Policy1000ELNS0_9SortOrderE0EiiyiiNS1_21identity_decomposer_tEEEvPT5_SB_PT3_PKSC_PT1_PKSG_PT2_PKSK_T4_iiT6__param_2];
	setp.gt.u32 	%p43, %r1, 255;
	setp.lt.s32 	%p44, %r4, %r2080;
	setp.eq.s64 	%p45, %rd432, 0;
	or.pred  	%p46, %p45, %p44;
	or.pred  	%p47, %p43, %p46;
	@%p47 bra 	$L__BB20_66;
	ld.param.u64 	%rd433, [_ZN3cub18CUB_300001_SM_10006detail10radix_sort29DeviceRadixSortOnesweepKernelINS1_5radix10policy_hubIiiyE10Policy1000ELNS0_9SortOrderE0EiiyiiNS1_21identity_decomposer_tEEEvPT5_SB_PT3_PKSC_PT1_PKSG_PT2_PKSK_T4_iiT6__param_2];
	ld.shared.u64 	%rd73, [%r121];
	setp.gt.u32 	%p48, %r1, %r100;
	selp.b64 	%rd74, 6528, 0, %p48;
	cvt.s64.s32 	%rd75, %r2174;
	add.s64 	%rd76, %rd74, %rd75;
	add.s64 	%rd77, %rd76, %rd73;
	cvta.to.global.u64 	%rd78, %rd433;
	shl.b64 	%rd79, %rd9, 3;
	add.s64 	%rd80, %rd78, %rd79;
	st.global.u64 	[%rd80], %rd77;
$L__BB20_66:
	ld.param.u32 	%r2081, [_ZN3cub18CUB_300001_SM_10006detail10radix_sort29DeviceRadixSortOnesweepKernelINS1_5radix10policy_hubIiiyE10Policy1000ELNS0_9SortOrderE0EiiyiiNS1_21identity_decomposer_tEEEvPT5_SB_PT3_PKSC_PT1_PKSG_PT2_PKSK_T4_iiT6__param_8];
	setp.gt.s32 	%p49, %r4, %r2081;
	bar.sync 	0;
	shl.b32 	%r659, %r100, 3;
	add.s32 	%r661, %r651, %r659;
	ld.shared.u64 	%rd14, [%r661+26112];
	@%p49 bra 	$L__BB20_68;
	add.s64 	%rd81, %rd14, %rd7;
	shl.b64 	%rd82, %rd81, 2;
	add.s64 	%rd83, %rd1, %rd82;
	st.global.u32 	[%rd83], %r2165;
	st.global.u32 	[%rd83+128], %r2164;
	st.global.u32 	[%rd83+256], %r2163;
	st.global.u32 	[%rd83+384], %r2162;
	st.global.u32 	[%rd83+512], %r2161;
	st.global.u32 	[%rd83+640], %r2160;
	st.global.u32 	[%rd83+768], %r2159;
	st.global.u32 	[%rd83+896], %r2158;
	st.global.u32 	[%rd83+1024], %r2157;
	st.global.u32 	[%rd83+1152], %r2156;
	st.global.u32 	[%rd83+1280], %r2155;
	st.global.u32 	[%rd83+1408], %r2154;
	st.global.u32 	[%rd83+1536], %r2153;
	st.global.u32 	[%rd83+1664], %r2152;
	st.global.u32 	[%rd83+1792], %r2151;
	st.global.u32 	[%rd83+1920], %r2150;
	st.global.u32 	[%rd83+2048], %r2149;
	bra.uni 	$L__BB20_102;
$L__BB20_68:
	ld.param.u32 	%r2082, [_ZN3cub18CUB_300001_SM_10006detail10radix_sort29DeviceRadixSortOnesweepKernelINS1_5radix10policy_hubIiiyE10Policy1000ELNS0_9SortOrderE0EiiyiiNS1_21identity_decomposer_tEEEvPT5_SB_PT3_PKSC_PT1_PKSG_PT2_PKSK_T4_iiT6__param_8];
	cvt.u32.u64 	%r662, %rd7;
	mad.lo.s32 	%r130, %r3, -6528, %r2082;
	setp.ge.s32 	%p50, %r662, %r130;
	add.s64 	%rd84, %rd14, %rd7;
	shl.b64 	%rd85, %rd84, 2;
	add.s64 	%rd15, %rd1, %rd85;
	@%p50 bra 	$L__BB20_70;
	st.global.u32 	[%rd15], %r2165;
$L__BB20_70:
	add.s32 	%r664, %r662, 32;
	setp.ge.s32 	%p51, %r664, %r130;
	@%p51 bra 	$L__BB20_72;
	st.global.u32 	[%rd15+128], %r2164;
$L__BB20_72:
	add.s32 	%r666, %r662, 64;
	setp.ge.s32 	%p52, %r666, %r130;
	@%p52 bra 	$L__BB20_74;
	st.global.u32 	[%rd15+256], %r2163;
$L__BB20_74:
	add.s32 	%r668, %r662, 96;
	setp.ge.s32 	%p53, %r668, %r130;
	@%p53 bra 	$L__BB20_76;
	st.global.u32 	[%rd15+384], %r2162;
$L__BB20_76:
	add.s32 	%r670, %r662, 128;
	setp.ge.s32 	%p54, %r670, %r130;
	@%p54 bra 	$L__BB20_78;
	st.global.u32 	[%rd15+512], %r2161;
$L__BB20_78:
	add.s32 	%r672, %r662, 160;
	setp.ge.s32 	%p55, %r672, %r130;
	@%p55 bra 	$L__BB20_80;
	st.global.u32 	[%rd15+640], %r2160;
$L__BB20_80:
	add.s32 	%r674, %r662, 192;
	setp.ge.s32 	%p56, %r674, %r130;
	@%p56 bra 	$L__BB20_82;
	st.global.u32 	[%rd15+768], %r2159;
$L__BB20_82:
	add.s32 	%r676, %r662, 224;
	setp.ge.s32 	%p57, %r676, %r130;
	@%p57 bra 	$L__BB20_84;
	st.global.u32 	[%rd15+896], %r2158;
$L__BB20_84:
	add.s32 	%r678, %r662, 256;
	setp.ge.s32 	%p58, %r678, %r130;
	@%p58 bra 	$L__BB20_86;
	st.global.u32 	[%rd15+1024], %r2157;
$L__BB20_86:
	add.s32 	%r680, %r662, 288;
	setp.ge.s32 	%p59, %r680, %r130;
	@%p59 bra 	$L__BB20_88;
	st.global.u32 	[%rd15+1152], %r2156;
$L__BB20_88:
	add.s32 	%r682, %r662, 320;
	setp.ge.s32 	%p60, %r682, %r130;
	@%p60 bra 	$L__BB20_90;
	st.global.u32 	[%rd15+1280], %r2155;
$L__BB20_90:
	add.s32 	%r684, %r662, 352;
	setp.ge.s32 	%p61, %r684, %r130;
	@%p61 bra 	$L__BB20_92;
	st.global.u32 	[%rd15+1408], %r2154;
$L__BB20_92:
	add.s32 	%r686, %r662, 384;
	setp.ge.s32 	%p62, %r686, %r130;
	@%p62 bra 	$L__BB20_94;
	st.global.u32 	[%rd15+1536], %r2153;
$L__BB20_94:
	add.s32 	%r688, %r662, 416;
	setp.ge.s32 	%p63, %r688, %r130;
	@%p63 bra 	$L__BB20_96;
	st.global.u32 	[%rd15+1664], %r2152;
$L__BB20_96:
	add.s32 	%r690, %r662, 448;
	setp.ge.s32 	%p64, %r690, %r130;
	@%p64 bra 	$L__BB20_98;
	st.global.u32 	[%rd15+1792], %r2151;
$L__BB20_98:
	add.s32 	%r692, %r662, 480;
	setp.ge.s32 	%p65, %r692, %r130;
	@%p65 bra 	$L__BB20_100;
	st.global.u32 	[%rd15+1920], %r2150;
$L__BB20_100:
	add.s32 	%r694, %r662, 512;
	setp.ge.s32 	%p66, %r694, %r130;
	@%p66 bra 	$L__BB20_102;
	st.global.u32 	[%rd15+2048], %r2149;
$L__BB20_102:
	ld.param.u32 	%r2083, [_ZN3cub18CUB_300001_SM_10006detail10radix_sort29DeviceRadixSortOnesweepKernelINS1_5radix10policy_hubIiiyE10Policy1000ELNS0_9SortOrderE0EiiyiiNS1_21identity_decomposer_tEEEvPT5_SB_PT3_PKSC_PT1_PKSG_PT2_PKSK_T4_iiT6__param_8];
	setp.gt.s32 	%p67, %r4, %r2083;
	@%p67 bra 	$L__BB20_104;
	ld.global.u32 	%r2211, [%rd8];
	ld.global.u32 	%r2210, [%rd8+128];
	ld.global.u32 	%r2209, [%rd8+256];
	ld.global.u32 	%r2208, [%rd8+384];
	ld.global.u32 	%r2207, [%rd8+512];
	ld.global.u32 	%r2206, [%rd8+640];
	ld.global.u32 	%r2205, [%rd8+768];
	ld.global.u32 	%r2204, [%rd8+896];
	ld.global.u32 	%r2203, [%rd8+1024];
	ld.global.u32 	%r2202, [%rd8+1152];
	ld.global.u32 	%r2201, [%rd8+1280];
	ld.global.u32 	%r2200, [%rd8+1408];
	ld.global.u32 	%r2199, [%rd8+1536];
	ld.global.u32 	%r2198, [%rd8+1664];
	ld.global.u32 	%r2197, [%rd8+1792];
	ld.global.u32 	%r2196, [%rd8+1920];
	ld.global.u32 	%r2195, [%rd8+2048];
	bra.uni 	$L__BB20_138;
$L__BB20_104:
	ld.param.u32 	%r2084, [_ZN3cub18CUB_300001_SM_10006detail10radix_sort29DeviceRadixSortOnesweepKernelINS1_5radix10policy_hubIiiyE10Policy1000ELNS0_9SortOrderE0EiiyiiNS1_21identity_decomposer_tEEEvPT5_SB_PT3_PKSC_PT1_PKSG_PT2_PKSK_T4_iiT6__param_8];
	cvt.u32.u64 	%r696, %rd7;
	sub.s32 	%r148, %r2084, %r649;
	setp.ge.s32 	%p68, %r696, %r148;
	@%p68 bra 	$L__BB20_106;
	ld.global.u32 	%r2211, [%rd8];
$L__BB20_106:
	add.s32 	%r700, %r696, 32;
	setp.ge.s32 	%p69, %r700, %r148;
	@%p69 bra 	$L__BB20_108;
	ld.global.u32 	%r2210, [%rd8+128];
$L__BB20_108:
	add.s32 	%r703, %r696, 64;
	setp.ge.s32 	%p70, %r703, %r148;
	@%p70 bra 	$L__BB20_110;
	ld.global.u32 	%r2209, [%rd8+256];
$L__BB20_110:
	add.s32 	%r706, %r696, 96;
	setp.ge.s32 	%p71, %r706, %r148;
	@%p71 bra 	$L__BB20_112;
	ld.global.u32 	%r2208, [%rd8+384];
$L__BB20_112:
	add.s32 	%r709, %r696, 128;
	setp.ge.s32 	%p72, %r709, %r148;
	@%p72 bra 	$L__BB20_114;
	ld.global.u32 	%r2207, [%rd8+512];
$L__BB20_114:
	add.s32 	%r712, %r696, 160;
	setp.ge.s32 	%p73, %r712, %r148;
	@%p73 bra 	$L__BB20_116;
	ld.global.u32 	%r2206, [%rd8+640];
$L__BB20_116:
	add.s32 	%r715, %r696, 192;
	setp.ge.s32 	%p74, %r715, %r148;
	@%p74 bra 	$L__BB20_118;
	ld.global.u32 	%r2205, [%rd8+768];
$L__BB20_118:
	add.s32 	%r718, %r696, 224;
	setp.ge.s32 	%p75, %r718, %r148;
	@%p75 bra 	$L__BB20_120;
	ld.global.u32 	%r2204, [%rd8+896];
$L__BB20_120:
	add.s32 	%r721, %r696, 256;
	setp.ge.s32 	%p76, %r721, %r148;
	@%p76 bra 	$L__BB20_122;
	ld.global.u32 	%r2203, [%rd8+1024];
$L__BB20_122:
	add.s32 	%r724, %r696, 288;
	setp.ge.s32 	%p77, %r724, %r148;
	@%p77 bra 	$L__BB20_124;
	ld.global.u32 	%r2202, [%rd8+1152];
$L__BB20_124:
	add.s32 	%r727, %r696, 320;
	setp.ge.s32 	%p78, %r727, %r148;
	@%p78 bra 	$L__BB20_126;
	ld.global.u32 	%r2201, [%rd8+1280];
$L__BB20_126:
	add.s32 	%r730, %r696, 352;
	setp.ge.s32 	%p79, %r730, %r148;
	@%p79 bra 	$L__BB20_128;
	ld.global.u32 	%r2200, [%rd8+1408];
$L__BB20_128:
	add.s32 	%r733, %r696, 384;
	setp.ge.s32 	%p80, %r733, %r148;
	@%p80 bra 	$L__BB20_130;
	ld.global.u32 	%r2199, [%rd8+1536];
$L__BB20_130:
	add.s32 	%r736, %r696, 416;
	setp.ge.s32 	%p81, %r736, %r148;
	@%p81 bra 	$L__BB20_132;
	ld.global.u32 	%r2198, [%rd8+1664];
$L__BB20_132:
	add.s32 	%r739, %r696, 448;
	setp.ge.s32 	%p82, %r739, %r148;
	@%p82 bra 	$L__BB20_134;
	ld.global.u32 	%r2197, [%rd8+1792];
$L__BB20_134:
	add.s32 	%r742, %r696, 480;
	setp.ge.s32 	%p83, %r742, %r148;
	@%p83 bra 	$L__BB20_136;
	ld.global.u32 	%r2196, [%rd8+1920];
$L__BB20_136:
	add.s32 	%r745, %r696, 512;
	setp.ge.s32 	%p84, %r745, %r148;
	@%p84 bra 	$L__BB20_138;
	ld.global.u32 	%r2195, [%rd8+2048];
$L__BB20_138:
	ld.param.u32 	%r2085, [_ZN3cub18CUB_300001_SM_10006detail10radix_sort29DeviceRadixSortOnesweepKernelINS1_5radix10policy_hubIiiyE10Policy1000ELNS0_9SortOrderE0EiiyiiNS1_21identity_decomposer_tEEEvPT5_SB_PT3_PKSC_PT1_PKSG_PT2_PKSK_T4_iiT6__param_8];
	mad.lo.s32 	%r746, %r3, 6528, 6528;
	setp.gt.s32 	%p85, %r746, %r2085;
	@%p85 bra 	$L__BB20_140;
	ld.param.u64 	%rd439, [_ZN3cub18CUB_300001_SM_10006detail10radix_sort29DeviceRadixSortOnesweepKernelINS1_5radix10policy_hubIiiyE10Policy1000ELNS0_9SortOrderE0EiiyiiNS1_21identity_decomposer_tEEEvPT5_SB_PT3_PKSC_PT1_PKSG_PT2_PKSK_T4_iiT6__param_6];
	add.s64 	%rd86, %rd14, %rd7;
	cvta.to.global.u64 	%rd87, %rd439;
	shl.b64 	%rd88, %rd86, 2;
	add.s64 	%rd89, %rd87, %rd88;
	st.global.u32 	[%rd89], %r2211;
	st.global.u32 	[%rd89+128], %r2210;
	st.global.u32 	[%rd89+256], %r2209;
	st.global.u32 	[%rd89+384], %r2208;
	st.global.u32 	[%rd89+512], %r2207;
	st.global.u32 	[%rd89+640], %r2206;
	st.global.u32 	[%rd89+768], %r2205;
	st.global.u32 	[%rd89+896], %r2204;
	st.global.u32 	[%rd89+1024], %r2203;
	st.global.u32 	[%rd89+1152], %r2202;
	st.global.u32 	[%rd89+1280], %r2201;
	st.global.u32 	[%rd89+1408], %r2200;
	st.global.u32 	[%rd89+1536], %r2199;
	st.global.u32 	[%rd89+1664], %r2198;
	st.global.u32 	[%rd89+1792], %r2197;
	st.global.u32 	[%rd89+1920], %r2196;
	st.global.u32 	[%rd89+2048], %r2195;
	bra.uni 	$L__BB20_174;
$L__BB20_140:
	ld.param.u32 	%r2086, [_ZN3cub18CUB_300001_SM_10006detail10radix_sort29DeviceRadixSortOnesweepKernelINS1_5radix10policy_hubIiiyE10Policy1000ELNS0_9SortOrderE0EiiyiiNS1_21identity_decomposer_tEEEvPT5_SB_PT3_PKSC_PT1_PKSG_PT2_PKSK_T4_iiT6__param_8];
	ld.param.u64 	%rd440, [_ZN3cub18CUB_300001_SM_10006detail10radix_sort29DeviceRadixSortOnesweepKernelINS1_5radix10policy_hubIiiyE10Policy1000ELNS0_9SortOrderE0EiiyiiNS1_21identity_decomposer_tEEEvPT5_SB_PT3_PKSC_PT1_PKSG_PT2_PKSK_T4_iiT6__param_6];
	cvt.u32.u64 	%r747, %rd7;
	mad.lo.s32 	%r199, %r3, -6528, %r2086;
	setp.ge.s32 	%p86, %r747, %r199;
	add.s64 	%rd90, %rd14, %rd7;
	cvta.to.global.u64 	%rd91, %rd440;
	shl.b64 	%rd92, %rd90, 2;
	add.s64 	%rd16, %rd91, %rd92;
	@%p86 bra 	$L__BB20_142;
	st.global.u32 	[%rd16], %r2211;
$L__BB20_142:
	add.s32 	%r749, %r747, 32;
	setp.ge.s32 	%p87, %r749, %r199;
	@%p87 bra 	$L__BB20_144;
	st.global.u32 	[%rd16+128], %r2210;
$L__BB20_144:
	add.s32 	%r751, %r747, 64;
	setp.ge.s32 	%p88, %r751, %r199;
	@%p88 bra 	$L__BB20_146;
	st.global.u32 	[%rd16+256], %r2209;
$L__BB20_146:
	add.s32 	%r753, %r747, 96;
	setp.ge.s32 	%p89, %r753, %r199;
	@%p89 bra 	$L__BB20_148;
	st.global.u32 	[%rd16+384], %r2208;
$L__BB20_148:
	add.s32 	%r755, %r747, 128;
	setp.ge.s32 	%p90, %r755, %r199;
	@%p90 bra 	$L__BB20_150;
	st.global.u32 	[%rd16+512], %r2207;
$L__BB20_150:
	add.s32 	%r757, %r747, 160;
	setp.ge.s32 	%p91, %r757, %r199;
	@%p91 bra 	$L__BB20_152;
	st.global.u32 	[%rd16+640], %r2206;
$L__BB20_152:
	add.s32 	%r759, %r747, 192;
	setp.ge.s32 	%p92, %r759, %r199;
	@%p92 bra 	$L__BB20_154;
	st.global.u32 	[%rd16+768], %r2205;
$L__BB20_154:
	add.s32 	%r761, %r747, 224;
	setp.ge.s32 	%p93, %r761, %r199;
	@%p93 bra 	$L__BB20_156;
	st.global.u32 	[%rd16+896], %r2204;
$L__BB20_156:
	add.s32 	%r763, %r747, 256;
	setp.ge.s32 	%p94, %r763, %r199;
	@%p94 bra 	$L__BB20_158;
	st.global.u32 	[%rd16+1024], %r2203;
$L__BB20_158:
	add.s32 	%r765, %r747, 288;
	setp.ge.s32 	%p95, %r765, %r199;
	@%p95 bra 	$L__BB20_160;
	st.global.u32 	[%rd16+1152], %r2202;
$L__BB20_160:
	add.s32 	%r767, %r747, 320;
	setp.ge.s32 	%p96, %r767, %r199;
	@%p96 bra 	$L__BB20_162;
	st.global.u32 	[%rd16+1280], %r2201;
$L__BB20_162:
	add.s32 	%r769, %r747, 352;
	setp.ge.s32 	%p97, %r769, %r199;
	@%p97 bra 	$L__BB20_164;
	st.global.u32 	[%rd16+1408], %r2200;
$L__BB20_164:
	add.s32 	%r771, %r747, 384;
	setp.ge.s32 	%p98, %r771, %r199;
	@%p98 bra 	$L__BB20_166;
	st.global.u32 	[%rd16+1536], %r2199;
$L__BB20_166:
	add.s32 	%r773, %r747, 416;
	setp.ge.s32 	%p99, %r773, %r199;
	@%p99 bra 	$L__BB20_168;
	st.global.u32 	[%rd16+1664], %r2198;
$L__BB20_168:
	add.s32 	%r775, %r747, 448;
	setp.ge.s32 	%p100, %r775, %r199;
	@%p100 bra 	$L__BB20_170;
	st.global.u32 	[%rd16+1792], %r2197;
$L__BB20_170:
	add.s32 	%r777, %r747, 480;
	setp.ge.s32 	%p101, %r777, %r199;
	@%p101 bra 	$L__BB20_172;
	st.global.u32 	[%rd16+1920], %r2196;
$L__BB20_172:
	add.s32 	%r779, %r747, 512;
	setp.ge.s32 	%p102, %r779, %r199;
	@%p102 bra 	$L__BB20_174;
	st.global.u32 	[%rd16+2048], %r2195;
$L__BB20_174:
	// begin inline asm
	exit;
	// end inline asm
	mov.u32 	%r2212, %r2149;
	mov.u32 	%r2213, %r2150;
	mov.u32 	%r2214, %r2151;
	mov.u32 	%r2215, %r2152;
	mov.u32 	%r2216, %r2153;
	mov.u32 	%r2217, %r2154;
	mov.u32 	%r2218, %r2155;
	mov.u32 	%r2219, %r2156;
	mov.u32 	%r2220, %r2157;
	mov.u32 	%r2221, %r2158;
	mov.u32 	%r2222, %r2159;
	mov.u32 	%r2223, %r2160;
	mov.u32 	%r2224, %r2161;
	mov.u32 	%r2225, %r2162;
	mov.u32 	%r2226, %r2163;
	mov.u32 	%r2227, %r2164;
	mov.u32 	%r2228, %r2165;
$L__BB20_175:
	mul.hi.u32 	%r780, %r1, 357913942;
	add.s32 	%r781, %r780, %r1;
	shl.b32 	%r782, %r781, 2;
	mov.u32 	%r783, _ZZN3cub18CUB_300001_SM_10006detail10radix_sort29DeviceRadixSortOnesweepKernelINS1_5radix10policy_hubIiiyE10Policy1000ELNS0_9SortOrderE0EiiyiiNS1_21identity_decomposer_tEEEvPT5_SB_PT3_PKSC_PT1_PKSG_PT2_PKSK_T4_iiT6_E1s;
	add.s32 	%r784, %r783, %r782;
	add.s32 	%r217, %r784, 13328;
	st.shared.u32 	[%r784+13328], %r2174;
	bar.sync 	0;
	setp.gt.u32 	%p103, %r1, 31;
	@%p103 bra 	$L__BB20_177;
	mad.lo.s32 	%r816, %r1, 52, %r783;
	ld.shared.u32 	%r817, [%r816+13328];
	ld.shared.u32 	%r818, [%r816+13332];
	ld.shared.u32 	%r819, [%r816+13336];
	ld.shared.u32 	%r820, [%r816+13340];
	ld.shared.u32 	%r821, [%r816+13344];
	ld.shared.u32 	%r822, [%r816+13348];
	ld.shared.u32 	%r823, [%r816+13352];
	ld.shared.u32 	%r824, [%r816+13356];
	ld.shared.u32 	%r825, [%r816+13360];
	ld.shared.u32 	%r826, [%r816+13364];
	ld.shared.u32 	%r827, [%r816+13368];
	ld.shared.u32 	%r828, [%r816+13372];
	add.s32 	%r829, %r818, %r817;
	add.s32 	%r830, %r829, %r819;
	add.s32 	%r831, %r830, %r820;
	add.s32 	%r832, %r831, %r821;
	add.s32 	%r833, %r832, %r822;
	add.s32 	%r834, %r833, %r823;
	add.s32 	%r835, %r834, %r824;
	add.s32 	%r836, %r835, %r825;
	add.s32 	%r837, %r836, %r826;
	add.s32 	%r838, %r837, %r827;
	add.s32 	%r789, %r838, %r828;
	mov.b32 	%r787, 1;
	mov.b32 	%r812, 0;
	mov.b32 	%r814, -1;
	// begin inline asm
	{  .reg .s32 r0;  .reg .pred p;  shfl.sync.up.b32 r0|p, %r789, %r787, %r812, %r814;  @p add.s32 r0, r0, %r789;  mov.s32 %r785, r0;}
	// end inline asm
	mov.b32 	%r793, 2;
	// begin inline asm
	{  .reg .s32 r0;  .reg .pred p;  shfl.sync.up.b32 r0|p, %r785, %r793, %r812, %r814;  @p add.s32 r0, r0, %r785;  mov.s32 %r791, r0;}
	// end inline asm
	mov.b32 	%r799, 4;
	// begin inline asm
	{  .reg .s32 r0;  .reg .pred p;  shfl.sync.up.b32 r0|p, %r791, %r799, %r812, %r814;  @p add.s32 r0, r0, %r791;  mov.s32 %r797, r0;}
	// end inline asm
	mov.b32 	%r805, 8;
	// begin inline asm
	{  .reg .s32 r0;  .reg .pred p;  shfl.sync.up.b32 r0|p, %r797, %r805, %r812, %r814;  @p add.s32 r0, r0, %r797;  mov.s32 %r803, r0;}
	// end inline asm
	mov.b32 	%r811, 16;
	// begin inline asm
	{  .reg .s32 r0;  .reg .pred p;  shfl.sync.up.b32 r0|p, %r803, %r811, %r812, %r814;  @p add.s32 r0, r0, %r803;  mov.s32 %r809, r0;}
	// end inline asm
	sub.s32 	%r839, %r809, %r789;
	add.s32 	%r840, %r817, %r839;
	add.s32 	%r841, %r818, %r840;
	add.s32 	%r842, %r819, %r841;
	add.s32 	%r843, %r820, %r842;
	add.s32 	%r844, %r821, %r843;
	add.s32 	%r845, %r822, %r844;
	add.s32 	%r846, %r823, %r845;
	add.s32 	%r847, %r824, %r846;
	add.s32 	%r848, %r825, %r847;
	add.s32 	%r849, %r826, %r848;
	add.s32 	%r850, %r827, %r849;
	st.shared.u32 	[%r816+13328], %r839;
	st.shared.u32 	[%r816+13332], %r840;
	st.shared.u32 	[%r816+13336], %r841;
	st.shared.u32 	[%r816+13340], %r842;
	st.shared.u32 	[%r816+13344], %r843;
	st.shared.u32 	[%r816+13348], %r844;
	st.shared.u32 	[%r816+13352], %r845;
	st.shared.u32 	[%r816+13356], %r846;
	st.shared.u32 	[%r816+13360], %r847;
	st.shared.u32 	[%r816+13364], %r848;
	st.shared.u32 	[%r816+13368], %r849;
	st.shared.u32 	[%r816+13372], %r850;
$L__BB20_177:
	setp.gt.u32 	%p104, %r1, 255;
	bar.sync 	0;
	ld.shared.u32 	%r218, [%r217];
	@%p104 bra 	$L__BB20_179;
	shl.b32 	%r851, %r1, 2;
	add.s32 	%r853, %r783, %r851;
	ld.shared.u32 	%r854, [%r853];
	add.s32 	%r855, %r854, %r218;
	st.shared.u32 	[%r853], %r855;
	ld.shared.u32 	%r856, [%r853+1024];
	add.s32 	%r857, %r856, %r218;
	st.shared.u32 	[%r853+1024], %r857;
	ld.shared.u32 	%r858, [%r853+2048];
	add.s32 	%r859, %r858, %r218;
	st.shared.u32 	[%r853+2048], %r859;
	ld.shared.u32 	%r860, [%r853+3072];
	add.s32 	%r861, %r860, %r218;
	st.shared.u32 	[%r853+3072], %r861;
	ld.shared.u32 	%r862, [%r853+4096];
	add.s32 	%r863, %r862, %r218;
	st.shared.u32 	[%r853+4096], %r863;
	ld.shared.u32 	%r864, [%r853+5120];
	add.s32 	%r865, %r864, %r218;
	st.shared.u32 	[%r853+5120], %r865;
	ld.shared.u32 	%r866, [%r853+6144];
	add.s32 	%r867, %r866, %r218;
	st.shared.u32 	[%r853+6144], %r867;
	ld.shared.u32 	%r868, [%r853+7168];
	add.s32 	%r869, %r868, %r218;
	st.shared.u32 	[%r853+7168], %r869;
	ld.shared.u32 	%r870, [%r853+8192];
	add.s32 	%r871, %r870, %r218;
	st.shared.u32 	[%r853+8192], %r871;
	ld.shared.u32 	%r872, [%r853+9216];
	add.s32 	%r873, %r872, %r218;
	st.shared.u32 	[%r853+9216], %r873;
	ld.shared.u32 	%r874, [%r853+10240];
	add.s32 	%r875, %r874, %r218;
	st.shared.u32 	[%r853+10240], %r875;
	ld.shared.u32 	%r876, [%r853+11264];
	add.s32 	%r877, %r876, %r218;
	st.shared.u32 	[%r853+11264], %r877;
$L__BB20_179:
	ld.param.u32 	%r2132, [_ZN3cub18CUB_300001_SM_10006detail10radix_sort29DeviceRadixSortOnesweepKernelINS1_5radix10policy_hubIiiyE10Policy1000ELNS0_9SortOrderE0EiiyiiNS1_21identity_decomposer_tEEEvPT5_SB_PT3_PKSC_PT1_PKSG_PT2_PKSK_T4_iiT6__param_10];
	ld.param.u32 	%r2095, [_ZN3cub18CUB_300001_SM_10006detail10radix_sort29DeviceRadixSortOnesweepKernelINS1_5radix10policy_hubIiiyE10Policy1000ELNS0_9SortOrderE0EiiyiiNS1_21identity_decomposer_tEEEvPT5_SB_PT3_PKSC_PT1_PKSG_PT2_PKSK_T4_iiT6__param_9];
	shl.b32 	%r904, %r1, 5;
	and.b32  	%r905, %r904, 31744;
	add.s32 	%r219, %r783, %r905;
	bar.sync 	0;
	// begin inline asm
	mov.u32 %r878, %lanemask_le;
	// end inline asm
	shr.u32 	%r907, %r2228, %r2095;
	mov.b32 	%r908, -1;
	shl.b32 	%r909, %r908, %r2132;
	not.b32 	%r221, %r909;
	and.b32  	%r901, %r907, %r221;
	mov.b32 	%r881, 1;
	// begin inline asm
	{
    .reg .pred p;
    and.b32 %r879, %r901, %r881;    setp.ne.u32 p, %r879, 0;
    vote.ballot.sync.b32 %r879, p, 0xffffffff;
    @!p not.b32 %r879, %r879;
}

	// end inline asm
	mov.b32 	%r884, 2;
	// begin inline asm
	{
    .reg .pred p;
    and.b32 %r882, %r901, %r884;    setp.ne.u32 p, %r882, 0;
    vote.ballot.sync.b32 %r882, p, 0xffffffff;
    @!p not.b32 %r882, %r882;
}

	// end inline asm
	and.b32  	%r910, %r882, %r879;
	mov.b32 	%r887, 4;
	// begin inline asm
	{
    .reg .pred p;
    and.b32 %r885, %r901, %r887;    setp.ne.u32 p, %r885, 0;
    vote.ballot.sync.b32 %r885, p, 0xffffffff;
    @!p not.b32 %r885, %r885;
}

	// end inline asm
	and.b32  	%r911, %r885, %r910;
	mov.b32 	%r890, 8;
	// begin inline asm
	{
    .reg .pred p;
    and.b32 %r888, %r901, %r890;    setp.ne.u32 p, %r888, 0;
    vote.ballot.sync.b32 %r888, p, 0xffffffff;
    @!p not.b32 %r888, %r888;
}

	// end inline asm
	and.b32  	%r912, %r888, %r911;
	mov.b32 	%r893, 16;
	// begin inline asm
	{
    .reg .pred p;
    and.b32 %r891, %r901, %r893;    setp.ne.u32 p, %r891, 0;
    vote.ballot.sync.b32 %r891, p, 0xffffffff;
    @!p not.b32 %r891, %r891;
}

	// end inline asm
	and.b32  	%r913, %r891, %r912;
	mov.b32 	%r896, 32;
	// begin inline asm
	{
    .reg .pred p;
    and.b32 %r894, %r901, %r896;    setp.ne.u32 p, %r894, 0;
    vote.ballot.sync.b32 %r894, p, 0xffffffff;
    @!p not.b32 %r894, %r894;
}

	// end inline asm
	and.b32  	%r914, %r894, %r913;
	mov.b32 	%r899, 64;
	// begin inline asm
	{
    .reg .pred p;
    and.b32 %r897, %r901, %r899;    setp.ne.u32 p, %r897, 0;
    vote.ballot.sync.b32 %r897, p, 0xffffffff;
    @!p not.b32 %r897, %r897;
}

	// end inline asm
	and.b32  	%r915, %r897, %r914;
	mov.b32 	%r902, 128;
	// begin inline asm
	{
    .reg .pred p;
    and.b32 %r900, %r901, %r902;    setp.ne.u32 p, %r900, 0;
    vote.ballot.sync.b32 %r900, p, 0xffffffff;
    @!p not.b32 %r900, %r900;
}

	// end inline asm
	and.b32  	%r916, %r900, %r915;
	clz.b32 	%r917, %r916;
	sub.s32 	%r223, 31, %r917;
	and.b32  	%r918, %r878, %r916;
	popc.b32 	%r224, %r918;
	setp.ne.s32 	%p105, %r443, %r223;
	mov.b32 	%r2229, 0;
	@%p105 bra 	$L__BB20_181;
	shl.b32 	%r919, %r901, 2;
	add.s32 	%r920, %r219, %r919;
	atom.shared.add.u32 	%r2229, [%r920], %r224;
$L__BB20_181:
	ld.param.u32 	%r2096, [_ZN3cub18CUB_300001_SM_10006detail10radix_sort29DeviceRadixSortOnesweepKernelINS1_5radix10policy_hubIiiyE10Policy1000ELNS0_9SortOrderE0EiiyiiNS1_21identity_decomposer_tEEEvPT5_SB_PT3_PKSC_PT1_PKSG_PT2_PKSK_T4_iiT6__param_9];
	shfl.sync.idx.b32	%r946|%p106, %r2229, %r223, 31, -1;
	add.s32 	%r227, %r224, %r946;
	shr.u32 	%r947, %r2227, %r2096;
	and.b32  	%r943, %r947, %r221;
	mov.b32 	%r923, 1;
	// begin inline asm
	{
    .reg .pred p;
    and.b32 %r921, %r943, %r923;    setp.ne.u32 p, %r921, 0;
    vote.ballot.sync.b32 %r921, p, 0xffffffff;
    @!p not.b32 %r921, %r921;
}

	// end inline asm
	mov.b32 	%r926, 2;
	// begin inline asm
	{
    .reg .pred p;
    and.b32 %r924, %r943, %r926;    setp.ne.u32 p, %r924, 0;
    vote.ballot.sync.b32 %r924, p, 0xffffffff;
    @!p not.b32 %r924, %r924;
}

	// end inline asm
	and.b32  	%r948, %r924, %r921;
	mov.b32 	%r929, 4;
	// begin inline asm
	{
    .reg .pred p;
    and.b32 %r927, %r943, %r929;    setp.ne.u32 p, %r927, 0;
    vote.ballot.sync.b32 %r927, p, 0xffffffff;
    @!p not.b32 %r927, %r927;
}

	// end inline asm
	and.b32  	%r949, %r927, %r948;
	mov.b32 	%r932, 8;
	// begin inline asm
	{
    .reg .pred p;
    and.b32 %r930, %r943, %r932;    setp.ne.u32 p, %r930, 0;
    vote.ballot.sync.b32 %r930, p, 0xffffffff;
    @!p not.b32 %r930, %r930;
}

	// end inline asm
	and.b32  	%r950, %r930, %r949;
	mov.b32 	%r935, 16;
	// begin inline asm
	{
    .reg .pred p;
    and.b32 %r933, %r943, %r935;    setp.ne.u32 p, %r933, 0;
    vote.ballot.sync.b32 %r933, p, 0xffffffff;
    @!p not.b32 %r933, %r933;
}

	// end inline asm
	and.b32  	%r951, %r933, %r950;
	mov.b32 	%r938, 32;
	// begin inline asm
	{
    .reg .pred p;
    and.b32 %r936, %r943, %r938;    setp.ne.u32 p, %r936, 0;
    vote.ballot.sync.b32 %r936, p, 0xffffffff;
    @!p not.b32 %r936, %r936;
}

	// end inline asm
	and.b32  	%r952, %r936, %r951;
	mov.b32 	%r941, 64;
	// begin inline asm
	{
    .reg .pred p;
    and.b32 %r939, %r943, %r941;    setp.ne.u32 p, %r939, 0;
    vote.ballot.sync.b32 %r939, p, 0xffffffff;
    @!p not.b32 %r939, %r939;
}

	// end inline asm
	and.b32  	%r953, %r939, %r952;
	mov.b32 	%r944, 128;
	// begin inline asm
	{
    .reg .pred p;
    and.b32 %r942, %r943, %r944;    setp.ne.u32 p, %r942, 0;
    vote.ballot.sync.b32 %r942, p, 0xffffffff;
    @!p not.b32 %r942, %r942;
}

	// end inline asm
	and.b32  	%r954, %r942, %r953;
	clz.b32 	%r955, %r954;
	sub.s32 	%r229, 31, %r955;
	and.b32  	%r956, %r878, %r954;
	popc.b32 	%r230, %r956;
	setp.ne.s32 	%p107, %r443, %r229;
	mov.b32 	%r2230, 0;
	@%p107 bra 	$L__BB20_183;
	shl.b32 	%r957, %r943, 2;
	add.s32 	%r958, %r219, %r957;
	atom.shared.add.u32 	%r2230, [%r958], %r230;
$L__BB20_183:
	ld.param.u32 	%r2097, [_ZN3cub18CUB_300001_SM_10006detail10radix_sort29DeviceRadixSortOnesweepKernelINS1_5radix10policy_hubIiiyE10Policy1000ELNS0_9SortOrderE0EiiyiiNS1_21identity_decomposer_tEEEvPT5_SB_PT3_PKSC_PT1_PKSG_PT2_PKSK_T4_iiT6__param_9];
	shfl.sync.idx.b32	%r984|%p108, %r2230, %r229, 31, -1;
	add.s32 	%r233, %r230, %r984;
	shr.u32 	%r985, %r2226, %r2097;
	and.b32  	%r981, %r985, %r221;
	mov.b32 	%r961, 1;
	// begin inline asm
	{
    .reg .pred p;
    and.b32 %r959, %r981, %r961;    setp.ne.u32 p, %r959, 0;
    vote.ballot.sync.b32 %r959, p, 0xffffffff;
    @!p not.b32 %r959, %r959;
}

	// end inline asm
	mov.b32 	%r964, 2;
	// begin inline asm
	{
    .reg .pred p;
    and.b32 %r962, %r981, %r964;    setp.ne.u32 p, %r962, 0;
    vote.ballot.sync.b32 %r962, p, 0xffffffff;
    @!p not.b32 %r962, %r962;
}

	// end inline asm
	and.b32  	%r986, %r962, %r959;
	mov.b32 	%r967, 4;
	// begin inline asm
	{
    .reg .pred p;
    and.b32 %r965, %r981, %r967;    setp.ne.u32 p, %r965, 0;
    vote.ballot.sync.b32 %r965, p, 0xffffffff;
    @!p not.b32 %r965, %r965;
}

	// end inline asm
	and.b32  	%r987, %r965, %r986;
	mov.b32 	%r970, 8;
	// begin inline asm
	{
    .reg .pred p;
    and.b32 %r968, %r981, %r970;    setp.ne.u32 p, %r968, 0;
    vote.ballot.sync.b32 %r968, p, 0xffffffff;
    @!p not.b32 %r968, %r968;
}

	// end inline asm
	and.b32  	%r988, %r968, %r987;
	mov.b32 	%r973, 16;
	// begin inline asm
	{
    .reg .pred p;
    and.b32 %r971, %r981, %r973;    setp.ne.u32 p, %r971, 0;
    vote.ballot.sync.b32 %r971, p, 0xffffffff;
    @!p not.b32 %r971, %r971;
}

	// end inline asm
	and.b32  	%r989, %r971, %r988;
	mov.b32 	%r976, 32;
	// begin inline asm
	{
    .reg .pred p;
    and.b32 %r974, %r981, %r976;    setp.ne.u32 p, %r974, 0;
    vote.ballot.sync.b32 %r974, p, 0xffffffff;
    @!p not.b32 %r974, %r974;
}

	// end inline asm
	and.b32  	%r990, %r974, %r989;
	mov.b32 	%r979, 64;
	// begin inline asm
	{
    .reg .pred p;
    and.b32 %r977, %r981, %r979;    setp.ne.u32 p, %r977, 0;
    vote.ballot.sync.b32 %r977, p, 0xffffffff;
    @!p not.b32 %r977, %r977;
}

	// end inline asm
	and.b32  	%r991, %r977, %r990;
	mov.b32 	%r982, 128;
	// begin inline asm
	{
    .reg .pred p;
    and.b32 %r980, %r981, %r982;    setp.ne.u32 p, %r980, 0;
    vote.ballot.sync.b32 %r980, p, 0xffffffff;
    @!p not.b32 %r980, %r980;
}

	// end inline asm
	and.b32  	%r992, %r980, %r991;
	clz.b32 	%r993, %r992;
	sub.s32 	%r235, 31, %r993;
	and.b32  	%r994, %r878, %r992;
	popc.b32 	%r236, %r994;
	setp.ne.s32 	%p109, %r443, %r235;
	mov.b32 	%r2231, 0;
	@%p109 bra 	$L__BB20_185;
	shl.b32 	%r995, %r981, 2;
	add.s32 	%r996, %r219, %r995;
	atom.shared.add.u32 	%r2231, [%r996], %r236;
$L__BB20_185:
	ld.param.u32 	%r2098, [_ZN3cub18CUB_300001_SM_10006detail10radix_sort29DeviceRadixSortOnesweepKernelINS1_5radix10policy_hubIiiyE10Policy1000ELNS0_9SortOrderE0EiiyiiNS1_21identity_decomposer_tEEEvPT5_SB_PT3_PKSC_PT1_PKSG_PT2_PKSK_T4_iiT6__param_9];
	shfl.sync.idx.b32	%r1022|%p110, %r2231, %r235, 31, -1;
	add.s32 	%r239, %r236, %r1022;
	shr.u32 	%r1023, %r2225, %r2098;
	and.b32  	%r1019, %r1023, %r221;
	mov.b32 	%r999, 1;
	// begin inline asm
	{
    .reg .pred p;
    and.b32 %r997, %r1019, %r999;    setp.ne.u32 p, %r997, 0;
    vote.ballot.sync.b32 %r997, p, 0xffffffff;
    @!p not.b32 %r997, %r997;
}

	// end inline asm
	mov.b32 	%r1002, 2;
	// begin inline asm
	{
    .reg .pred p;
    and.b32 %r1000, %r1019, %r1002;    setp.ne.u32 p, %r1000, 0;
    vote.ballot.sync.b32 %r1000, p, 0xffffffff;
    @!p not.b32 %r1000, %r1000;
}

	// end inline asm
	and.b32  	%r1024, %r1000, %r997;
	mov.b32 	%r1005, 4;
	// begin inline asm
	{
    .reg .pred p;
    and.b32 %r1003, %r1019, %r1005;    setp.ne.u32 p, %r1003, 0;
    vote.ballot.sync.b32 %r1003, p, 0xffffffff;
    @!p not.b32 %r1003, %r1003;
}

	// end inline asm
	and.b32  	%r1025, %r1003, %r1024;
	mov.b32 	%r1008, 8;
	// begin inline asm
	{
    .reg .pred p;
    and.b32 %r1006, %r1019, %r1008;    setp.ne.u32 p, %r1006, 0;
    vote.ballot.sync.b32 %r1006, p, 0xffffffff;
    @!p not.b32 %r1006, %r1006;
}

	// end inline asm
	and.b32  	%r1026, %r1006, %r1025;
	mov.b32 	%r1011, 16;
	// begin inline asm
	{
    .reg .pred p;
    and.b32 %r1009, %r1019, %r1011;    setp.ne.u32 p, %r1009, 0;
    vote.ballot.sync.b32 %r1009, p, 0xffffffff;
    @!p not.b32 %r1009, %r1009;
}

	// end inline asm
	and.b32  	%r1027, %r1009, %r1026;
	mov.b32 	%r1014, 32;
	// begin inline asm
	{
    .reg .pred p;
    and.b32 %r1012, %r1019, %r1014;    setp.ne.u32 p, %r1012, 0;
    vote.ballot.sync.b32 %r1012, p, 0xffffffff;
    @!p not.b32 %r1012, %r1012;
}

	// end inline asm
	and.b32  	%r1028, %r1012, %r1027;
	mov.b32 	%r1017, 64;
	// begin inline asm
	{
    .reg .pred p;
    and.b32 %r1015, %r1019, %r1017;    setp.ne.u32 p, %r1015, 0;
    vote.ballot.sync.b32 %r1015, p, 0xffffffff;
    @!p not.b32 %r1015, %r1015;
}

	// end inline asm
	and.b32  	%r1029, %r1015, %r1028;
	mov.b32 	%r1020, 128;
	// begin inline asm
	{
    .reg .pred p;
    and.b32 %r1018, %r1019, %r1020;    setp.ne.u32 p, %r1018, 0;
    vote.ballot.sync.b32 %r1018, p, 0xffffffff;
    @!p not.b32 %r1018, %r1018;
}

	// end inline asm
	and.b32  	%r1030, %r1018, %r1029;
	clz.b32 	%r1031, %r1030;
	sub.s32 	%r241, 31, %r1031;
	and.b32  	%r1032, %r878, %r1030;
	popc.b32 	%r242, %r1032;
	setp.ne.s32 	%p111, %r443, %r241;
	mov.b32 	%r2232, 0;
	@%p111 bra 	$L__BB20_187;
	shl.b32 	%r1033, %r1019, 2;
	add.s32 	%r1034, %r219, %r1033;
	atom.shared.add.u32 	%r2232, [%r1034], %r242;
$L__BB20_187:
	ld.param.u32 	%r2099, [_ZN3cub18CUB_300001_SM_10006detail10radix_sort29DeviceRadixSortOnesweepKernelINS1_5radix10policy_hubIiiyE10Policy1000ELNS0_9SortOrderE0EiiyiiNS1_21identity_decomposer_tEEEvPT5_SB_PT3_PKSC_PT1_PKSG_PT2_PKSK_T4_iiT6__param_9];
	shfl.sync.idx.b32	%r1060|%p112, %r2232, %r241, 31, -1;
	add.s32 	%r245, %r242, %r1060;
	shr.u32 	%r1061, %r2224, %r2099;
	and.b32  	%r1057, %r1061, %r221;
	mov.b32 	%r1037, 1;
	// begin inline asm
	{
    .reg .pred p;
    and.b32 %r1035, %r1057, %r1037;    setp.ne.u32 p, %r1035, 0;
    vote.ballot.sync.b32 %r1035, p, 0xffffffff;
    @!p not.b32 %r1035, %r1035;
}

	// end inline asm
	mov.b32 	%r1040, 2;
	// begin inline asm
	{
    .reg .pred p;
    and.b32 %r1038, %r1057, %r1040;    setp.ne.u32 p, %r1038, 0;
    vote.ballot.sync.b32 %r1038, p, 0xffffffff;
    @!p not.b32 %r1038, %r1038;
}

	// end inline asm
	and.b32  	%r1062, %r1038, %r1035;
	mov.b32 	%r1043, 4;
	// begin inline asm
	{
    .reg .pred p;
    and.b32 %r1041, %r1057, %r1043;    setp.ne.u32 p, %r1041, 0;
    vote.ballot.sync.b32 %r1041, p, 0xffffffff;
    @!p not.b32 %r1041, %r1041;
}

	// end inline asm
	and.b32  	%r1063, %r1041, %r1062;
	mov.b32 	%r1046, 8;
	// begin inline asm
	{
    .reg .pred p;
    and.b32 %r1044, %r1057, %r1046;    setp.ne.u32 p, %r1044, 0;
    vote.ballot.sync.b32 %r1044, p, 0xffffffff;
    @!p not.b32 %r1044, %r1044;
}

	// end inline asm
	and.b32  	%r1064, %r1044, %r1063;
	mov.b32 	%r1049, 16;
	// begin inline asm
	{
    .reg .pred p;
    and.b32 %r1047, %r1057, %r1049;    setp.ne.u32 p, %r1047, 0;
    vote.ballot.sync.b32 %r1047, p, 0xffffffff;
    @!p not.b32 %r1047, %r1047;
}

	// end inline asm
	and.b32  	%r1065, %r1047, %r1064;
	mov.b32 	%r1052, 32;
	// begin inline asm
	{
    .reg .pred p;
    and.b32 %r1050, %r1057, %r1052;    setp.ne.u32 p, %r1050, 0;
    vote.ballot.sync.b32 %r1050, p, 0xffffffff;
    @!p not.b32 %r1050, %r1050;
}

	// end inline asm
	and.b32  	%r1066, %r1050, %r1065;
	mov.b32 	%r1055, 64;
	// begin inline asm
	{
    .reg .pred p;
    and.b32 %r1053, %r1057, %r1055;    setp.ne.u32 p, %r1053, 0;
    vote.ballot.sync.b32 %r1053, p, 0xffffffff;
    @!p not.b32 %r1053, %r1053;
}

	// end inline asm
	and.b32  	%r1067, %r1053, %r1066;
	mov.b32 	%r1058, 128;
	// begin inline asm
	{
    .reg .pred p;
    and.b32 %r1056, %r1057, %r1058;    setp.ne.u32 p, %r1056, 0;
    vote.ballot.sync.b32 %r1056, p, 0xffffffff;
    @!p not.b32 %r1056, %r1056;
}

	// end inline asm
	and.b32  	%r1068, %r1056, %r1067;
	clz.b32 	%r1069, %r1068;
	sub.s32 	%r247, 31, %r1069;
	and.b32  	%r1070, %r878, %r1068;
	popc.b32 	%r248, %r1070;
	setp.ne.s32 	%p113, %r443, %r247;
	mov.b32 	%r2233, 0;
	@%p113 bra 	$L__BB20_189;
	shl.b32 	%r1071, %r1057, 2;
	add.s32 	%r1072, %r219, %r1071;
	atom.shared.add.u32 	%r2233, [%r1072], %r248;
$L__BB20_189:
	ld.param.u32 	%r2100, [_ZN3cub18CUB_300001_SM_10006detail10radix_sort29DeviceRadixSortOnesweepKernelINS1_5radix10policy_hubIiiyE10Policy1000ELNS0_9SortOrderE0EiiyiiNS1_21identity_decomposer_tEEEvPT5_SB_PT3_PKSC_PT1_PKSG_PT2_PKSK_T4_iiT6__param_9];
	shfl.sync.idx.b32	%r1098|%p114, %r2233, %r247, 31, -1;
	add.s32 	%r251, %r248, %r1098;
	shr.u32 	%r1099, %r2223, %r2100;
	and.b32  	%r1095, %r1099, %r221;
	mov.b32 	%r1075, 1;
	// begin inline asm
	{
    .reg .pred p;
    and.b32 %r1073, %r1095, %r1075;    setp.ne.u32 p, %r1073, 0;
    vote.ballot.sync.b32 %r1073, p, 0xffffffff;
    @!p not.b32 %r1073, %r1073;
}

	// end inline asm
	mov.b32 	%r1078, 2;
	// begin inline asm
	{
    .reg .pred p;
    and.b32 %r1076, %r1095, %r1078;    setp.ne.u32 p, %r1076, 0;
    vote.ballot.sync.b32 %r1076, p, 0xffffffff;
    @!p not.b32 %r1076, %r1076;
}

	// end inline asm
	and.b32  	%r1100, %r1076, %r1073;
	mov.b32 	%r1081, 4;
	// begin inline asm
	{
    .reg .pred p;
    and.b32 %r1079, %r1095, %r1081;    setp.ne.u32 p, %r1079, 0;
    vote.ballot.sync.b32 %r1079, p, 0xffffffff;
    @!p not.b32 %r1079, %r1079;
}

	// end inline asm
	and.b32  	%r1101, %r1079, %r1100;
	mov.b32 	%r1084, 8;
	// begin inline asm
	{
    .reg .pred p;
    and.b32 %r1082, %r1095, %r1084;    setp.ne.u32 p, %r1082, 0;
    vote.ballot.sync.b32 %r1082, p, 0xffffffff;
    @!p not.b32 %r1082, %r1082;
}

	// end inline asm
	and.b32  	%r1102, %r1082, %r1101;
	mov.b32 	%r1087, 16;
	// begin inline asm
	{
    .reg .pred p;
    and.b32 %r1085, %r1095, %r1087;    setp.ne.u32 p, %r1085, 0;
    vote.ballot.sync.b32 %r1085, p, 0xffffffff;
    @!p not.b32 %r1085, %r1085;
}

	// end inline asm
	and.b32  	%r1103, %r1085, %r1102;
	mov.b32 	%r1090, 32;
	// begin inline asm
	{
    .reg .pred p;
    and.b32 %r1088, %r1095, %r1090;    setp.ne.u32 p, %r1088, 0;
    vote.ballot.sync.b32 %r1088, p, 0xffffffff;
    @!p not.b32 %r1088, %r1088;
}

	// end inline asm
	and.b32  	%r1104, %r1088, %r1103;
	mov.b32 	%r1093, 64;
	// begin inline asm
	{
    .reg .pred p;
    and.b32 %r1091, %r1095, %r1093;    setp.ne.u32 p, %r1091, 0;
    vote.ballot.sync.b32 %r1091, p, 0xffffffff;
    @!p not.b32 %r1091, %r1091;
}

	// end inline asm
	and.b32  	%r1105, %r1091, %r1104;
	mov.b32 	%r1096, 128;
	// begin inline asm
	{
    .reg .pred p;
    and.b32 %r1094, %r1095, %r1096;    setp.ne.u32 p, %r1094, 0;
    vote.ballot.sync.b32 %r1094, p, 0xffffffff;
    @!p not.b32 %r1094, %r1094;
}

	// end inline asm
	and.b32  	%r1106, %r1094, %r1105;
	clz.b32 	%r1107, %r1106;
	sub.s32 	%r253, 31, %r1107;
	and.b32  	%r1108, %r878, %r1106;
	popc.b32 	%r254, %r1108;
	setp.ne.s32 	%p115, %r443, %r253;
	mov.b32 	%r2234, 0;
	@%p115 bra 	$L__BB20_191;
	shl.b32 	%r1109, %r1095, 2;
	add.s32 	%r1110, %r219, %r1109;
	atom.shared.add.u32 	%r2234, [%r1110], %r254;
$L__BB20_191:
	ld.param.u32 	%r2101, [_ZN3cub18CUB_300001_SM_10006detail10radix_sort29DeviceRadixSortOnesweepKernelINS1_5radix10policy_hubIiiyE10Policy1000ELNS0_9SortOrderE0EiiyiiNS1_21identity_decomposer_tEEEvPT5_SB_PT3_PKSC_PT1_PKSG_PT2_PKSK_T4_iiT6__param_9];
	shfl.sync.idx.b32	%r1136|%p116, %r2234, %r253, 31, -1;
	add.s32 	%r257, %r254, %r1136;
	shr.u32 	%r1137, %r2222, %r2101;
	and.b32  	%r1133, %r1137, %r221;
	mov.b32 	%r1113, 1;
	// begin inline asm
	{
    .reg .pred p;
    and.b32 %r1111, %r1133, %r1113;    setp.ne.u32 p, %r1111, 0;
    vote.ballot.sync.b32 %r1111, p, 0xffffffff;
    @!p not.b32 %r1111, %r1111;
}

	// end inline asm
	mov.b32 	%r1116, 2;
	// begin inline asm
	{
    .reg .pred p;
    and.b32 %r1114, %r1133, %r1116;    setp.ne.u32 p, %r1114, 0;
    vote.ballot.sync.b32 %r1114, p, 0xffffffff;
    @!p not.b32 %r1114, %r1114;
}

	// end inline asm
	and.b32  	%r1138, %r1114, %r1111;
	mov.b32 	%r1119, 4;
	// begin inline asm
	{
    .reg .pred p;
    and.b32 %r1117, %r1133, %r1119;    setp.ne.u32 p, %r1117, 0;
    vote.ballot.sync.b32 %r1117, p, 0xffffffff;
    @!p not.b32 %r1117, %r1117;
}

	// end inline asm
	and.b32  	%r1139, %r1117, %r1138;
	mov.b32 	%r1122, 8;
	// begin inline asm
	{
    .reg .pred p;
    and.b32 %r1120, %r1133, %r1122;    setp.ne.u32 p, %r1120, 0;
    vote.ballot.sync.b32 %r1120, p, 0xffffffff;
    @!p not.b32 %r1120, %r1120;
}

	// end inline asm
	and.b32  	%r1140, %r1120, %r1139;
	mov.b32 	%r1125, 16;
	// begin inline asm
	{
    .reg .pred p;
    and.b32 %r1123, %r1133, %r1125;    setp.ne.u32 p, %r1123, 0;
    vote.ballot.sync.b32 %r1123, p, 0xffffffff;
    @!p not.b32 %r1123, %r1123;
}

	// end inline asm
	and.b32  	%r1141, %r1123, %r1140;
	mov.b32 	%r1128, 32;
	// begin inline asm
	{
    .reg .pred p;
    and.b32 %r1126, %r1133, %r1128;    setp.ne.u32 p, %r1126, 0;
    vote.ballot.sync.b32 %r1126, p, 0xffffffff;
    @!p not.b32 %r1126, %r1126;
}

	// end inline asm
	and.b32  	%r1142, %r1126, %r1141;
	mov.b32 	%r1131, 64;
	// begin inline asm
	{
    .reg .pred p;
    and.b32 %r1129, %r1133, %r1131;    setp.ne.u32 p, %r1129, 0;
    vote.ballot.sync.b32 %r1129, p, 0xffffffff;
    @!p not.b32 %r1129, %r1129;
}

	// end inline asm
	and.b32  	%r1143, %r1129, %r1142;
	mov.b32 	%r1134, 128;
	// begin inline asm
	{
    .reg .pred p;
    and.b32 %r1132, %r1133, %r1134;    setp.ne.u32 p, %r1132, 0;
    vote.ballot.sync.b32 %r1132, p, 0xffffffff;
    @!p not.b32 %r1132, %r1132;
}

	// end inline asm
	and.b32  	%r1144, %r1132, %r1143;
	clz.b32 	%r1145, %r1144;
	sub.s32 	%r259, 31, %r1145;
	and.b32  	%r1146, %r878, %r1144;
	popc.b32 	%r260, %r1146;
	setp.ne.s32 	%p117, %r443, %r259;
	mov.b32 	%r2235, 0;
	@%p117 bra 	$L__BB20_193;
	shl.b32 	%r1147, %r1133, 2;
	add.s32 	%r1148, %r219, %r1147;
	atom.shared.add.u32 	%r2235, [%r1148], %r260;
$L__BB20_193:
	ld.param.u32 	%r2102, [_ZN3cub18CUB_300001_SM_10006detail10radix_sort29DeviceRadixSortOnesweepKernelINS1_5radix10policy_hubIiiyE10Policy1000ELNS0_9SortOrderE0EiiyiiNS1_21identity_decomposer_tEEEvPT5_SB_PT3_PKSC_PT1_PKSG_PT2_PKSK_T4_iiT6__param_9];
	shfl.sync.idx.b32	%r1174|%p118, %r2235, %r259, 31, -1;
	add.s32 	%r263, %r260, %r1174;
	shr.u32 	%r1175, %r2221, %r2102;
	and.b32  	%r1171, %r1175, %r221;
	mov.b32 	%r1151, 1;
	// begin inline asm
	{
    .reg .pred p;
    and.b32 %r1149, %r1171, %r1151;    setp.ne.u32 p, %r1149, 0;
    vote.ballot.sync.b32 %r1149, p, 0xffffffff;
    @!p not.b32 %r1149, %r1149;
}

	// end inline asm
	mov.b32 	%r1154, 2;
	// begin inline asm
	{
    .reg .pred p;
    and.b32 %r1152, %r1171, %r1154;    setp.ne.u32 p, %r1152, 0;
    vote.ballot.sync.b32 %r1152, p, 0xffffffff;
    @!p not.b32 %r1152, %r1152;
}

	// end inline asm
	and.b32  	%r1176, %r1152, %r1149;
	mov.b32 	%r1157, 4;
	// begin inline asm
	{
    .reg .pred p;
    and.b32 %r1155, %r1171, %r1157;    setp.ne.u32 p, %r1155, 0;
    vote.ballot.sync.b32 %r1155, p, 0xffffffff;
    @!p not.b32 %r1155, %r1155;
}

	// end inline asm
	and.b32  	%r1177, %r1155, %r1176;
	mov.b32 	%r1160, 8;
	// begin inline asm
	{
    .reg .pred p;
    and.b32 %r1158, %r1171, %r1160;    setp.ne.u32 p, %r1158, 0;
    vote.ballot.sync.b32 %r1158, p, 0xffffffff;
    @!p not.b32 %r1158, %r1158;
}

	// end inline asm
	and.b32  	%r1178, %r1158, %r1177;
	mov.b32 	%r1163, 16;
	// begin inline asm
	{
    .reg .pred p;
    and.b32 %r1161, %r1171, %r1163;    setp.ne.u32 p, %r1161, 0;
    vote.ballot.sync.b32 %r1161, p, 0xffffffff;
    @!p not.b32 %r1161, %r1161;
}

	// end inline asm
	and.b32  	%r1179, %r1161, %r1178;
	mov.b32 	%r1166, 32;
	// begin inline asm
	{
    .reg .pred p;
    and.b32 %r1164, %r1171, %r1166;    setp.ne.u32 p, %r1164, 0;
    vote.ballot.sync.b32 %r1164, p, 0xffffffff;
    @!p not.b32 %r1164, %r1164;
}

	// end inline asm
	and.b32  	%r1180, %r1164, %r1179;
	mov.b32 	%r1169, 64;
	// begin inline asm
	{
    .reg .pred p;
    and.b32 %r1167, %r1171, %r1169;    setp.ne.u32 p, %r1167, 0;
    vote.ballot.sync.b32 %r1167, p, 0xffffffff;
    @!p not.b32 %r1167, %r1167;
}

	// end inline asm
	and.b32  	%r1181, %r1167, %r1180;
	mov.b32 	%r1172, 128;
	// begin inline asm
	{
    .reg .pred p;
    and.b32 %r1170, %r1171, %r1172;    setp.ne.u32 p, %r1170, 0;
    vote.ballot.sync.b32 %r1170, p, 0xffffffff;
    @!p not.b32 %r1170, %r1170;
}

	// end inline asm
	and.b32  	%r1182, %r1170, %r1181;
	clz.b32 	%r1183, %r1182;
	sub.s32 	%r265, 31, %r1183;
	and.b32  	%r1184, %r878, %r1182;
	popc.b32 	%r266, %r1184;
	setp.ne.s32 	%p119, %r443, %r265;
	mov.b32 	%r2236, 0;
	@%p119 bra 	$L__BB20_195;
	shl.b32 	%r1185, %r1171, 2;
	add.s32 	%r1186, %r219, %r1185;
	atom.shared.add.u32 	%r2236, [%r1186], %r266;
$L__BB20_195:
	ld.param.u32 	%r2103, [_ZN3cub18CUB_300001_SM_10006detail10radix_sort29DeviceRadixSortOnesweepKernelINS1_5radix10policy_hubIiiyE10Policy1000ELNS0_9SortOrderE0EiiyiiNS1_21identity_decomposer_tEEEvPT5_SB_PT3_PKSC_PT1_PKSG_PT2_PKSK_T4_iiT6__param_9];
	shfl.sync.idx.b32	%r1212|%p120, %r2236, %r265, 31, -1;
	add.s32 	%r269, %r266, %r1212;
	shr.u32 	%r1213, %r2220, %r2103;
	and.b32  	%r1209, %r1213, %r221;
	mov.b32 	%r1189, 1;
	// begin inline asm
	{
    .reg .pred p;
    and.b32 %r1187, %r1209, %r1189;    setp.ne.u32 p, %r1187, 0;
    vote.ballot.sync.b32 %r1187, p, 0xffffffff;
    @!p not.b32 %r1187, %r1187;
}

	// end inline asm
	mov.b32 	%r1192, 2;
	// begin inline asm
	{
    .reg .pred p;
    and.b32 %r1190, %r1209, %r1192;    setp.ne.u32 p, %r1190, 0;
    vote.ballot.sync.b32 %r1190, p, 0xffffffff;
    @!p not.b32 %r1190, %r1190;
}

	// end inline asm
	and.b32  	%r1214, %r1190, %r1187;
	mov.b32 	%r1195, 4;
	// begin inline asm
	{
    .reg .pred p;
    and.b32 %r1193, %r1209, %r1195;    setp.ne.u32 p, %r1193, 0;
    vote.ballot.sync.b32 %r1193, p, 0xffffffff;
    @!p not.b32 %r1193, %r1193;
}

	// end inline asm
	and.b32  	%r1215, %r1193, %r1214;
	mov.b32 	%r1198, 8;
	// begin inline asm
	{
    .reg .pred p;
    and.b32 %r1196, %r1209, %r1198;    setp.ne.u32 p, %r1196, 0;
    vote.ballot.sync.b32 %r1196, p, 0xffffffff;
    @!p not.b32 %r1196, %r1196;
}

	// end inline asm
	and.b32  	%r1216, %r1196, %r1215;
	mov.b32 	%r1201, 16;
	// begin inline asm
	{
    .reg .pred p;
    and.b32 %r1199, %r1209, %r1201;    setp.ne.u32 p, %r1199, 0;
    vote.ballot.sync.b32 %r1199, p, 0xffffffff;
    @!p not.b32 %r1199, %r1199;
}

	// end inline asm
	and.b32  	%r1217, %r1199, %r1216;
	mov.b32 	%r1204, 32;
	// begin inline asm
	{
    .reg .pred p;
    and.b32 %r1202, %r1209, %r1204;    setp.ne.u32 p, %r1202, 0;
    vote.ballot.sync.b32 %r1202, p, 0xffffffff;
    @!p not.b32 %r1202, %r1202;
}

	// end inline asm
	and.b32  	%r1218, %r1202, %r1217;
	mov.b32 	%r1207, 64;
	// begin inline asm
	{
    .reg .pred p;
    and.b32 %r1205, %r1209, %r1207;    setp.ne.u32 p, %r1205, 0;
    vote.ballot.sync.b32 %r1205, p, 0xffffffff;
    @!p not.b32 %r1205, %r1205;
}

	// end inline asm
	and.b32  	%r1219, %r1205, %r1218;
	mov.b32 	%r1210, 128;
	// begin inline asm
	{
    .reg .pred p;
    and.b32 %r1208, %r1209, %r1210;    setp.ne.u32 p, %r1208, 0;
    vote.ballot.sync.b32 %r1208, p, 0xffffffff;
    @!p not.b32 %r1208, %r1208;
}

	// end inline asm
	and.b32  	%r1220, %r1208, %r1219;
	clz.b32 	%r1221, %r1220;
	sub.s32 	%r271, 31, %r1221;
	and.b32  	%r1222, %r878, %r1220;
	popc.b32 	%r272, %r1222;
	setp.ne.s32 	%p121, %r443, %r271;
	mov.b32 	%r2237, 0;
	@%p121 bra 	$L__BB20_197;
	shl.b32 	%r1223, %r1209, 2;
	add.s32 	%r1224, %r219, %r1223;
	atom.shared.add.u32 	%r2237, [%r1224], %r272;
$L__BB20_197:
	ld.param.u32 	%r2104, [_ZN3cub18CUB_300001_SM_10006detail10radix_sort29DeviceRadixSortOnesweepKernelINS1_5radix10policy_hubIiiyE10Policy1000ELNS0_9SortOrderE0EiiyiiNS1_21identity_decomposer_tEEEvPT5_SB_PT3_PKSC_PT1_PKSG_PT2_PKSK_T4_iiT6__param_9];
	shfl.sync.idx.b32	%r1250|%p122, %r2237, %r271, 31, -1;
	add.s32 	%r275, %r272, %r1250;
	shr.u32 	%r1251, %r2219, %r2104;
	and.b32  	%r1247, %r1251, %r221;
	mov.b32 	%r1227, 1;
	// begin inline asm
	{
    .reg .pred p;
    and.b32 %r1225, %r1247, %r1227;    setp.ne.u32 p, %r1225, 0;
    vote.ballot.sync.b32 %r1225, p, 0xffffffff;
    @!p not.b32 %r1225, %r1225;
}

	// end inline asm
	mov.b32 	%r1230, 2;
	// begin inline asm
	{
    .reg .pred p;
    and.b32 %r1228, %r1247, %r1230;    setp.ne.u32 p, %r1228, 0;
    vote.ballot.sync.b32 %r1228, p, 0xffffffff;
    @!p not.b32 %r1228, %r1228;
}

	// end inline asm
	and.b32  	%r1252, %r1228, %r1225;
	mov.b32 	%r1233, 4;
	// begin inline asm
	{
    .reg .pred p;
    and.b32 %r1231, %r1247, %r1233;    setp.ne.u32 p, %r1231, 0;
    vote.ballot.sync.b32 %r1231, p, 0xffffffff;
    @!p not.b32 %r1231, %r1231;
}

	// end inline asm
	and.b32  	%r1253, %r1231, %r1252;
	mov.b32 	%r1236, 8;
	// begin inline asm
	{
    .reg .pred p;
    and.b32 %r1234, %r1247, %r1236;    setp.ne.u32 p, %r1234, 0;
    vote.ballot.sync.b32 %r1234, p, 0xffffffff;
    @!p not.b32 %r1234, %r1234;
}

	// end inline asm
	and.b32  	%r1254, %r1234, %r1253;
	mov.b32 	%r1239, 16;
	// begin inline asm
	{
    .reg .pred p;
    and.b32 %r1237, %r1247, %r1239;    setp.ne.u32 p, %r1237, 0;
    vote.ballot.sync.b32 %r1237, p, 0xffffffff;
    @!p not.b32 %r1237, %r1237;
}

	// end inline asm
	and.b32  	%r1255, %r1237, %r1254;
	mov.b32 	%r1242, 32;
	// begin inline asm
	{
    .reg .pred p;
    and.b32 %r1240, %r1247, %r1242;    setp.ne.u32 p, %r1240, 0;
    vote.ballot.sync.b32 %r1240, p, 0xffffffff;
    @!p not.b32 %r1240, %r1240;
}

	// end inline asm
	and.b32  	%r1256, %r1240, %r1255;
	mov.b32 	%r1245, 64;
	// begin inline asm
	{
    .reg .pred p;
    and.b32 %r1243, %r1247, %r1245;    setp.ne.u32 p, %r1243, 0;
    vote.ballot.sync.b32 %r1243, p, 0xffffffff;
    @!p not.b32 %r1243, %r1243;
}

	// end inline asm
	and.b32  	%r1257, %r1243, %r1256;
	mov.b32 	%r1248, 128;
	// begin inline asm
	{
    .reg .pred p;
    and.b32 %r1246, %r1247, %r1248;    setp.ne.u32 p, %r1246, 0;
    vote.ballot.sync.b32 %r1246, p, 0xffffffff;
    @!p not.b32 %r1246, %r1246;
}

	// end inline asm
	and.b32  	%r1258, %r1246, %r1257;
	clz.b32 	%r1259, %r1258;
	sub.s32 	%r277, 31, %r1259;
	and.b32  	%r1260, %r878, %r1258;
	popc.b32 	%r278, %r1260;
	setp.ne.s32 	%p123, %r443, %r277;
	mov.b32 	%r2238, 0;
	@%p123 bra 	$L__BB20_199;
	shl.b32 	%r1265, %r1247, 2;
	add.s32 	%r1266, %r219, %r1265;
	atom.shared.add.u32 	%r2238, [%r1266], %r278;
$L__BB20_199:
	ld.param.u32 	%r2105, [_ZN3cub18CUB_300001_SM_10006detail10radix_sort29DeviceRadixSortOnesweepKernelINS1_5radix10policy_hubIiiyE10Policy1000ELNS0_9SortOrderE0EiiyiiNS1_21identity_decomposer_tEEEvPT5_SB_PT3_PKSC_PT1_PKSG_PT2_PKSK_T4_iiT6__param_9];
	shfl.sync.idx.b32	%r1292|%p124, %r2238, %r277, 31, -1;
	add.s32 	%r281, %r278, %r1292;
	shr.u32 	%r1293, %r2218, %r2105;
	and.b32  	%r1289, %r1293, %r221;
	mov.b32 	%r1269, 1;
	// begin inline asm
	{
    .reg .pred p;
    and.b32 %r1267, %r1289, %r1269;    setp.ne.u32 p, %r1267, 0;
    vote.ballot.sync.b32 %r1267, p, 0xffffffff;
    @!p not.b32 %r1267, %r1267;
}

	// end inline asm
	mov.b32 	%r1272, 2;
	// begin inline asm
	{
    .reg .pred p;
    and.b32 %r1270, %r1289, %r1272;    setp.ne.u32 p, %r1270, 0;
    vote.ballot.sync.b32 %r1270, p, 0xffffffff;
    @!p not.b32 %r1270, %r1270;
}

	// end inline asm
	and.b32  	%r1294, %r1270, %r1267;
	mov.b32 	%r1275, 4;
	// begin inline asm
	{
    .reg .pred p;
    and.b32 %r1273, %r1289, %r1275;    setp.ne.u32 p, %r1273, 0;
    vote.ballot.sync.b32 %r1273, p, 0xffffffff;
    @!p not.b32 %r1273, %r1273;
}

	// end inline asm
	and.b32  	%r1295, %r1273, %r1294;
	mov.b32 	%r1278, 8;
	// begin inline asm
	{
    .reg .pred p;
    and.b32 %r1276, %r1289, %r1278;    setp.ne.u32 p, %r1276, 0;
    vote.ballot.sync.b32 %r1276, p, 0xffffffff;
    @!p not.b32 %r1276, %r1276;
}

	// end inline asm
	and.b32  	%r1296, %r1276, %r1295;
	mov.b32 	%r1281, 16;
	// begin inline asm
	{
    .reg .pred p;
    and.b32 %r1279, %r1289, %r1281;    setp.ne.u32 p, %r1279, 0;
    vote.ballot.sync.b32 %r1279, p, 0xffffffff;
    @!p not.b32 %r1279, %r1279;
}

	// end inline asm
	and.b32  	%r1297, %r1279, %r1296;
	mov.b32 	%r1284, 32;
	// begin inline asm
	{
    .reg .pred p;
    and.b32 %r1282, %r1289, %r1284;    setp.ne.u32 p, %r1282, 0;
    vote.ballot.sync.b32 %r1282, p, 0xffffffff;
    @!p not.b32 %r1282, %r1282;
}

	// end inline asm
	and.b32  	%r1298, %r1282, %r1297;
	mov.b32 	%r1287, 64;
	// begin inline asm
	{
    .reg .pred p;
    and.b32 %r1285, %r1289, %r1287;    setp.ne.u32 p, %r1285, 0;
    vote.ballot.sync.b32 %r1285, p, 0xffffffff;
    @!p not.b32 %r1285, %r1285;
}

	// end inline asm
	and.b32  	%r1299, %r1285, %r1298;
	mov.b32 	%r1290, 128;
	// begin inline asm
	{
    .reg .pred p;
    and.b32 %r1288, %r1289, %r1290;    setp.ne.u32 p, %r1288, 0;
    vote.ballot.sync.b32 %r1288, p, 0xffffffff;
    @!p not.b32 %r1288, %r1288;
}

	// end inline asm
	and.b32  	%r1300, %r1288, %r1299;
	clz.b32 	%r1301, %r1300;
	sub.s32 	%r283, 31, %r1301;
	and.b32  	%r1302, %r878, %r1300;
	popc.b32 	%r284, %r1302;
	setp.ne.s32 	%p125, %r443, %r283;
	mov.b32 	%r2239, 0;
	@%p125 bra 	$L__BB20_201;
	shl.b32 	%r1307, %r1289, 2;
	add.s32 	%r1308, %r219, %r1307;
	atom.shared.add.u32 	%r2239, [%r1308], %r284;
$L__BB20_201:
	ld.param.u32 	%r2106, [_ZN3cub18CUB_300001_SM_10006detail10radix_sort29DeviceRadixSortOnesweepKernelINS1_5radix10policy_hubIiiyE10Policy1000ELNS0_9SortOrderE0EiiyiiNS1_21identity_decomposer_tEEEvPT5_SB_PT3_PKSC_PT1_PKSG_PT2_PKSK_T4_iiT6__param_9];
	shfl.sync.idx.b32	%r1334|%p126, %r2239, %r283, 31, -1;
	add.s32 	%r287, %r284, %r1334;
	shr.u32 	%r1335, %r2217, %r2106;
	and.b32  	%r1331, %r1335, %r221;
	mov.b32 	%r1311, 1;
	// begin inline asm
	{
    .reg .pred p;
    and.b32 %r1309, %r1331, %r1311;    setp.ne.u32 p, %r1309, 0;
    vote.ballot.sync.b32 %r1309, p, 0xffffffff;
    @!p not.b32 %r1309, %r1309;
}

	// end inline asm
	mov.b32 	%r1314, 2;
	// begin inline asm
	{
    .reg .pred p;
    and.b32 %r1312, %r1331, %r1314;    setp.ne.u32 p, %r1312, 0;
    vote.ballot.sync.b32 %r1312, p, 0xffffffff;
    @!p not.b32 %r1312, %r1312;
}

	// end inline asm
	and.b32  	%r1336, %r1312, %r1309;
	mov.b32 	%r1317, 4;
	// begin inline asm
	{
    .reg .pred p;
    and.b32 %r1315, %r1331, %r1317;    setp.ne.u32 p, %r1315, 0;
    vote.ballot.sync.b32 %r1315, p, 0xffffffff;
    @!p not.b32 %r1315, %r1315;
}

	// end inline asm
	and.b32  	%r1337, %r1315, %r1336;
	mov.b32 	%r1320, 8;
	// begin inline asm
	{
    .reg .pred p;
    and.b32 %r1318, %r1331, %r1320;    setp.ne.u32 p, %r1318, 0;
    vote.ballot.sync.b32 %r1318, p, 0xffffffff;
    @!p not.b32 %r1318, %r1318;
}

	// end inline asm
	and.b32  	%r1338, %r1318, %r1337;
	mov.b32 	%r1323, 16;
	// begin inline asm
	{
    .reg .pred p;
    and.b32 %r1321, %r1331, %r1323;    setp.ne.u32 p, %r1321, 0;
    vote.ballot.sync.b32 %r1321, p, 0xffffffff;
    @!p not.b32 %r1321, %r1321;
}

	// end inline asm
	and.b32  	%r1339, %r1321, %r1338;
	mov.b32 	%r1326, 32;
	// begin inline asm
	{
    .reg .pred p;
    and.b32 %r1324, %r1331, %r1326;    setp.ne.u32 p, %r1324, 0;
    vote.ballot.sync.b32 %r1324, p, 0xffffffff;
    @!p not.b32 %r1324, %r1324;
}

	// end inline asm
	and.b32  	%r1340, %r1324, %r1339;
	mov.b32 	%r1329, 64;
	// begin inline asm
	{
    .reg .pred p;
    and.b32 %r1327, %r1331, %r1329;    setp.ne.u32 p, %r1327, 0;
    vote.ballot.sync.b32 %r1327, p, 0xffffffff;
    @!p not.b32 %r1327, %r1327;
}

	// end inline asm
	and.b32  	%r1341, %r1327, %r1340;
	mov.b32 	%r1332, 128;
	// begin inline asm
	{
    .reg .pred p;
    and.b32 %r1330, %r1331, %r1332;    setp.ne.u32 p, %r1330, 0;
    vote.ballot.sync.b32 %r1330, p, 0xffffffff;
    @!p not.b32 %r1330, %r1330;
}

	// end inline asm
	and.b32  	%r1342, %r1330, %r1341;
	clz.b32 	%r1343, %r1342;
	sub.s32 	%r289, 31, %r1343;
	and.b32  	%r1344, %r878, %r1342;
	popc.b32 	%r290, %r1344;
	setp.ne.s32 	%p127, %r443, %r289;
	mov.b32 	%r2240, 0;
	@%p127 bra 	$L__BB20_203;
	shl.b32 	%r1349, %r1331, 2;
	add.s32 	%r1350, %r219, %r1349;
	atom.shared.add.u32 	%r2240, [%r1350], %r290;
$L__BB20_203:
	ld.param.u32 	%r2107, [_ZN3cub18CUB_300001_SM_10006detail10radix_sort29DeviceRadixSortOnesweepKernelINS1_5radix10policy_hubIiiyE10Policy1000ELNS0_9SortOrderE0EiiyiiNS1_21identity_decomposer_tEEEvPT5_SB_PT3_PKSC_PT1_PKSG_PT2_PKSK_T4_iiT6__param_9];
	shfl.sync.idx.b32	%r1376|%p128, %r2240, %r289, 31, -1;
	add.s32 	%r293, %r290, %r1376;
	shr.u32 	%r1377, %r2216, %r2107;
	and.b32  	%r1373, %r1377, %r221;
	mov.b32 	%r1353, 1;
	// begin inline asm
	{
    .reg .pred p;
    and.b32 %r1351, %r1373, %r1353;    setp.ne.u32 p, %r1351, 0;
    vote.ballot.sync.b32 %r1351, p, 0xffffffff;
    @!p not.b32 %r1351, %r1351;
}

	// end inline asm
	mov.b32 	%r1356, 2;
	// begin inline asm
	{
    .reg .pred p;
    and.b32 %r1354, %r1373, %r1356;    setp.ne.u32 p, %r1354, 0;
    vote.ballot.sync.b32 %r1354, p, 0xffffffff;
    @!p not.b32 %r1354, %r1354;
}

	// end inline asm
	and.b32  	%r1378, %r1354, %r1351;
	mov.b32 	%r1359, 4;
	// begin inline asm
	{
    .reg .pred p;
    and.b32 %r1357, %r1373, %r1359;    setp.ne.u32 p, %r1357, 0;
    vote.ballot.sync.b32 %r1357, p, 0xffffffff;
    @!p not.b32 %r1357, %r1357;
}

	// end inline asm
	and.b32  	%r1379, %r1357, %r1378;
	mov.b32 	%r1362, 8;
	// begin inline asm
	{
    .reg .pred p;
    and.b32 %r1360, %r1373, %r1362;    setp.ne.u32 p, %r1360, 0;
    vote.ballot.sync.b32 %r1360, p, 0xffffffff;
    @!p not.b32 %r1360, %r1360;
}

	// end inline asm
	and.b32  	%r1380, %r1360, %r1379;
	mov.b32 	%r1365, 16;
	// begin inline asm
	{
    .reg .pred p;
    and.b32 %r1363, %r1373, %r1365;    setp.ne.u32 p, %r1363, 0;
    vote.ballot.sync.b32 %r1363, p, 0xffffffff;
    @!p not.b32 %r1363, %r1363;
}

	// end inline asm
	and.b32  	%r1381, %r1363, %r1380;
	mov.b32 	%r1368, 32;
	// begin inline asm
	{
    .reg .pred p;
    and.b32 %r1366, %r1373, %r1368;    setp.ne.u32 p, %r1366, 0;
    vote.ballot.sync.b32 %r1366, p, 0xffffffff;
    @!p not.b32 %r1366, %r1366;
}

	// end inline asm
	and.b32  	%r1382, %r1366, %r1381;
	mov.b32 	%r1371, 64;
	// begin inline asm
	{
    .reg .pred p;
    and.b32 %r1369, %r1373, %r1371;    setp.ne.u32 p, %r1369, 0;
    vote.ballot.sync.b32 %r1369, p, 0xffffffff;
    @!p not.b32 %r1369, %r1369;
}

	// end inline asm
	and.b32  	%r1383, %r1369, %r1382;
	mov.b32 	%r1374, 128;
	// begin inline asm
	{
    .reg .pred p;
    and.b32 %r1372, %r1373, %r1374;    setp.ne.u32 p, %r1372, 0;
    vote.ballot.sync.b32 %r1372, p, 0xffffffff;
    @!p not.b32 %r1372, %r1372;
}

	// end inline asm
	and.b32  	%r1384, %r1372, %r1383;
	clz.b32 	%r1385, %r1384;
	sub.s32 	%r295, 31, %r1385;
	and.b32  	%r1386, %r878, %r1384;
	popc.b32 	%r296, %r1386;
	setp.ne.s32 	%p129, %r443, %r295;
	mov.b32 	%r2241, 0;
	@%p129 bra 	$L__BB20_205;
	shl.b32 	%r1391, %r1373, 2;
	add.s32 	%r1392, %r219, %r1391;
	atom.shared.add.u32 	%r2241, [%r1392], %r296;
$L__BB20_205:
	ld.param.u32 	%r2108, [_ZN3cub18CUB_300001_SM_10006detail10radix_sort29DeviceRadixSortOnesweepKernelINS1_5radix10policy_hubIiiyE10Policy1000ELNS0_9SortOrderE0EiiyiiNS1_21identity_decomposer_tEEEvPT5_SB_PT3_PKSC_PT1_PKSG_PT2_PKSK_T4_iiT6__param_9];
	shfl.sync.idx.b32	%r1418|%p130, %r2241, %r295, 31, -1;
	add.s32 	%r299, %r296, %r1418;
	shr.u32 	%r1419, %r2215, %r2108;
	and.b32  	%r1415, %r1419, %r221;
	mov.b32 	%r1395, 1;
	// begin inline asm
	{
    .reg .pred p;
    and.b32 %r1393, %r1415, %r1395;    setp.ne.u32 p, %r1393, 0;
    vote.ballot.sync.b32 %r1393, p, 0xffffffff;
    @!p not.b32 %r1393, %r1393;
}

	// end inline asm
	mov.b32 	%r1398, 2;
	// begin inline asm
	{
    .reg .pred p;
    and.b32 %r1396, %r1415, %r1398;    setp.ne.u32 p, %r1396, 0;
    vote.ballot.sync.b32 %r1396, p, 0xffffffff;
    @!p not.b32 %r1396, %r1396;
}

	// end inline asm
	and.b32  	%r1420, %r1396, %r1393;
	mov.b32 	%r1401, 4;
	// begin inline asm
	{
    .reg .pred p;
    and.b32 %r1399, %r1415, %r1401;    setp.ne.u32 p, %r1399, 0;
    vote.ballot.sync.b32 %r1399, p, 0xffffffff;
    @!p not.b32 %r1399, %r1399;
}

	// end inline asm
	and.b32  	%r1421, %r1399, %r1420;
	mov.b32 	%r1404, 8;
	// begin inline asm
	{
    .reg .pred p;
    and.b32 %r1402, %r1415, %r1404;    setp.ne.u32 p, %r1402, 0;
    vote.ballot.sync.b32 %r1402, p, 0xffffffff;
    @!p not.b32 %r1402, %r1402;
}

	// end inline asm
	and.b32  	%r1422, %r1402, %r1421;
	mov.b32 	%r1407, 16;
	// begin inline asm
	{
    .reg .pred p;
    and.b32 %r1405, %r1415, %r1407;    setp.ne.u32 p, %r1405, 0;
    vote.ballot.sync.b32 %r1405, p, 0xffffffff;
    @!p not.b32 %r1405, %r1405;
}

	// end inline asm
	and.b32  	%r1423, %r1405, %r1422;
	mov.b32 	%r1410, 32;
	// begin inline asm
	{
    .reg .pred p;
    and.b32 %r1408, %r1415, %r1410;    setp.ne.u32 p, %r1408, 0;
    vote.ballot.sync.b32 %r1408, p, 0xffffffff;
    @!p not.b32 %r1408, %r1408;
}

	// end inline asm
	and.b32  	%r1424, %r1408, %r1423;
	mov.b32 	%r1413, 64;
	// begin inline asm
	{
    .reg .pred p;
    and.b32 %r1411, %r1415, %r1413;    setp.ne.u32 p, %r1411, 0;
    vote.ballot.sync.b32 %r1411, p, 0xffffffff;
    @!p not.b32 %r1411, %r1411;
}

	// end inline asm
	and.b32  	%r1425, %r1411, %r1424;
	mov.b32 	%r1416, 128;
	// begin inline asm
	{
    .reg .pred p;
    and.b32 %r1414, %r1415, %r1416;    setp.ne.u32 p, %r1414, 0;
    vote.ballot.sync.b32 %r1414, p, 0xffffffff;
    @!p not.b32 %r1414, %r1414;
}

	// end inline asm
	and.b32  	%r1426, %r1414, %r1425;
	clz.b32 	%r1427, %r1426;
	sub.s32 	%r301, 31, %r1427;
	and.b32  	%r1428, %r878, %r1426;
	popc.b32 	%r302, %r1428;
	setp.ne.s32 	%p131, %r443, %r301;
	mov.b32 	%r2242, 0;
	@%p131 bra 	$L__BB20_207;
	shl.b32 	%r1433, %r1415, 2;
	add.s32 	%r1434, %r219, %r1433;
	atom.shared.add.u32 	%r2242, [%r1434], %r302;
$L__BB20_207:
	ld.param.u32 	%r2109, [_ZN3cub18CUB_300001_SM_10006detail10radix_sort29DeviceRadixSortOnesweepKernelINS1_5radix10policy_hubIiiyE10Policy1000ELNS0_9SortOrderE0EiiyiiNS1_21identity_decomposer_tEEEvPT5_SB_PT3_PKSC_PT1_PKSG_PT2_PKSK_T4_iiT6__param_9];
	shfl.sync.idx.b32	%r1460|%p132, %r2242, %r301, 31, -1;
	add.s32 	%r305, %r302, %r1460;
	shr.u32 	%r1461, %r2214, %r2109;
	and.b32  	%r1457, %r1461, %r221;
	mov.b32 	%r1437, 1;
	// begin inline asm
	{
    .reg .pred p;
    and.b32 %r1435, %r1457, %r1437;    setp.ne.u32 p, %r1435, 0;
    vote.ballot.sync.b32 %r1435, p, 0xffffffff;
    @!p not.b32 %r1435, %r1435;
}

	// end inline asm
	mov.b32 	%r1440, 2;
	// begin inline asm
	{
    .reg .pred p;
    and.b32 %r1438, %r1457, %r1440;    setp.ne.u32 p, %r1438, 0;
    vote.ballot.sync.b32 %r1438, p, 0xffffffff;
    @!p not.b32 %r1438, %r1438;
}

	// end inline asm
	and.b32  	%r1462, %r1438, %r1435;
	mov.b32 	%r1443, 4;
	// begin inline asm
	{
    .reg .pred p;
    and.b32 %r1441, %r1457, %r1443;    setp.ne.u32 p, %r1441, 0;
    vote.ballot.sync.b32 %r1441, p, 0xffffffff;
    @!p not.b32 %r1441, %r1441;
}

	// end inline asm
	and.b32  	%r1463, %r1441, %r1462;
	mov.b32 	%r1446, 8;
	// begin inline asm
	{
    .reg .pred p;
    and.b32 %r1444, %r1457, %r1446;    setp.ne.u32 p, %r1444, 0;
    vote.ballot.sync.b32 %r1444, p, 0xffffffff;
    @!p not.b32 %r1444, %r1444;
}

	// end inline asm
	and.b32  	%r1464, %r1444, %r1463;
	mov.b32 	%r1449, 16;
	// begin inline asm
	{
    .reg .pred p;
    and.b32 %r1447, %r1457, %r1449;    setp.ne.u32 p, %r1447, 0;
    vote.ballot.sync.b32 %r1447, p, 0xffffffff;
    @!p not.b32 %r1447, %r1447;
}

	// end inline asm
	and.b32  	%r1465, %r1447, %r1464;
	mov.b32 	%r1452, 32;
	// begin inline asm
	{
    .reg .pred p;
    and.b32 %r1450, %r1457, %r1452;    setp.ne.u32 p, %r1450, 0;
    vote.ballot.sync.b32 %r1450, p, 0xffffffff;
    @!p not.b32 %r1450, %r1450;
}

	// end inline asm
	and.b32  	%r1466, %r1450, %r1465;
	mov.b32 	%r1455, 64;
	// begin inline asm
	{
    .reg .pred p;
    and.b32 %r1453, %r1457, %r1455;    setp.ne.u32 p, %r1453, 0;
    vote.ballot.sync.b32 %r1453, p, 0xffffffff;
    @!p not.b32 %r1453, %r1453;
}

	// end inline asm
	and.b32  	%r1467, %r1453, %r1466;
	mov.b32 	%r1458, 128;
	// begin inline asm
	{
    .reg .pred p;
    and.b32 %r1456, %r1457, %r1458;    setp.ne.u32 p, %r1456, 0;
    vote.ballot.sync.b32 %r1456, p, 0xffffffff;
    @!p not.b32 %r1456, %r1456;
}

	// end inline asm
	and.b32  	%r1468, %r1456, %r1467;
	clz.b32 	%r1469, %r1468;
	sub.s32 	%r307, 31, %r1469;
	and.b32  	%r1470, %r878, %r1468;
	popc.b32 	%r308, %r1470;
	setp.ne.s32 	%p133, %r443, %r307;
	mov.b32 	%r2243, 0;
	@%p133 bra 	$L__BB20_209;
	shl.b32 	%r1475, %r1457, 2;
	add.s32 	%r1476, %r219, %r1475;
	atom.shared.add.u32 	%r2243, [%r1476], %r308;
$L__BB20_209:
	ld.param.u32 	%r2110, [_ZN3cub18CUB_300001_SM_10006detail10radix_sort29DeviceRadixSortOnesweepKernelINS1_5radix10policy_hubIiiyE10Policy1000ELNS0_9SortOrderE0EiiyiiNS1_21identity_decomposer_tEEEvPT5_SB_PT3_PKSC_PT1_PKSG_PT2_PKSK_T4_iiT6__param_9];
	shfl.sync.idx.b32	%r1502|%p134, %r2243, %r307, 31, -1;
	add.s32 	%r311, %r308, %r1502;
	shr.u32 	%r1503, %r2213, %r2110;
	and.b32  	%r1499, %r1503, %r221;
	mov.b32 	%r1479, 1;
	// begin inline asm
	{
    .reg .pred p;
    and.b32 %r1477, %r1499, %r1479;    setp.ne.u32 p, %r1477, 0;
    vote.ballot.sync.b32 %r1477, p, 0xffffffff;
    @!p not.b32 %r1477, %r1477;
}

	// end inline asm
	mov.b32 	%r1482, 2;
	// begin inline asm
	{
    .reg .pred p;
    and.b32 %r1480, %r1499, %r1482;    setp.ne.u32 p, %r1480, 0;
    vote.ballot.sync.b32 %r1480, p, 0xffffffff;
    @!p not.b32 %r1480, %r1480;
}

	// end inline asm
	and.b32  	%r1504, %r1480, %r1477;
	mov.b32 	%r1485, 4;
	// begin inline asm
	{
    .reg .pred p;
    and.b32 %r1483, %r1499, %r1485;    setp.ne.u32 p, %r1483, 0;
    vote.ballot.sync.b32 %r1483, p, 0xffffffff;
    @!p not.b32 %r1483, %r1483;
}

	// end inline asm
	and.b32  	%r1505, %r1483, %r1504;
	mov.b32 	%r1488, 8;
	// begin inline asm
	{
    .reg .pred p;
    and.b32 %r1486, %r1499, %r1488;    setp.ne.u32 p, %r1486, 0;
    vote.ballot.sync.b32 %r1486, p, 0xffffffff;
    @!p not.b32 %r1486, %r1486;
}

	// end inline asm
	and.b32  	%r1506, %r1486, %r1505;
	mov.b32 	%r1491, 16;
	// begin inline asm
	{
    .reg .pred p;
    and.b32 %r1489, %r1499, %r1491;    setp.ne.u32 p, %r1489, 0;
    vote.ballot.sync.b32 %r1489, p, 0xffffffff;
    @!p not.b32 %r1489, %r1489;
}

	// end inline asm
	and.b32  	%r1507, %r1489, %r1506;
	mov.b32 	%r1494, 32;
	// begin inline asm
	{
    .reg .pred p;
    and.b32 %r1492, %r1499, %r1494;    setp.ne.u32 p, %r1492, 0;
    vote.ballot.sync.b32 %r1492, p, 0xffffffff;
    @!p not.b32 %r1492, %r1492;
}

	// end inline asm
	and.b32  	%r1508, %r1492, %r1507;
	mov.b32 	%r1497, 64;
	// begin inline asm
	{
    .reg .pred p;
    and.b32 %r1495, %r1499, %r1497;    setp.ne.u32 p, %r1495, 0;
    vote.ballot.sync.b32 %r1495, p, 0xffffffff;
    @!p not.b32 %r1495, %r1495;
}

	// end inline asm
	and.b32  	%r1509, %r1495, %r1508;
	mov.b32 	%r1500, 128;
	// begin inline asm
	{
    .reg .pred p;
    and.b32 %r1498, %r1499, %r1500;    setp.ne.u32 p, %r1498, 0;
    vote.ballot.sync.b32 %r1498, p, 0xffffffff;
    @!p not.b32 %r1498, %r1498;
}

	// end inline asm
	and.b32  	%r1510, %r1498, %r1509;
	clz.b32 	%r1511, %r1510;
	sub.s32 	%r313, 31, %r1511;
	and.b32  	%r1512, %r878, %r1510;
	popc.b32 	%r314, %r1512;
	setp.ne.s32 	%p135, %r443, %r313;
	mov.b32 	%r2244, 0;
	@%p135 bra 	$L__BB20_211;
	shl.b32 	%r1517, %r1499, 2;
	add.s32 	%r1518, %r219, %r1517;
	atom.shared.add.u32 	%r2244, [%r1518], %r314;
$L__BB20_211:
	ld.param.u32 	%r2111, [_ZN3cub18CUB_300001_SM_10006detail10radix_sort29DeviceRadixSortOnesweepKernelINS1_5radix10policy_hubIiiyE10Policy1000ELNS0_9SortOrderE0EiiyiiNS1_21identity_decomposer_tEEEvPT5_SB_PT3_PKSC_PT1_PKSG_PT2_PKSK_T4_iiT6__param_9];
	shfl.sync.idx.b32	%r1544|%p136, %r2244, %r313, 31, -1;
	add.s32 	%r317, %r314, %r1544;
	shr.u32 	%r1545, %r2212, %r2111;
	and.b32  	%r1541, %r1545, %r221;
	mov.b32 	%r1521, 1;
	// begin inline asm
	{
    .reg .pred p;
    and.b32 %r1519, %r1541, %r1521;    setp.ne.u32 p, %r1519, 0;
    vote.ballot.sync.b32 %r1519, p, 0xffffffff;
    @!p not.b32 %r1519, %r1519;
}

	// end inline asm
	mov.b32 	%r1524, 2;
	// begin inline asm
	{
    .reg .pred p;
    and.b32 %r1522, %r1541, %r1524;    setp.ne.u32 p, %r1522, 0;
    vote.ballot.sync.b32 %r1522, p, 0xffffffff;
    @!p not.b32 %r1522, %r1522;
}

	// end inline asm
	and.b32  	%r1546, %r1522, %r1519;
	mov.b32 	%r1527, 4;
	// begin inline asm
	{
    .reg .pred p;
    and.b32 %r1525, %r1541, %r1527;    setp.ne.u32 p, %r1525, 0;
    vote.ballot.sync.b32 %r1525, p, 0xffffffff;
    @!p not.b32 %r1525, %r1525;
}

	// end inline asm
	and.b32  	%r1547, %r1525, %r1546;
	mov.b32 	%r1530, 8;
	// begin inline asm
	{
    .reg .pred p;
    and.b32 %r1528, %r1541, %r1530;    setp.ne.u32 p, %r1528, 0;
    vote.ballot.sync.b32 %r1528, p, 0xffffffff;
    @!p not.b32 %r1528, %r1528;
}

	// end inline asm
	and.b32  	%r1548, %r1528, %r1547;
	mov.b32 	%r1533, 16;
	// begin inline asm
	{
    .reg .pred p;
    and.b32 %r1531, %r1541, %r1533;    setp.ne.u32 p, %r1531, 0;
    vote.ballot.sync.b32 %r1531, p, 0xffffffff;
    @!p not.b32 %r1531, %r1531;
}

	// end inline asm
	and.b32  	%r1549, %r1531, %r1548;
	mov.b32 	%r1536, 32;
	// begin inline asm
	{
    .reg .pred p;
    and.b32 %r1534, %r1541, %r1536;    setp.ne.u32 p, %r1534, 0;
    vote.ballot.sync.b32 %r1534, p, 0xffffffff;
    @!p not.b32 %r1534, %r1534;
}

	// end inline asm
	and.b32  	%r1550, %r1534, %r1549;
	mov.b32 	%r1539, 64;
	// begin inline asm
	{
    .reg .pred p;
    and.b32 %r1537, %r1541, %r1539;    setp.ne.u32 p, %r1537, 0;
    vote.ballot.sync.b32 %r1537, p, 0xffffffff;
    @!p not.b32 %r1537, %r1537;
}

	// end inline asm
	and.b32  	%r1551, %r1537, %r1550;
	mov.b32 	%r1542, 128;
	// begin inline asm
	{
    .reg .pred p;
    and.b32 %r1540, %r1541, %r1542;    setp.ne.u32 p, %r1540, 0;
    vote.ballot.sync.b32 %r1540, p, 0xffffffff;
    @!p not.b32 %r1540, %r1540;
}

	// end inline asm
	and.b32  	%r1552, %r1540, %r1551;
	clz.b32 	%r1553, %r1552;
	sub.s32 	%r319, 31, %r1553;
	and.b32  	%r1554, %r878, %r1552;
	popc.b32 	%r320, %r1554;
	setp.ne.s32 	%p137, %r443, %r319;
	mov.b32 	%r2245, 0;
	@%p137 bra 	$L__BB20_213;
	shl.b32 	%r1559, %r1541, 2;
	add.s32 	%r1560, %r219, %r1559;
	atom.shared.add.u32 	%r2245, [%r1560], %r320;
$L__BB20_213:
	setp.gt.u32 	%p138, %r1, 255;
	shfl.sync.idx.b32	%r1561|%p139, %r2245, %r319, 31, -1;
	add.s32 	%r1562, %r320, %r1561;
	bar.sync 	0;
	shl.b32 	%r1563, %r227, 2;
	add.s32 	%r323, %r783, %r1563;
	st.shared.u32 	[%r323+-4], %r2228;
	shl.b32 	%r1565, %r233, 2;
	add.s32 	%r324, %r783, %r1565;
	st.shared.u32 	[%r324+-4], %r2227;
	shl.b32 	%r1566, %r239, 2;
	add.s32 	%r325, %r783, %r1566;
	st.shared.u32 	[%r325+-4], %r2226;
	shl.b32 	%r1567, %r245, 2;
	add.s32 	%r326, %r783, %r1567;
	st.shared.u32 	[%r326+-4], %r2225;
	shl.b32 	%r1568, %r251, 2;
	add.s32 	%r327, %r783, %r1568;
	st.shared.u32 	[%r327+-4], %r2224;
	shl.b32 	%r1569, %r257, 2;
	add.s32 	%r328, %r783, %r1569;
	st.shared.u32 	[%r328+-4], %r2223;
	shl.b32 	%r1570, %r263, 2;
	add.s32 	%r329, %r783, %r1570;
	st.shared.u32 	[%r329+-4], %r2222;
	shl.b32 	%r1571, %r269, 2;
	add.s32 	%r330, %r783, %r1571;
	st.shared.u32 	[%r330+-4], %r2221;
	shl.b32 	%r1572, %r275, 2;
	add.s32 	%r331, %r783, %r1572;
	st.shared.u32 	[%r331+-4], %r2220;
	shl.b32 	%r1573, %r281, 2;
	add.s32 	%r332, %r783, %r1573;
	st.shared.u32 	[%r332+-4], %r2219;
	shl.b32 	%r1574, %r287, 2;
	add.s32 	%r333, %r783, %r1574;
	st.shared.u32 	[%r333+-4], %r2218;
	shl.b32 	%r1575, %r293, 2;
	add.s32 	%r334, %r783, %r1575;
	st.shared.u32 	[%r334+-4], %r2217;
	shl.b32 	%r1576, %r299, 2;
	add.s32 	%r335, %r783, %r1576;
	st.shared.u32 	[%r335+-4], %r2216;
	shl.b32 	%r1577, %r305, 2;
	add.s32 	%r336, %r783, %r1577;
	st.shared.u32 	[%r336+-4], %r2215;
	shl.b32 	%r1578, %r311, 2;
	add.s32 	%r337, %r783, %r1578;
	st.shared.u32 	[%r337+-4], %r2214;
	shl.b32 	%r1579, %r317, 2;
	add.s32 	%r338, %r783, %r1579;
	st.shared.u32 	[%r338+-4], %r2213;
	shl.b32 	%r1580, %r1562, 2;
	add.s32 	%r339, %r783, %r1580;
	st.shared.u32 	[%r339+-4], %r2212;
	shl.b32 	%r1581, %r1, 3;
	add.s32 	%r1582, %r783, %r1581;
	add.s32 	%r340, %r1582, 26112;
	@%p138 bra 	$L__BB20_221;
	ld.param.u64 	%rd437, [_ZN3cub18CUB_300001_SM_10006detail10radix_sort29DeviceRadixSortOnesweepKernelINS1_5radix10policy_hubIiiyE10Policy1000ELNS0_9SortOrderE0EiiyiiNS1_21identity_decomposer_tEEEvPT5_SB_PT3_PKSC_PT1_PKSG_PT2_PKSK_T4_iiT6__param_3];
	cvta.to.global.u64 	%rd93, %rd437;
	shl.b64 	%rd94, %rd9, 3;
	add.s64 	%rd95, %rd93, %rd94;
	ld.global.u64 	%rd96, [%rd95];
	cvt.s64.s32 	%rd97, %r218;
	sub.s64 	%rd456, %rd96, %rd97;
	st.shared.u64 	[%r340], %rd456;
	setp.lt.s32 	%p140, %r3, 1;
	mov.u32 	%r2249, %r2174;
	@%p140 bra 	$L__BB20_220;
	mov.b32 	%r2247, -1;
	mov.u32 	%r2246, %r3;
	mov.u32 	%r2249, %r2174;
$L__BB20_216:
	ld.param.u64 	%rd430, [_ZN3cub18CUB_300001_SM_10006detail10radix_sort29DeviceRadixSortOnesweepKernelINS1_5radix10policy_hubIiiyE10Policy1000ELNS0_9SortOrderE0EiiyiiNS1_21identity_decomposer_tEEEvPT5_SB_PT3_PKSC_PT1_PKSG_PT2_PKSK_T4_iiT6__param_0];
	add.s32 	%r344, %r2246, -1;
	shl.b32 	%r1584, %r344, 8;
	add.s32 	%r1585, %r1584, %r1;
	cvta.to.global.u64 	%rd98, %rd430;
	mul.wide.s32 	%rd99, %r1585, 4;
	add.s64 	%rd19, %rd98, %rd99;
$L__BB20_217:
	membar.cta;
	ld.volatile.global.u32 	%r345, [%rd19];
	setp.eq.s32 	%p141, %r345, 0;
	@%p141 bra 	$L__BB20_217;
	and.b32  	%r1586, %r345, 1073741823;
	add.s32 	%r2249, %r1586, %r2249;
	setp.gt.s32 	%p142, %r345, -1;
	vote.sync.ballot.b32 	%r2247, %p142, %r2247;
	setp.gt.u32 	%p144, %r2246, 1;
	and.pred  	%p145, %p142, %p144;
	mov.u32 	%r2246, %r344;
	@%p145 bra 	$L__BB20_216;
	ld.shared.u64 	%rd456, [%r340];
$L__BB20_220:
	ld.param.u64 	%rd431, [_ZN3cub18CUB_300001_SM_10006detail10radix_sort29DeviceRadixSortOnesweepKernelINS1_5radix10policy_hubIiiyE10Policy1000ELNS0_9SortOrderE0EiiyiiNS1_21identity_decomposer_tEEEvPT5_SB_PT3_PKSC_PT1_PKSG_PT2_PKSK_T4_iiT6__param_0];
	or.b32  	%r1587, %r2249, -2147483648;
	cvta.to.global.u64 	%rd100, %rd431;
	shl.b32 	%r1588, %r3, 8;
	add.s32 	%r1589, %r1588, %r1;
	mul.wide.s32 	%rd101, %r1589, 4;
	add.s64 	%rd102, %rd100, %rd101;
	st.volatile.global.u32 	[%rd102], %r1587;
	sub.s32 	%r1590, %r2249, %r2174;
	cvt.s64.s32 	%rd103, %r1590;
	add.s64 	%rd104, %rd456, %rd103;
	st.shared.u64 	[%r340], %rd104;
$L__BB20_221:
	ld.param.u32 	%r2087, [_ZN3cub18CUB_300001_SM_10006detail10radix_sort29DeviceRadixSortOnesweepKernelINS1_5radix10policy_hubIiiyE10Policy1000ELNS0_9SortOrderE0EiiyiiNS1_21identity_decomposer_tEEEvPT5_SB_PT3_PKSC_PT1_PKSG_PT2_PKSK_T4_iiT6__param_8];
	ld.param.u64 	%rd434, [_ZN3cub18CUB_300001_SM_10006detail10radix_sort29DeviceRadixSortOnesweepKernelINS1_5radix10policy_hubIiiyE10Policy1000ELNS0_9SortOrderE0EiiyiiNS1_21identity_decomposer_tEEEvPT5_SB_PT3_PKSC_PT1_PKSG_PT2_PKSK_T4_iiT6__param_2];
	setp.gt.u32 	%p146, %r1, 255;
	mad.lo.s32 	%r349, %r3, 6528, 6528;
	setp.lt.s32 	%p147, %r349, %r2087;
	setp.eq.s64 	%p148, %rd434, 0;
	or.pred  	%p149, %p148, %p147;
	or.pred  	%p150, %p146, %p149;
	@%p150 bra 	$L__BB20_223;
	ld.param.u64 	%rd435, [_ZN3cub18CUB_300001_SM_10006detail10radix_sort29DeviceRadixSortOnesweepKernelINS1_5radix10policy_hubIiiyE10Policy1000ELNS0_9SortOrderE0EiiyiiNS1_21identity_decomposer_tEEEvPT5_SB_PT3_PKSC_PT1_PKSG_PT2_PKSK_T4_iiT6__param_2];
	ld.shared.u64 	%rd105, [%r340];
	cvt.s64.s32 	%rd106, %r2174;
	cvt.s64.s32 	%rd107, %r218;
	add.s64 	%rd108, %rd107, %rd106;
	add.s64 	%rd109, %rd108, %rd105;
	cvta.to.global.u64 	%rd110, %rd435;
	shl.b64 	%rd111, %rd9, 3;
	add.s64 	%rd112, %rd110, %rd111;
	st.global.u64 	[%rd112], %rd109;
$L__BB20_223:
	ld.param.u32 	%r2088, [_ZN3cub18CUB_300001_SM_10006detail10radix_sort29DeviceRadixSortOnesweepKernelINS1_5radix10policy_hubIiiyE10Policy1000ELNS0_9SortOrderE0EiiyiiNS1_21identity_decomposer_tEEEvPT5_SB_PT3_PKSC_PT1_PKSG_PT2_PKSK_T4_iiT6__param_8];
	ld.param.u64 	%rd438, [_ZN3cub18CUB_300001_SM_10006detail10radix_sort29DeviceRadixSortOnesweepKernelINS1_5radix10policy_hubIiiyE10Policy1000ELNS0_9SortOrderE0EiiyiiNS1_21identity_decomposer_tEEEvPT5_SB_PT3_PKSC_PT1_PKSG_PT2_PKSK_T4_iiT6__param_4];
	cvta.to.global.u64 	%rd22, %rd438;
	shl.b32 	%r1591, %r1, 2;
	add.s32 	%r350, %r783, %r1591;
	setp.gt.s32 	%p151, %r349, %r2088;
	bar.sync 	0;
	@%p151 bra 	$L__BB20_225;
	ld.param.u32 	%r2112, [_ZN3cub18CUB_300001_SM_10006detail10radix_sort29DeviceRadixSortOnesweepKernelINS1_5radix10policy_hubIiiyE10Policy1000ELNS0_9SortOrderE0EiiyiiNS1_21identity_decomposer_tEEEvPT5_SB_PT3_PKSC_PT1_PKSG_PT2_PKSK_T4_iiT6__param_9];
	ld.shared.u32 	%r1593, [%r350];
	shr.u32 	%r1594, %r1593, %r2112;
	and.b32  	%r1595, %r1594, %r221;
	shl.b32 	%r1596, %r1595, 3;
	add.s32 	%r1598, %r783, 26112;
	add.s32 	%r1599, %r1598, %r1596;
	ld.shared.u64 	%rd113, [%r1599];
	add.s64 	%rd114, %rd113, %rd9;
	xor.b32  	%r1600, %r1593, -2147483648;
	shl.b64 	%rd115, %rd114, 2;
	add.s64 	%rd116, %rd22, %rd115;
	st.global.u32 	[%rd116], %r1600;
	bar.warp.sync 	-1;
	ld.shared.u32 	%r1601, [%r350+1536];
	shr.u32 	%r1602, %r1601, %r2112;
	and.b32  	%r1603, %r1602, %r221;
	shl.b32 	%r1604, %r1603, 3;
	add.s32 	%r1605, %r1598, %r1604;
	ld.shared.u64 	%rd117, [%r1605];
	add.s64 	%rd118, %rd117, %rd9;
	xor.b32  	%r1606, %r1601, -2147483648;
	shl.b64 	%rd119, %rd118, 2;
	add.s64 	%rd120, %rd22, %rd119;
	st.global.u32 	[%rd120+1536], %r1606;
	bar.warp.sync 	-1;
	ld.shared.u32 	%r1607, [%r350+3072];
	shr.u32 	%r1608, %r1607, %r2112;
	and.b32  	%r1609, %r1608, %r221;
	shl.b32 	%r1610, %r1609, 3;
	add.s32 	%r1611, %r1598, %r1610;
	ld.shared.u64 	%rd121, [%r1611];
	add.s64 	%rd122, %rd121, %rd9;
	xor.b32  	%r1612, %r1607, -2147483648;
	shl.b64 	%rd123, %rd122, 2;
	add.s64 	%rd124, %rd22, %rd123;
	st.global.u32 	[%rd124+3072], %r1612;
	bar.warp.sync 	-1;
	ld.shared.u32 	%r1613, [%r350+4608];
	shr.u32 	%r1614, %r1613, %r2112;
	and.b32  	%r1615, %r1614, %r221;
	shl.b32 	%r1616, %r1615, 3;
	add.s32 	%r1617, %r1598, %r1616;
	ld.shared.u64 	%rd125, [%r1617];
	add.s64 	%rd126, %rd125, %rd9;
	xor.b32  	%r1618, %r1613, -2147483648;
	shl.b64 	%rd127, %rd126, 2;
	add.s64 	%rd128, %rd22, %rd127;
	st.global.u32 	[%rd128+4608], %r1618;
	bar.warp.sync 	-1;
	ld.shared.u32 	%r1619, [%r350+6144];
	shr.u32 	%r1620, %r1619, %r2112;
	and.b32  	%r1621, %r1620, %r221;
	shl.b32 	%r1622, %r1621, 3;
	add.s32 	%r1623, %r1598, %r1622;
	ld.shared.u64 	%rd129, [%r1623];
	add.s64 	%rd130, %rd129, %rd9;
	xor.b32  	%r1624, %r1619, -2147483648;
	shl.b64 	%rd131, %rd130, 2;
	add.s64 	%rd132, %rd22, %rd131;
	st.global.u32 	[%rd132+6144], %r1624;
	bar.warp.sync 	-1;
	ld.shared.u32 	%r1625, [%r350+7680];
	shr.u32 	%r1626, %r1625, %r2112;
	and.b32  	%r1627, %r1626, %r221;
	shl.b32 	%r1628, %r1627, 3;
	add.s32 	%r1629, %r1598, %r1628;
	ld.shared.u64 	%rd133, [%r1629];
	add.s64 	%rd134, %rd133, %rd9;
	xor.b32  	%r1630, %r1625, -2147483648;
	shl.b64 	%rd135, %rd134, 2;
	add.s64 	%rd136, %rd22, %rd135;
	st.global.u32 	[%rd136+7680], %r1630;
	bar.warp.sync 	-1;
	ld.shared.u32 	%r1631, [%r350+9216];
	shr.u32 	%r1632, %r1631, %r2112;
	and.b32  	%r1633, %r1632, %r221;
	shl.b32 	%r1634, %r1633, 3;
	add.s32 	%r1635, %r1598, %r1634;
	ld.shared.u64 	%rd137, [%r1635];
	add.s64 	%rd138, %rd137, %rd9;
	xor.b32  	%r1636, %r1631, -2147483648;
	shl.b64 	%rd139, %rd138, 2;
	add.s64 	%rd140, %rd22, %rd139;
	st.global.u32 	[%rd140+9216], %r1636;
	bar.warp.sync 	-1;
	ld.shared.u32 	%r1637, [%r350+10752];
	shr.u32 	%r1638, %r1637, %r2112;
	and.b32  	%r1639, %r1638, %r221;
	shl.b32 	%r1640, %r1639, 3;
	add.s32 	%r1641, %r1598, %r1640;
	ld.shared.u64 	%rd141, [%r1641];
	add.s64 	%rd142, %rd141, %rd9;
	xor.b32  	%r1642, %r1637, -2147483648;
	shl.b64 	%rd143, %rd142, 2;
	add.s64 	%rd144, %rd22, %rd143;
	st.global.u32 	[%rd144+10752], %r1642;
	bar.warp.sync 	-1;
	ld.shared.u32 	%r1643, [%r350+12288];
	shr.u32 	%r1644, %r1643, %r2112;
	and.b32  	%r1645, %r1644, %r221;
	shl.b32 	%r1646, %r1645, 3;
	add.s32 	%r1647, %r1598, %r1646;
	ld.shared.u64 	%rd145, [%r1647];
	add.s64 	%rd146, %rd145, %rd9;
	xor.b32  	%r1648, %r1643, -2147483648;
	shl.b64 	%rd147, %rd146, 2;
	add.s64 	%rd148, %rd22, %rd147;
	st.global.u32 	[%rd148+12288], %r1648;
	bar.warp.sync 	-1;
	ld.shared.u32 	%r1649, [%r350+13824];
	shr.u32 	%r1650, %r1649, %r2112;
	and.b32  	%r1651, %r1650, %r221;
	shl.b32 	%r1652, %r1651, 3;
	add.s32 	%r1653, %r1598, %r1652;
	ld.shared.u64 	%rd149, [%r1653];
	add.s64 	%rd150, %rd149, %rd9;
	xor.b32  	%r1654, %r1649, -2147483648;
	shl.b64 	%rd151, %rd150, 2;
	add.s64 	%rd152, %rd22, %rd151;
	st.global.u32 	[%rd152+13824], %r1654;
	bar.warp.sync 	-1;
	ld.shared.u32 	%r1655, [%r350+15360];
	shr.u32 	%r1656, %r1655, %r2112;
	and.b32  	%r1657, %r1656, %r221;
	shl.b32 	%r1658, %r1657, 3;
	add.s32 	%r1659, %r1598, %r1658;
	ld.shared.u64 	%rd153, [%r1659];
	add.s64 	%rd154, %rd153, %rd9;
	xor.b32  	%r1660, %r1655, -2147483648;
	shl.b64 	%rd155, %rd154, 2;
	add.s64 	%rd156, %rd22, %rd155;
	st.global.u32 	[%rd156+15360], %r1660;
	bar.warp.sync 	-1;
	ld.shared.u32 	%r1661, [%r350+16896];
	shr.u32 	%r1662, %r1661, %r2112;
	and.b32  	%r1663, %r1662, %r221;
	shl.b32 	%r1664, %r1663, 3;
	add.s32 	%r1665, %r1598, %r1664;
	ld.shared.u64 	%rd157, [%r1665];
	add.s64 	%rd158, %rd157, %rd9;
	xor.b32  	%r1666, %r1661, -2147483648;
	shl.b64 	%rd159, %rd158, 2;
	add.s64 	%rd160, %rd22, %rd159;
	st.global.u32 	[%rd160+16896], %r1666;
	bar.warp.sync 	-1;
	ld.shared.u32 	%r1667, [%r350+18432];
	shr.u32 	%r1668, %r1667, %r2112;
	and.b32  	%r1669, %r1668, %r221;
	shl.b32 	%r1670, %r1669, 3;
	add.s32 	%r1671, %r1598, %r1670;
	ld.shared.u64 	%rd161, [%r1671];
	add.s64 	%rd162, %rd161, %rd9;
	xor.b32  	%r1672, %r1667, -2147483648;
	shl.b64 	%rd163, %rd162, 2;
	add.s64 	%rd164, %rd22, %rd163;
	st.global.u32 	[%rd164+18432], %r1672;
	bar.warp.sync 	-1;
	ld.shared.u32 	%r1673, [%r350+19968];
	shr.u32 	%r1674, %r1673, %r2112;
	and.b32  	%r1675, %r1674, %r221;
	shl.b32 	%r1676, %r1675, 3;
	add.s32 	%r1677, %r1598, %r1676;
	ld.shared.u64 	%rd165, [%r1677];
	add.s64 	%rd166, %rd165, %rd9;
	xor.b32  	%r1678, %r1673, -2147483648;
	shl.b64 	%rd167, %rd166, 2;
	add.s64 	%rd168, %rd22, %rd167;
	st.global.u32 	[%rd168+19968], %r1678;
	bar.warp.sync 	-1;
	ld.shared.u32 	%r1679, [%r350+21504];
	shr.u32 	%r1680, %r1679, %r2112;
	and.b32  	%r1681, %r1680, %r221;
	shl.b32 	%r1682, %r1681, 3;
	add.s32 	%r1683, %r1598, %r1682;
	ld.shared.u64 	%rd169, [%r1683];
	add.s64 	%rd170, %rd169, %rd9;
	xor.b32  	%r1684, %r1679, -2147483648;
	shl.b64 	%rd171, %rd170, 2;
	add.s64 	%rd172, %rd22, %rd171;
	st.global.u32 	[%rd172+21504], %r1684;
	bar.warp.sync 	-1;
	ld.shared.u32 	%r1685, [%r350+23040];
	shr.u32 	%r1686, %r1685, %r2112;
	and.b32  	%r1687, %r1686, %r221;
	shl.b32 	%r1688, %r1687, 3;
	add.s32 	%r1689, %r1598, %r1688;
	ld.shared.u64 	%rd173, [%r1689];
	add.s64 	%rd174, %rd173, %rd9;
	xor.b32  	%r1690, %r1685, -2147483648;
	shl.b64 	%rd175, %rd174, 2;
	add.s64 	%rd176, %rd22, %rd175;
	st.global.u32 	[%rd176+23040], %r1690;
	bar.warp.sync 	-1;
	ld.shared.u32 	%r1691, [%r350+24576];
	shr.u32 	%r1692, %r1691, %r2112;
	and.b32  	%r1693, %r1692, %r221;
	shl.b32 	%r1694, %r1693, 3;
	add.s32 	%r1695, %r1598, %r1694;
	ld.shared.u64 	%rd177, [%r1695];
	add.s64 	%rd178, %rd177, %rd9;
	xor.b32  	%r1696, %r1691, -2147483648;
	shl.b64 	%rd179, %rd178, 2;
	add.s64 	%rd180, %rd22, %rd179;
	st.global.u32 	[%rd180+24576], %r1696;
	bar.warp.sync 	-1;
	bra.uni 	$L__BB20_260;
$L__BB20_225:
	ld.param.u32 	%r2089, [_ZN3cub18CUB_300001_SM_10006detail10radix_sort29DeviceRadixSortOnesweepKernelINS1_5radix10policy_hubIiiyE10Policy1000ELNS0_9SortOrderE0EiiyiiNS1_21identity_decomposer_tEEEvPT5_SB_PT3_PKSC_PT1_PKSG_PT2_PKSK_T4_iiT6__param_8];
	mad.lo.s32 	%r351, %r3, -6528, %r2089;
	setp.ge.s32 	%p152, %r1, %r351;
	@%p152 bra 	$L__BB20_227;
	ld.param.u32 	%r2113, [_ZN3cub18CUB_300001_SM_10006detail10radix_sort29DeviceRadixSortOnesweepKernelINS1_5radix10policy_hubIiiyE10Policy1000ELNS0_9SortOrderE0EiiyiiNS1_21identity_decomposer_tEEEvPT5_SB_PT3_PKSC_PT1_PKSG_PT2_PKSK_T4_iiT6__param_9];
	ld.shared.u32 	%r1697, [%r350];
	shr.u32 	%r1698, %r1697, %r2113;
	and.b32  	%r1699, %r1698, %r221;
	shl.b32 	%r1700, %r1699, 3;
	add.s32 	%r1702, %r783, %r1700;
	ld.shared.u64 	%rd181, [%r1702+26112];
	xor.b32  	%r1703, %r1697, -2147483648;
	add.s64 	%rd182, %rd181, %rd9;
	shl.b64 	%rd183, %rd182, 2;
	add.s64 	%rd184, %rd22, %rd183;
	st.global.u32 	[%rd184], %r1703;
$L__BB20_227:
	bar.warp.sync 	-1;
	add.s32 	%r1704, %r1, 384;
	setp.ge.s32 	%p153, %r1704, %r351;
	@%p153 bra 	$L__BB20_229;
	ld.param.u32 	%r2114, [_ZN3cub18CUB_300001_SM_10006detail10radix_sort29DeviceRadixSortOnesweepKernelINS1_5radix10policy_hubIiiyE10Policy1000ELNS0_9SortOrderE0EiiyiiNS1_21identity_decomposer_tEEEvPT5_SB_PT3_PKSC_PT1_PKSG_PT2_PKSK_T4_iiT6__param_9];
	ld.shared.u32 	%r1705, [%r350+1536];
	shr.u32 	%r1706, %r1705, %r2114;
	and.b32  	%r1707, %r1706, %r221;
	shl.b32 	%r1708, %r1707, 3;
	add.s32 	%r1710, %r783, %r1708;
	ld.shared.u64 	%rd185, [%r1710+26112];
	xor.b32  	%r1711, %r1705, -2147483648;
	add.s64 	%rd186, %rd185, %rd9;
	shl.b64 	%rd187, %rd186, 2;
	add.s64 	%rd188, %rd22, %rd187;
	st.global.u32 	[%rd188+1536], %r1711;
$L__BB20_229:
	bar.warp.sync 	-1;
	add.s32 	%r1712, %r1, 768;
	setp.ge.s32 	%p154, %r1712, %r351;
	@%p154 bra 	$L__BB20_231;
	ld.param.u32 	%r2115, [_ZN3cub18CUB_300001_SM_10006detail10radix_sort29DeviceRadixSortOnesweepKernelINS1_5radix10policy_hubIiiyE10Policy1000ELNS0_9SortOrderE0EiiyiiNS1_21identity_decomposer_tEEEvPT5_SB_PT3_PKSC_PT1_PKSG_PT2_PKSK_T4_iiT6__param_9];
	ld.shared.u32 	%r1713, [%r350+3072];
	shr.u32 	%r1714, %r1713, %r2115;
	and.b32  	%r1715, %r1714, %r221;
	shl.b32 	%r1716, %r1715, 3;
	add.s32 	%r1718, %r783, %r1716;
	ld.shared.u64 	%rd189, [%r1718+26112];
	xor.b32  	%r1719, %r1713, -2147483648;
	add.s64 	%rd190, %rd189, %rd9;
	shl.b64 	%rd191, %rd190, 2;
	add.s64 	%rd192, %rd22, %rd191;
	st.global.u32 	[%rd192+3072], %r1719;
$L__BB20_231:
	bar.warp.sync 	-1;
	add.s32 	%r1720, %r1, 1152;
	setp.ge.s32 	%p155, %r1720, %r351;
	@%p155 bra 	$L__BB20_233;
	ld.param.u32 	%r2116, [_ZN3cub18CUB_300001_SM_10006detail10radix_sort29DeviceRadixSortOnesweepKernelINS1_5radix10policy_hubIiiyE10Policy1000ELNS0_9SortOrderE0EiiyiiNS1_21identity_decomposer_tEEEvPT5_SB_PT3_PKSC_PT1_PKSG_PT2_PKSK_T4_iiT6__param_9];
	ld.shared.u32 	%r1721, [%r350+4608];
	shr.u32 	%r1722, %r1721, %r2116;
	and.b32  	%r1723, %r1722, %r221;
	shl.b32 	%r1724, %r1723, 3;
	add.s32 	%r1726, %r783, %r1724;
	ld.shared.u64 	%rd193, [%r1726+26112];
	xor.b32  	%r1727, %r1721, -2147483648;
	add.s64 	%rd194, %rd193, %rd9;
	shl.b64 	%rd195, %rd194, 2;
	add.s64 	%rd196, %rd22, %rd195;
	st.global.u32 	[%rd196+4608], %r1727;
$L__BB20_233:
	bar.warp.sync 	-1;
	add.s32 	%r1728, %r1, 1536;
	setp.ge.s32 	%p156, %r1728, %r351;
	@%p156 bra 	$L__BB20_235;
	ld.param.u32 	%r2117, [_ZN3cub18CUB_300001_SM_10006detail10radix_sort29DeviceRadixSortOnesweepKernelINS1_5radix10policy_hubIiiyE10Policy1000ELNS0_9SortOrderE0EiiyiiNS1_21identity_decomposer_tEEEvPT5_SB_PT3_PKSC_PT1_PKSG_PT2_PKSK_T4_iiT6__param_9];
	ld.shared.u32 	%r1729, [%r350+6144];
	shr.u32 	%r1730, %r1729, %r2117;
	and.b32  	%r1731, %r1730, %r221;
	shl.b32 	%r1732, %r1731, 3;
	add.s32 	%r1734, %r783, %r1732;
	ld.shared.u64 	%rd197, [%r1734+26112];
	xor.b32  	%r1735, %r1729, -2147483648;
	add.s64 	%rd198, %rd197, %rd9;
	shl.b64 	%rd199, %rd198, 2;
	add.s64 	%rd200, %rd22, %rd199;
	st.global.u32 	[%rd200+6144], %r1735;
$L__BB20_235:
	bar.warp.sync 	-1;
	add.s32 	%r1736, %r1, 1920;
	setp.ge.s32 	%p157, %r1736, %r351;
	@%p157 bra 	$L__BB20_237;
	ld.param.u32 	%r2118, [_ZN3cub18CUB_300001_SM_10006detail10radix_sort29DeviceRadixSortOnesweepKernelINS1_5radix10policy_hubIiiyE10Policy1000ELNS0_9SortOrderE0EiiyiiNS1_21identity_decomposer_tEEEvPT5_SB_PT3_PKSC_PT1_PKSG_PT2_PKSK_T4_iiT6__param_9];
	ld.shared.u32 	%r1737, [%r350+7680];
	shr.u32 	%r1738, %r1737, %r2118;
	and.b32  	%r1739, %r1738, %r221;
	shl.b32 	%r1740, %r1739, 3;
	add.s32 	%r1742, %r783, %r1740;
	ld.shared.u64 	%rd201, [%r1742+26112];
	xor.b32  	%r1743, %r1737, -2147483648;
	add.s64 	%rd202, %rd201, %rd9;
	shl.b64 	%rd203, %rd202, 2;
	add.s64 	%rd204, %rd22, %rd203;
	st.global.u32 	[%rd204+7680], %r1743;
$L__BB20_237:
	bar.warp.sync 	-1;
	add.s32 	%r1744, %r1, 2304;
	setp.ge.s32 	%p158, %r1744, %r351;
	@%p158 bra 	$L__BB20_239;
	ld.param.u32 	%r2119, [_ZN3cub18CUB_300001_SM_10006detail10radix_sort29DeviceRadixSortOnesweepKernelINS1_5radix10policy_hubIiiyE10Policy1000ELNS0_9SortOrderE0EiiyiiNS1_21identity_decomposer_tEEEvPT5_SB_PT3_PKSC_PT1_PKSG_PT2_PKSK_T4_iiT6__param_9];
	ld.shared.u32 	%r1745, [%r350+9216];
	shr.u32 	%r1746, %r1745, %r2119;
	and.b32  	%r1747, %r1746, %r221;
	shl.b32 	%r1748, %r1747, 3;
	add.s32 	%r1750, %r783, %r1748;
	ld.shared.u64 	%rd205, [%r1750+26112];
	xor.b32  	%r1751, %r1745, -2147483648;
	add.s64 	%rd206, %rd205, %rd9;
	shl.b64 	%rd207, %rd206, 2;
	add.s64 	%rd208, %rd22, %rd207;
	st.global.u32 	[%rd208+9216], %r1751;
$L__BB20_239:
	bar.warp.sync 	-1;
	add.s32 	%r1752, %r1, 2688;
	setp.ge.s32 	%p159, %r1752, %r351;
	@%p159 bra 	$L__BB20_241;
	ld.param.u32 	%r2120, [_ZN3cub18CUB_300001_SM_10006detail10radix_sort29DeviceRadixSortOnesweepKernelINS1_5radix10policy_hubIiiyE10Policy1000ELNS0_9SortOrderE0EiiyiiNS1_21identity_decomposer_tEEEvPT5_SB_PT3_PKSC_PT1_PKSG_PT2_PKSK_T4_iiT6__param_9];
	ld.shared.u32 	%r1753, [%r350+10752];
	shr.u32 	%r1754, %r1753, %r2120;
	and.b32  	%r1755, %r1754, %r221;
	shl.b32 	%r1756, %r1755, 3;
	add.s32 	%r1758, %r783, %r1756;
	ld.shared.u64 	%rd209, [%r1758+26112];
	xor.b32  	%r1759, %r1753, -2147483648;
	add.s64 	%rd210, %rd209, %rd9;
	shl.b64 	%rd211, %rd210, 2;
	add.s64 	%rd212, %rd22, %rd211;
	st.global.u32 	[%rd212+10752], %r1759;
$L__BB20_241:
	bar.warp.sync 	-1;
	or.b32  	%r1760, %r1, 3072;
	setp.ge.s32 	%p160, %r1760, %r351;
	@%p160 bra 	$L__BB20_243;
	ld.param.u32 	%r2121, [_ZN3cub18CUB_300001_SM_10006detail10radix_sort29DeviceRadixSortOnesweepKernelINS1_5radix10policy_hubIiiyE10Policy1000ELNS0_9SortOrderE0EiiyiiNS1_21identity_decomposer_tEEEvPT5_SB_PT3_PKSC_PT1_PKSG_PT2_PKSK_T4_iiT6__param_9];
	ld.shared.u32 	%r1761, [%r350+12288];
	shr.u32 	%r1762, %r1761, %r2121;
	and.b32  	%r1763, %r1762, %r221;
	shl.b32 	%r1764, %r1763, 3;
	add.s32 	%r1766, %r783, %r1764;
	ld.shared.u64 	%rd213, [%r1766+26112];
	xor.b32  	%r1767, %r1761, -2147483648;
	add.s64 	%rd214, %rd213, %rd9;
	shl.b64 	%rd215, %rd214, 2;
	add.s64 	%rd216, %rd22, %rd215;
	st.global.u32 	[%rd216+12288], %r1767;
$L__BB20_243:
	bar.warp.sync 	-1;
	add.s32 	%r1768, %r1, 3456;
	setp.ge.s32 	%p161, %r1768, %r351;
	@%p161 bra 	$L__BB20_245;
	ld.param.u32 	%r2122, [_ZN3cub18CUB_300001_SM_10006detail10radix_sort29DeviceRadixSortOnesweepKernelINS1_5radix10policy_hubIiiyE10Policy1000ELNS0_9SortOrderE0EiiyiiNS1_21identity_decomposer_tEEEvPT5_SB_PT3_PKSC_PT1_PKSG_PT2_PKSK_T4_iiT6__param_9];
	ld.shared.u32 	%r1769, [%r350+13824];
	shr.u32 	%r1770, %r1769, %r2122;
	and.b32  	%r1771, %r1770, %r221;
	shl.b32 	%r1772, %r1771, 3;
	add.s32 	%r1774, %r783, %r1772;
	ld.shared.u64 	%rd217, [%r1774+26112];
	xor.b32  	%r1775, %r1769, -2147483648;
	add.s64 	%rd218, %rd217, %rd9;
	shl.b64 	%rd219, %rd218, 2;
	add.s64 	%rd220, %rd22, %rd219;
	st.global.u32 	[%rd220+13824], %r1775;
$L__BB20_245:
	bar.warp.sync 	-1;
	add.s32 	%r1776, %r1, 3840;
	setp.ge.s32 	%p162, %r1776, %r351;
	@%p162 bra 	$L__BB20_247;
	ld.param.u32 	%r2123, [_ZN3cub18CUB_300001_SM_10006detail10radix_sort29DeviceRadixSortOnesweepKernelINS1_5radix10policy_hubIiiyE10Policy1000ELNS0_9SortOrderE0EiiyiiNS1_21identity_decomposer_tEEEvPT5_SB_PT3_PKSC_PT1_PKSG_PT2_PKSK_T4_iiT6__param_9];
	ld.shared.u32 	%r1777, [%r350+15360];
	shr.u32 	%r1778, %r1777, %r2123;
	and.b32  	%r1779, %r1778, %r221;
	shl.b32 	%r1780, %r1779, 3;
	add.s32 	%r1782, %r783, %r1780;
	ld.shared.u64 	%rd221, [%r1782+26112];
	xor.b32  	%r1783, %r1777, -2147483648;
	add.s64 	%rd222, %rd221, %rd9;
	shl.b64 	%rd223, %rd222, 2;
	add.s64 	%rd224, %rd22, %rd223;
	st.global.u32 	[%rd224+15360], %r1783;
$L__BB20_247:
	bar.warp.sync 	-1;
	add.s32 	%r1784, %r1, 4224;
	setp.ge.s32 	%p163, %r1784, %r351;
	@%p163 bra 	$L__BB20_249;
	ld.param.u32 	%r2124, [_ZN3cub18CUB_300001_SM_10006detail10radix_sort29DeviceRadixSortOnesweepKernelINS1_5radix10policy_hubIiiyE10Policy1000ELNS0_9SortOrderE0EiiyiiNS1_21identity_decomposer_tEEEvPT5_SB_PT3_PKSC_PT1_PKSG_PT2_PKSK_T4_iiT6__param_9];
	ld.shared.u32 	%r1785, [%r350+16896];
	shr.u32 	%r1786, %r1785, %r2124;
	and.b32  	%r1787, %r1786, %r221;
	shl.b32 	%r1788, %r1787, 3;
	add.s32 	%r1790, %r783, %r1788;
	ld.shared.u64 	%rd225, [%r1790+26112];
	xor.b32  	%r1791, %r1785, -2147483648;
	add.s64 	%rd226, %rd225, %rd9;
	shl.b64 	%rd227, %rd226, 2;
	add.s64 	%rd228, %rd22, %rd227;
	st.global.u32 	[%rd228+16896], %r1791;
$L__BB20_249:
	bar.warp.sync 	-1;
	add.s32 	%r1792, %r1, 4608;
	setp.ge.s32 	%p164, %r1792, %r351;
	@%p164 bra 	$L__BB20_251;
	ld.param.u32 	%r2125, [_ZN3cub18CUB_300001_SM_10006detail10radix_sort29DeviceRadixSortOnesweepKernelINS1_5radix10policy_hubIiiyE10Policy1000ELNS0_9SortOrderE0EiiyiiNS1_21identity_decomposer_tEEEvPT5_SB_PT3_PKSC_PT1_PKSG_PT2_PKSK_T4_iiT6__param_9];
	ld.shared.u32 	%r1793, [%r350+18432];
	shr.u32 	%r1794, %r1793, %r2125;
	and.b32  	%r1795, %r1794, %r221;
	shl.b32 	%r1796, %r1795, 3;
	add.s32 	%r1798, %r783, %r1796;
	ld.shared.u64 	%rd229, [%r1798+26112];
	xor.b32  	%r1799, %r1793, -2147483648;
	add.s64 	%rd230, %rd229, %rd9;
	shl.b64 	%rd231, %rd230, 2;
	add.s64 	%rd232, %rd22, %rd231;
	st.global.u32 	[%rd232+18432], %r1799;
$L__BB20_251:
	bar.warp.sync 	-1;
	add.s32 	%r1800, %r1, 4992;
	setp.ge.s32 	%p165, %r1800, %r351;
	@%p165 bra 	$L__BB20_253;
	ld.param.u32 	%r2126, [_ZN3cub18CUB_300001_SM_10006detail10radix_sort29DeviceRadixSortOnesweepKernelINS1_5radix10policy_hubIiiyE10Policy1000ELNS0_9SortOrderE0EiiyiiNS1_21identity_decomposer_tEEEvPT5_SB_PT3_PKSC_PT1_PKSG_PT2_PKSK_T4_iiT6__param_9];
	ld.shared.u32 	%r1801, [%r350+19968];
	shr.u32 	%r1802, %r1801, %r2126;
	and.b32  	%r1803, %r1802, %r221;
	shl.b32 	%r1804, %r1803, 3;
	add.s32 	%r1806, %r783, %r1804;
	ld.shared.u64 	%rd233, [%r1806+26112];
	xor.b32  	%r1807, %r1801, -2147483648;
	add.s64 	%rd234, %rd233, %rd9;
	shl.b64 	%rd235, %rd234, 2;
	add.s64 	%rd236, %rd22, %rd235;
	st.global.u32 	[%rd236+19968], %r1807;
$L__BB20_253:
	bar.warp.sync 	-1;
	add.s32 	%r1808, %r1, 5376;
	setp.ge.s32 	%p166, %r1808, %r351;
	@%p166 bra 	$L__BB20_255;
	ld.param.u32 	%r2127, [_ZN3cub18CUB_300001_SM_10006detail10radix_sort29DeviceRadixSortOnesweepKernelINS1_5radix10policy_hubIiiyE10Policy1000ELNS0_9SortOrderE0EiiyiiNS1_21identity_decomposer_tEEEvPT5_SB_PT3_PKSC_PT1_PKSG_PT2_PKSK_T4_iiT6__param_9];
	ld.shared.u32 	%r1809, [%r350+21504];
	shr.u32 	%r1810, %r1809, %r2127;
	and.b32  	%r1811, %r1810, %r221;
	shl.b32 	%r1812, %r1811, 3;
	add.s32 	%r1814, %r783, %r1812;
	ld.shared.u64 	%rd237, [%r1814+26112];
	xor.b32  	%r1815, %r1809, -2147483648;
	add.s64 	%rd238, %rd237, %rd9;
	shl.b64 	%rd239, %rd238, 2;
	add.s64 	%rd240, %rd22, %rd239;
	st.global.u32 	[%rd240+21504], %r1815;
$L__BB20_255:
	bar.warp.sync 	-1;
	add.s32 	%r1816, %r1, 5760;
	setp.ge.s32 	%p167, %r1816, %r351;
	@%p167 bra 	$L__BB20_257;
	ld.param.u32 	%r2128, [_ZN3cub18CUB_300001_SM_10006detail10radix_sort29DeviceRadixSortOnesweepKernelINS1_5radix10policy_hubIiiyE10Policy1000ELNS0_9SortOrderE0EiiyiiNS1_21identity_decomposer_tEEEvPT5_SB_PT3_PKSC_PT1_PKSG_PT2_PKSK_T4_iiT6__param_9];
	ld.shared.u32 	%r1817, [%r350+23040];
	shr.u32 	%r1818, %r1817, %r2128;
	and.b32  	%r1819, %r1818, %r221;
	shl.b32 	%r1820, %r1819, 3;
	add.s32 	%r1822, %r783, %r1820;
	ld.shared.u64 	%rd241, [%r1822+26112];
	xor.b32  	%r1823, %r1817, -2147483648;
	add.s64 	%rd242, %rd241, %rd9;
	shl.b64 	%rd243, %rd242, 2;
	add.s64 	%rd244, %rd22, %rd243;
	st.global.u32 	[%rd244+23040], %r1823;
$L__BB20_257:
	bar.warp.sync 	-1;
	or.b32  	%r1824, %r1, 6144;
	setp.ge.s32 	%p168, %r1824, %r351;
	@%p168 bra 	$L__BB20_259;
	ld.param.u32 	%r2129, [_ZN3cub18CUB_300001_SM_10006detail10radix_sort29DeviceRadixSortOnesweepKernelINS1_5radix10policy_hubIiiyE10Policy1000ELNS0_9SortOrderE0EiiyiiNS1_21identity_decomposer_tEEEvPT5_SB_PT3_PKSC_PT1_PKSG_PT2_PKSK_T4_iiT6__param_9];
	ld.shared.u32 	%r1825, [%r350+24576];
	shr.u32 	%r1826, %r1825, %r2129;
	and.b32  	%r1827, %r1826, %r221;
	shl.b32 	%r1828, %r1827, 3;
	add.s32 	%r1830, %r783, %r1828;
	ld.shared.u64 	%rd245, [%r1830+26112];
	xor.b32  	%r1831, %r1825, -2147483648;
	add.s64 	%rd246, %rd245, %rd9;
	shl.b64 	%rd247, %rd246, 2;
	add.s64 	%rd248, %rd22, %rd247;
	st.global.u32 	[%rd248+24576], %r1831;
$L__BB20_259:
	bar.warp.sync 	-1;
$L__BB20_260:
	ld.param.u32 	%r2130, [_ZN3cub18CUB_300001_SM_10006detail10radix_sort29DeviceRadixSortOnesweepKernelINS1_5radix10policy_hubIiiyE10Policy1000ELNS0_9SortOrderE0EiiyiiNS1_21identity_decomposer_tEEEvPT5_SB_PT3_PKSC_PT1_PKSG_PT2_PKSK_T4_iiT6__param_9];
	ld.param.u32 	%r2090, [_ZN3cub18CUB_300001_SM_10006detail10radix_sort29DeviceRadixSortOnesweepKernelINS1_5radix10policy_hubIiiyE10Policy1000ELNS0_9SortOrderE0EiiyiiNS1_21identity_decomposer_tEEEvPT5_SB_PT3_PKSC_PT1_PKSG_PT2_PKSK_T4_iiT6__param_8];
	setp.gt.s32 	%p169, %r349, %r2090;
	ld.shared.u32 	%r1832, [%r350];
	shr.u32 	%r1833, %r1832, %r2130;
	and.b32  	%r352, %r1833, %r221;
	ld.shared.u32 	%r1834, [%r350+1536];
	shr.u32 	%r1835, %r1834, %r2130;
	and.b32  	%r353, %r1835, %r221;
	ld.shared.u32 	%r1836, [%r350+3072];
	shr.u32 	%r1837, %r1836, %r2130;
	and.b32  	%r354, %r1837, %r221;
	ld.shared.u32 	%r1838, [%r350+4608];
	shr.u32 	%r1839, %r1838, %r2130;
	and.b32  	%r355, %r1839, %r221;
	ld.shared.u32 	%r1840, [%r350+6144];
	shr.u32 	%r1841, %r1840, %r2130;
	and.b32  	%r356, %r1841, %r221;
	ld.shared.u32 	%r1842, [%r350+7680];
	shr.u32 	%r1843, %r1842, %r2130;
	and.b32  	%r357, %r1843, %r221;
	ld.shared.u32 	%r1844, [%r350+9216];
	shr.u32 	%r1845, %r1844, %r2130;
	and.b32  	%r358, %r1845, %r221;
	ld.shared.u32 	%r1846, [%r350+10752];
	shr.u32 	%r1847, %r1846, %r2130;
	and.b32  	%r359, %r1847, %r221;
	ld.shared.u32 	%r1848, [%r350+12288];
	shr.u32 	%r1849, %r1848, %r2130;
	and.b32  	%r360, %r1849, %r221;
	ld.shared.u32 	%r1850, [%r350+13824];
	shr.u32 	%r1851, %r1850, %r2130;
	and.b32  	%r361, %r1851, %r221;
	ld.shared.u32 	%r1852, [%r350+15360];
	shr.u32 	%r1853, %r1852, %r2130;
	and.b32  	%r362, %r1853, %r221;
	ld.shared.u32 	%r1854, [%r350+16896];
	shr.u32 	%r1855, %r1854, %r2130;
	and.b32  	%r363, %r1855, %r221;
	ld.shared.u32 	%r1856, [%r350+18432];
	shr.u32 	%r1857, %r1856, %r2130;
	and.b32  	%r364, %r1857, %r221;
	ld.shared.u32 	%r1858, [%r350+19968];
	shr.u32 	%r1859, %r1858, %r2130;
	and.b32  	%r365, %r1859, %r221;
	ld.shared.u32 	%r1860, [%r350+21504];
	shr.u32 	%r1861, %r1860, %r2130;
	and.b32  	%r366, %r1861, %r221;
	ld.shared.u32 	%r1862, [%r350+23040];
	shr.u32 	%r1863, %r1862, %r2130;
	and.b32  	%r367, %r1863, %r221;
	ld.shared.u32 	%r1864, [%r350+24576];
	shr.u32 	%r1865, %r1864, %r2130;
	and.b32  	%r368, %r1865, %r221;
	@%p169 bra 	$L__BB20_262;
	ld.param.u64 	%rd443, [_ZN3cub18CUB_300001_SM_10006detail10radix_sort29DeviceRadixSortOnesweepKernelINS1_5radix10policy_hubIiiyE10Policy1000ELNS0_9SortOrderE0EiiyiiNS1_21identity_decomposer_tEEEvPT5_SB_PT3_PKSC_PT1_PKSG_PT2_PKSK_T4_iiT6__param_7];
	cvta.to.global.u64 	%rd249, %rd443;
	and.b32  	%r1869, %r1, 31;
	or.b32  	%r1870, %r647, %r1869;
	cvt.u64.u32 	%rd250, %r1870;
	mul.lo.s32 	%r1871, %r3, 6528;
	cvt.s64.s32 	%rd251, %r1871;
	add.s64 	%rd252, %rd250, %rd251;
	shl.b64 	%rd253, %rd252, 2;
	add.s64 	%rd254, %rd249, %rd253;
	ld.global.u32 	%r2266, [%rd254];
	ld.global.u32 	%r2267, [%rd254+128];
	ld.global.u32 	%r2268, [%rd254+256];
	ld.global.u32 	%r2269, [%rd254+384];
	ld.global.u32 	%r2270, [%rd254+512];
	ld.global.u32 	%r2271, [%rd254+640];
	ld.global.u32 	%r2272, [%rd254+768];
	ld.global.u32 	%r2273, [%rd254+896];
	ld.global.u32 	%r2274, [%rd254+1024];
	ld.global.u32 	%r2275, [%rd254+1152];
	ld.global.u32 	%r2276, [%rd254+1280];
	ld.global.u32 	%r2277, [%rd254+1408];
	ld.global.u32 	%r2278, [%rd254+1536];
	ld.global.u32 	%r2279, [%rd254+1664];
	ld.global.u32 	%r2280, [%rd254+1792];
	ld.global.u32 	%r2281, [%rd254+1920];
	ld.global.u32 	%r2282, [%rd254+2048];
	bra.uni 	$L__BB20_296;
$L__BB20_262:
	ld.param.u32 	%r2091, [_ZN3cub18CUB_300001_SM_10006detail10radix_sort29DeviceRadixSortOnesweepKernelINS1_5radix10policy_hubIiiyE10Policy1000ELNS0_9SortOrderE0EiiyiiNS1_21identity_decomposer_tEEEvPT5_SB_PT3_PKSC_PT1_PKSG_PT2_PKSK_T4_iiT6__param_8];
	ld.param.u64 	%rd444, [_ZN3cub18CUB_300001_SM_10006detail10radix_sort29DeviceRadixSortOnesweepKernelINS1_5radix10policy_hubIiiyE10Policy1000ELNS0_9SortOrderE0EiiyiiNS1_21identity_decomposer_tEEEvPT5_SB_PT3_PKSC_PT1_PKSG_PT2_PKSK_T4_iiT6__param_7];
	cvta.to.global.u64 	%rd255, %rd444;
	add.s64 	%rd23, %rd255, %rd63;
	cvt.u32.u64 	%r1874, %rd7;
	sub.s32 	%r386, %r2091, %r649;
	setp.ge.s32 	%p170, %r1874, %r386;
	@%p170 bra 	$L__BB20_264;
	ld.global.u32 	%r2266, [%rd23];
$L__BB20_264:
	add.s32 	%r1877, %r1874, 32;
	setp.ge.s32 	%p171, %r1877, %r386;
	@%p171 bra 	$L__BB20_266;
	ld.global.u32 	%r2267, [%rd23+128];
$L__BB20_266:
	add.s32 	%r1880, %r1874, 64;
	setp.ge.s32 	%p172, %r1880, %r386;
	@%p172 bra 	$L__BB20_268;
	ld.global.u32 	%r2268, [%rd23+256];
$L__BB20_268:
	add.s32 	%r1883, %r1874, 96;
	setp.ge.s32 	%p173, %r1883, %r386;
	@%p173 bra 	$L__BB20_270;
	ld.global.u32 	%r2269, [%rd23+384];
$L__BB20_270:
	add.s32 	%r1886, %r1874, 128;
	setp.ge.s32 	%p174, %r1886, %r386;
	@%p174 bra 	$L__BB20_272;
	ld.global.u32 	%r2270, [%rd23+512];
$L__BB20_272:
	add.s32 	%r1889, %r1874, 160;
	setp.ge.s32 	%p175, %r1889, %r386;
	@%p175 bra 	$L__BB20_274;
	ld.global.u32 	%r2271, [%rd23+640];
$L__BB20_274:
	add.s32 	%r1892, %r1874, 192;
	setp.ge.s32 	%p176, %r1892, %r386;
	@%p176 bra 	$L__BB20_276;
	ld.global.u32 	%r2272, [%rd23+768];
$L__BB20_276:
	add.s32 	%r1895, %r1874, 224;
	setp.ge.s32 	%p177, %r1895, %r386;
	@%p177 bra 	$L__BB20_278;
	ld.param.u64 	%rd445, [_ZN3cub18CUB_300001_SM_10006detail10radix_sort29DeviceRadixSortOnesweepKernelINS1_5radix10policy_hubIiiyE10Policy1000ELNS0_9SortOrderE0EiiyiiNS1_21identity_decomposer_tEEEvPT5_SB_PT3_PKSC_PT1_PKSG_PT2_PKSK_T4_iiT6__param_7];
	cvta.to.global.u64 	%rd259, %rd445;
	cvt.s64.s32 	%rd260, %r649;
	add.s64 	%rd261, %rd7, %rd260;
	shl.b64 	%rd262, %rd261, 2;
	add.s64 	%rd263, %rd259, %rd262;
	ld.global.u32 	%r2273, [%rd263+896];
$L__BB20_278:
	add.s32 	%r1899, %r1874, 256;
	setp.ge.s32 	%p178, %r1899, %r386;
	@%p178 bra 	$L__BB20_280;
	ld.param.u64 	%rd446, [_ZN3cub18CUB_300001_SM_10006detail10radix_sort29DeviceRadixSortOnesweepKernelINS1_5radix10policy_hubIiiyE10Policy1000ELNS0_9SortOrderE0EiiyiiNS1_21identity_decomposer_tEEEvPT5_SB_PT3_PKSC_PT1_PKSG_PT2_PKSK_T4_iiT6__param_7];
	cvta.to.global.u64 	%rd264, %rd446;
	cvt.s64.s32 	%rd265, %r649;
	add.s64 	%rd266, %rd7, %rd265;
	shl.b64 	%rd267, %rd266, 2;
	add.s64 	%rd268, %rd264, %rd267;
	ld.global.u32 	%r2274, [%rd268+1024];
$L__BB20_280:
	add.s32 	%r1903, %r1874, 288;
	setp.ge.s32 	%p179, %r1903, %r386;
	@%p179 bra 	$L__BB20_282;
	ld.param.u64 	%rd447, [_ZN3cub18CUB_300001_SM_10006detail10radix_sort29DeviceRadixSortOnesweepKernelINS1_5radix10policy_hubIiiyE10Policy1000ELNS0_9SortOrderE0EiiyiiNS1_21identity_decomposer_tEEEvPT5_SB_PT3_PKSC_PT1_PKSG_PT2_PKSK_T4_iiT6__param_7];
	cvta.to.global.u64 	%rd269, %rd447;
	cvt.s64.s32 	%rd270, %r649;
	add.s64 	%rd271, %rd7, %rd270;
	shl.b64 	%rd272, %rd271, 2;
	add.s64 	%rd273, %rd269, %rd272;
	ld.global.u32 	%r2275, [%rd273+1152];
$L__BB20_282:
	add.s32 	%r1907, %r1874, 320;
	setp.ge.s32 	%p180, %r1907, %r386;
	@%p180 bra 	$L__BB20_284;
	ld.param.u64 	%rd448, [_ZN3cub18CUB_300001_SM_10006detail10radix_sort29DeviceRadixSortOnesweepKernelINS1_5radix10policy_hubIiiyE10Policy1000ELNS0_9SortOrderE0EiiyiiNS1_21identity_decomposer_tEEEvPT5_SB_PT3_PKSC_PT1_PKSG_PT2_PKSK_T4_iiT6__param_7];
	cvta.to.global.u64 	%rd274, %rd448;
	cvt.s64.s32 	%rd275, %r649;
	add.s64 	%rd276, %rd7, %rd275;
	shl.b64 	%rd277, %rd276, 2;
	add.s64 	%rd278, %rd274, %rd277;
	ld.global.u32 	%r2276, [%rd278+1280];
$L__BB20_284:
	add.s32 	%r1911, %r1874, 352;
	setp.ge.s32 	%p181, %r1911, %r386;
	@%p181 bra 	$L__BB20_286;
	ld.param.u64 	%rd449, [_ZN3cub18CUB_300001_SM_10006detail10radix_sort29DeviceRadixSortOnesweepKernelINS1_5radix10policy_hubIiiyE10Policy1000ELNS0_9SortOrderE0EiiyiiNS1_21identity_decomposer_tEEEvPT5_SB_PT3_PKSC_PT1_PKSG_PT2_PKSK_T4_iiT6__param_7];
	cvta.to.global.u64 	%rd279, %rd449;
	mul.lo.s32 	%r1912, %r3, 6528;
	cvt.s64.s32 	%rd280, %r1912;
	add.s64 	%rd281, %rd7, %rd280;
	shl.b64 	%rd282, %rd281, 2;
	add.s64 	%rd283, %rd279, %rd282;
	ld.global.u32 	%r2277, [%rd283+1408];
$L__BB20_286:
	add.s32 	%r1915, %r1874, 384;
	setp.ge.s32 	%p182, %r1915, %r386;
	@%p182 bra 	$L__BB20_288;
	ld.param.u64 	%rd450, [_ZN3cub18CUB_300001_SM_10006detail10radix_sort29DeviceRadixSortOnesweepKernelINS1_5radix10policy_hubIiiyE10Policy1000ELNS0_9SortOrderE0EiiyiiNS1_21identity_decomposer_tEEEvPT5_SB_PT3_PKSC_PT1_PKSG_PT2_PKSK_T4_iiT6__param_7];
	cvta.to.global.u64 	%rd284, %rd450;
	mul.lo.s32 	%r1916, %r3, 6528;
	cvt.s64.s32 	%rd285, %r1916;
	add.s64 	%rd286, %rd7, %rd285;
	shl.b64 	%rd287, %rd286, 2;
	add.s64 	%rd288, %rd284, %rd287;
	ld.global.u32 	%r2278, [%rd288+1536];
$L__BB20_288:
	cvt.u32.u64 	%r1918, %rd7;
	add.s32 	%r1919, %r1918, 416;
	setp.ge.s32 	%p183, %r1919, %r386;
	@%p183 bra 	$L__BB20_290;
	ld.param.u64 	%rd451, [_ZN3cub18CUB_300001_SM_10006detail10radix_sort29DeviceRadixSortOnesweepKernelINS1_5radix10policy_hubIiiyE10Policy1000ELNS0_9SortOrderE0EiiyiiNS1_21identity_decomposer_tEEEvPT5_SB_PT3_PKSC_PT1_PKSG_PT2_PKSK_T4_iiT6__param_7];
	cvta.to.global.u64 	%rd289, %rd451;
	mul.lo.s32 	%r1920, %r3, 6528;
	cvt.s64.s32 	%rd290, %r1920;
	add.s64 	%rd291, %rd7, %rd290;
	shl.b64 	%rd292, %rd291, 2;
	add.s64 	%rd293, %rd289, %rd292;
	ld.global.u32 	%r2279, [%rd293+1664];
$L__BB20_290:
	cvt.u32.u64 	%r1922, %rd7;
	add.s32 	%r1923, %r1922, 448;
	setp.ge.s32 	%p184, %r1923, %r386;
	@%p184 bra 	$L__BB20_292;
	ld.param.u64 	%rd452, [_ZN3cub18CUB_300001_SM_10006detail10radix_sort29DeviceRadixSortOnesweepKernelINS1_5radix10policy_hubIiiyE10Policy1000ELNS0_9SortOrderE0EiiyiiNS1_21identity_decomposer_tEEEvPT5_SB_PT3_PKSC_PT1_PKSG_PT2_PKSK_T4_iiT6__param_7];
	cvta.to.global.u64 	%rd294, %rd452;
	mul.lo.s32 	%r1924, %r3, 6528;
	cvt.s64.s32 	%rd295, %r1924;
	add.s64 	%rd296, %rd7, %rd295;
	shl.b64 	%rd297, %rd296, 2;
	add.s64 	%rd298, %rd294, %rd297;
	ld.global.u32 	%r2280, [%rd298+1792];
$L__BB20_292:
	cvt.u32.u64 	%r1926, %rd7;
	add.s32 	%r1927, %r1926, 480;
	setp.ge.s32 	%p185, %r1927, %r386;
	@%p185 bra 	$L__BB20_294;
	ld.param.u64 	%rd453, [_ZN3cub18CUB_300001_SM_10006detail10radix_sort29DeviceRadixSortOnesweepKernelINS1_5radix10policy_hubIiiyE10Policy1000ELNS0_9SortOrderE0EiiyiiNS1_21identity_decomposer_tEEEvPT5_SB_PT3_PKSC_PT1_PKSG_PT2_PKSK_T4_iiT6__param_7];
	cvta.to.global.u64 	%rd299, %rd453;
	mul.lo.s32 	%r1928, %r3, 6528;
	cvt.s64.s32 	%rd300, %r1928;
	add.s64 	%rd301, %rd7, %rd300;
	shl.b64 	%rd302, %rd301, 2;
	add.s64 	%rd303, %rd299, %rd302;
	ld.global.u32 	%r2281, [%rd303+1920];
$L__BB20_294:
	cvt.u32.u64 	%r1930, %rd7;
	add.s32 	%r1931, %r1930, 512;
	setp.ge.s32 	%p186, %r1931, %r386;
	@%p186 bra 	$L__BB20_296;
	ld.param.u64 	%rd454, [_ZN3cub18CUB_300001_SM_10006detail10radix_sort29DeviceRadixSortOnesweepKernelINS1_5radix10policy_hubIiiyE10Policy1000ELNS0_9SortOrderE0EiiyiiNS1_21identity_decomposer_tEEEvPT5_SB_PT3_PKSC_PT1_PKSG_PT2_PKSK_T4_iiT6__param_7];
	cvta.to.global.u64 	%rd304, %rd454;
	mov.u32 	%r1932, %tid.x;
	and.b32  	%r1933, %r1932, 992;
	mul.lo.s32 	%r1934, %r1933, 17;
	and.b32  	%r1935, %r1932, 31;
	or.b32  	%r1936, %r1934, %r1935;
	cvt.u64.u32 	%rd305, %r1936;
	mul.lo.s32 	%r1937, %r3, 6528;
	cvt.s64.s32 	%rd306, %r1937;
	add.s64 	%rd307, %rd305, %rd306;
	shl.b64 	%rd308, %rd307, 2;
	add.s64 	%rd309, %rd304, %rd308;
	ld.global.u32 	%r2282, [%rd309+2048];
$L__BB20_296:
	ld.param.u32 	%r2092, [_ZN3cub18CUB_300001_SM_10006detail10radix_sort29DeviceRadixSortOnesweepKernelINS1_5radix10policy_hubIiiyE10Policy1000ELNS0_9SortOrderE0EiiyiiNS1_21identity_decomposer_tEEEvPT5_SB_PT3_PKSC_PT1_PKSG_PT2_PKSK_T4_iiT6__param_8];
	ld.param.u64 	%rd441, [_ZN3cub18CUB_300001_SM_10006detail10radix_sort29DeviceRadixSortOnesweepKernelINS1_5radix10policy_hubIiiyE10Policy1000ELNS0_9SortOrderE0EiiyiiNS1_21identity_decomposer_tEEEvPT5_SB_PT3_PKSC_PT1_PKSG_PT2_PKSK_T4_iiT6__param_6];
	cvta.to.global.u64 	%rd24, %rd441;
	mov.u32 	%r437, %tid.x;
	cvt.u64.u32 	%rd25, %r437;
	shl.b32 	%r1938, %r437, 2;
	mov.u32 	%r1939, _ZZN3cub18CUB_300001_SM_10006detail10radix_sort29DeviceRadixSortOnesweepKernelINS1_5radix10policy_hubIiiyE10Policy1000ELNS0_9SortOrderE0EiiyiiNS1_21identity_decomposer_tEEEvPT5_SB_PT3_PKSC_PT1_PKSG_PT2_PKSK_T4_iiT6_E1s;
	add.s32 	%r438, %r1939, %r1938;
	mad.lo.s32 	%r1940, %r3, 6528, 6528;
	setp.gt.s32 	%p187, %r1940, %r2092;
	bar.sync 	0;
	st.shared.u32 	[%r323+-4], %r2266;
	st.shared.u32 	[%r324+-4], %r2267;
	st.shared.u32 	[%r325+-4], %r2268;
	st.shared.u32 	[%r326+-4], %r2269;
	st.shared.u32 	[%r327+-4], %r2270;
	st.shared.u32 	[%r328+-4], %r2271;
	st.shared.u32 	[%r329+-4], %r2272;
	st.shared.u32 	[%r330+-4], %r2273;
	st.shared.u32 	[%r331+-4], %r2274;
	st.shared.u32 	[%r332+-4], %r2275;
	st.shared.u32 	[%r333+-4], %r2276;
	st.shared.u32 	[%r334+-4], %r2277;
	st.shared.u32 	[%r335+-4], %r2278;
	st.shared.u32 	[%r336+-4], %r2279;
	st.shared.u32 	[%r337+-4], %r2280;
	st.shared.u32 	[%r338+-4], %r2281;
	st.shared.u32 	[%r339+-4], %r2282;
	bar.sync 	0;
	@%p187 bra 	$L__BB20_298;
	ld.shared.u32 	%r1941, [%r438];
	shl.b32 	%r1942, %r352, 3;
	add.s32 	%r1944, %r1939, 26112;
	add.s32 	%r1945, %r1944, %r1942;
	ld.shared.u64 	%rd310, [%r1945];
	add.s64 	%rd311, %rd310, %rd25;
	shl.b64 	%rd312, %rd311, 2;
	add.s64 	%rd313, %rd24, %rd312;
	st.global.u32 	[%rd313], %r1941;
	bar.warp.sync 	-1;
	ld.shared.u32 	%r1946, [%r438+1536];
	shl.b32 	%r1947, %r353, 3;
	add.s32 	%r1948, %r1944, %r1947;
	ld.shared.u64 	%rd314, [%r1948];
	add.s64 	%rd315, %rd314, %rd25;
	shl.b64 	%rd316, %rd315, 2;
	add.s64 	%rd317, %rd24, %rd316;
	st.global.u32 	[%rd317+1536], %r1946;
	bar.warp.sync 	-1;
	ld.shared.u32 	%r1949, [%r438+3072];
	shl.b32 	%r1950, %r354, 3;
	add.s32 	%r1951, %r1944, %r1950;
	ld.shared.u64 	%rd318, [%r1951];
	add.s64 	%rd319, %rd318, %rd25;
	shl.b64 	%rd320, %rd319, 2;
	add.s64 	%rd321, %rd24, %rd320;
	st.global.u32 	[%rd321+3072], %r1949;
	bar.warp.sync 	-1;
	ld.shared.u32 	%r1952, [%r438+4608];
	shl.b32 	%r1953, %r355, 3;
	add.s32 	%r1954, %r1944, %r1953;
	ld.shared.u64 	%rd322, [%r1954];
	add.s64 	%rd323, %rd322, %rd25;
	shl.b64 	%rd324, %rd323, 2;
	add.s64 	%rd325, %rd24, %rd324;
	st.global.u32 	[%rd325+4608], %r1952;
	bar.warp.sync 	-1;
	ld.shared.u32 	%r1955, [%r438+6144];
	shl.b32 	%r1956, %r356, 3;
	add.s32 	%r1957, %r1944, %r1956;
	ld.shared.u64 	%rd326, [%r1957];
	add.s64 	%rd327, %rd326, %rd25;
	shl.b64 	%rd328, %rd327, 2;
	add.s64 	%rd329, %rd24, %rd328;
	st.global.u32 	[%rd329+6144], %r1955;
	bar.warp.sync 	-1;
	ld.shared.u32 	%r1958, [%r438+7680];
	shl.b32 	%r1959, %r357, 3;
	add.s32 	%r1960, %r1944, %r1959;
	ld.shared.u64 	%rd330, [%r1960];
	add.s64 	%rd331, %rd330, %rd25;
	shl.b64 	%rd332, %rd331, 2;
	add.s64 	%rd333, %rd24, %rd332;
	st.global.u32 	[%rd333+7680], %r1958;
	bar.warp.sync 	-1;
	ld.shared.u32 	%r1961, [%r438+9216];
	shl.b32 	%r1962, %r358, 3;
	add.s32 	%r1963, %r1944, %r1962;
	ld.shared.u64 	%rd334, [%r1963];
	add.s64 	%rd335, %rd334, %rd25;
	shl.b64 	%rd336, %rd335, 2;
	add.s64 	%rd337, %rd24, %rd336;
	st.global.u32 	[%rd337+9216], %r1961;
	bar.warp.sync 	-1;
	ld.shared.u32 	%r1964, [%r438+10752];
	shl.b32 	%r1965, %r359, 3;
	add.s32 	%r1966, %r1944, %r1965;
	ld.shared.u64 	%rd338, [%r1966];
	add.s64 	%rd339, %rd338, %rd25;
	shl.b64 	%rd340, %rd339, 2;
	add.s64 	%rd341, %rd24, %rd340;
	st.global.u32 	[%rd341+10752], %r1964;
	bar.warp.sync 	-1;
	ld.shared.u32 	%r1967, [%r438+12288];
	shl.b32 	%r1968, %r360, 3;
	add.s32 	%r1969, %r1944, %r1968;
	ld.shared.u64 	%rd342, [%r1969];
	add.s64 	%rd343, %rd342, %rd25;
	shl.b64 	%rd344, %rd343, 2;
	add.s64 	%rd345, %rd24, %rd344;
	st.global.u32 	[%rd345+12288], %r1967;
	bar.warp.sync 	-1;
	ld.shared.u32 	%r1970, [%r438+13824];
	shl.b32 	%r1971, %r361, 3;
	add.s32 	%r1972, %r1944, %r1971;
	ld.shared.u64 	%rd346, [%r1972];
	add.s64 	%rd347, %rd346, %rd25;
	shl.b64 	%rd348, %rd347, 2;
	add.s64 	%rd349, %rd24, %rd348;
	st.global.u32 	[%rd349+13824], %r1970;
	bar.warp.sync 	-1;
	ld.shared.u32 	%r1973, [%r438+15360];
	shl.b32 	%r1974, %r362, 3;
	add.s32 	%r1975, %r1944, %r1974;
	ld.shared.u64 	%rd350, [%r1975];
	add.s64 	%rd351, %rd350, %rd25;
	shl.b64 	%rd352, %rd351, 2;
	add.s64 	%rd353, %rd24, %rd352;
	st.global.u32 	[%rd353+15360], %r1973;
	bar.warp.sync 	-1;
	ld.shared.u32 	%r1976, [%r438+16896];
	shl.b32 	%r1977, %r363, 3;
	add.s32 	%r1978, %r1944, %r1977;
	ld.shared.u64 	%rd354, [%r1978];
	add.s64 	%rd355, %rd354, %rd25;
	shl.b64 	%rd356, %rd355, 2;
	add.s64 	%rd357, %rd24, %rd356;
	st.global.u32 	[%rd357+16896], %r1976;
	bar.warp.sync 	-1;
	ld.shared.u32 	%r1979, [%r438+18432];
	shl.b32 	%r1980, %r364, 3;
	add.s32 	%r1981, %r1944, %r1980;
	ld.shared.u64 	%rd358, [%r1981];
	add.s64 	%rd359, %rd358, %rd25;
	shl.b64 	%rd360, %rd359, 2;
	add.s64 	%rd361, %rd24, %rd360;
	st.global.u32 	[%rd361+18432], %r1979;
	bar.warp.sync 	-1;
	ld.shared.u32 	%r1982, [%r438+19968];
	shl.b32 	%r1983, %r365, 3;
	add.s32 	%r1984, %r1944, %r1983;
	ld.shared.u64 	%rd362, [%r1984];
	add.s64 	%rd363, %rd362, %rd25;
	shl.b64 	%rd364, %rd363, 2;
	add.s64 	%rd365, %rd24, %rd364;
	st.global.u32 	[%rd365+19968], %r1982;
	bar.warp.sync 	-1;
	ld.shared.u32 	%r1985, [%r438+21504];
	shl.b32 	%r1986, %r366, 3;
	add.s32 	%r1987, %r1944, %r1986;
	ld.shared.u64 	%rd366, [%r1987];
	add.s64 	%rd367, %rd366, %rd25;
	shl.b64 	%rd368, %rd367, 2;
	add.s64 	%rd369, %rd24, %rd368;
	st.global.u32 	[%rd369+21504], %r1985;
	bar.warp.sync 	-1;
	ld.shared.u32 	%r1988, [%r438+23040];
	shl.b32 	%r1989, %r367, 3;
	add.s32 	%r1990, %r1944, %r1989;
	ld.shared.u64 	%rd370, [%r1990];
	add.s64 	%rd371, %rd370, %rd25;
	shl.b64 	%rd372, %rd371, 2;
	add.s64 	%rd373, %rd24, %rd372;
	st.global.u32 	[%rd373+23040], %r1988;
	bar.warp.sync 	-1;
	ld.shared.u32 	%r1991, [%r438+24576];
	shl.b32 	%r1992, %r368, 3;
	add.s32 	%r1993, %r1944, %r1992;
	ld.shared.u64 	%rd374, [%r1993];
	add.s64 	%rd375, %rd374, %rd25;
	shl.b64 	%rd376, %rd375, 2;
	add.s64 	%rd377, %rd24, %rd376;
	st.global.u32 	[%rd377+24576], %r1991;
	bar.warp.sync 	-1;
	bra.uni 	$L__BB20_333;
$L__BB20_298:
	ld.param.u32 	%r2093, [_ZN3cub18CUB_300001_SM_10006detail10radix_sort29DeviceRadixSortOnesweepKernelINS1_5radix10policy_hubIiiyE10Policy1000ELNS0_9SortOrderE0EiiyiiNS1_21identity_decomposer_tEEEvPT5_SB_PT3_PKSC_PT1_PKSG_PT2_PKSK_T4_iiT6__param_8];
	mad.lo.s32 	%r439, %r3, -6528, %r2093;
	shl.b32 	%r1994, %r352, 3;
	add.s32 	%r1996, %r1939, %r1994;
	ld.shared.u64 	%rd26, [%r1996+26112];
	setp.ge.s32 	%p188, %r437, %r439;
	@%p188 bra 	$L__BB20_300;
	ld.shared.u32 	%r1997, [%r438];
	add.s64 	%rd378, %rd26, %rd25;
	shl.b64 	%rd379, %rd378, 2;
	add.s64 	%rd380, %rd24, %rd379;
	st.global.u32 	[%rd380], %r1997;
$L__BB20_300:
	bar.warp.sync 	-1;
	shl.b32 	%r1998, %r353, 3;
	add.s32 	%r2000, %r1939, %r1998;
	ld.shared.u64 	%rd27, [%r2000+26112];
	add.s32 	%r2001, %r437, 384;
	setp.ge.s32 	%p189, %r2001, %r439;
	@%p189 bra 	$L__BB20_302;
	ld.shared.u32 	%r2002, [%r438+1536];
	add.s64 	%rd381, %rd27, %rd25;
	shl.b64 	%rd382, %rd381, 2;
	add.s64 	%rd383, %rd24, %rd382;
	st.global.u32 	[%rd383+1536], %r2002;
$L__BB20_302:
	bar.warp.sync 	-1;
	shl.b32 	%r2003, %r354, 3;
	add.s32 	%r2005, %r1939, %r2003;
	ld.shared.u64 	%rd28, [%r2005+26112];
	add.s32 	%r2006, %r437, 768;
	setp.ge.s32 	%p190, %r2006, %r439;
	@%p190 bra 	$L__BB20_304;
	ld.shared.u32 	%r2007, [%r438+3072];
	add.s64 	%rd384, %rd28, %rd25;
	shl.b64 	%rd385, %rd384, 2;
	add.s64 	%rd386, %rd24, %rd385;
	st.global.u32 	[%rd386+3072], %r2007;
$L__BB20_304:
	bar.warp.sync 	-1;
	shl.b32 	%r2008, %r355, 3;
	add.s32 	%r2010, %r1939, %r2008;
	ld.shared.u64 	%rd29, [%r2010+26112];
	add.s32 	%r2011, %r437, 1152;
	setp.ge.s32 	%p191, %r2011, %r439;
	@%p191 bra 	$L__BB20_306;
	ld.shared.u32 	%r2012, [%r438+4608];
	add.s64 	%rd387, %rd29, %rd25;
	shl.b64 	%rd388, %rd387, 2;
	add.s64 	%rd389, %rd24, %rd388;
	st.global.u32 	[%rd389+4608], %r2012;
$L__BB20_306:
	bar.warp.sync 	-1;
	shl.b32 	%r2013, %r356, 3;
	add.s32 	%r2015, %r1939, %r2013;
	ld.shared.u64 	%rd30, [%r2015+26112];
	add.s32 	%r2016, %r437, 1536;
	setp.ge.s32 	%p192, %r2016, %r439;
	@%p192 bra 	$L__BB20_308;
	ld.shared.u32 	%r2017, [%r438+6144];
	add.s64 	%rd390, %rd30, %rd25;
	shl.b64 	%rd391, %rd390, 2;
	add.s64 	%rd392, %rd24, %rd391;
	st.global.u32 	[%rd392+6144], %r2017;
$L__BB20_308:
	bar.warp.sync 	-1;
	shl.b32 	%r2018, %r357, 3;
	add.s32 	%r2020, %r1939, %r2018;
	ld.shared.u64 	%rd31, [%r2020+26112];
	add.s32 	%r2021, %r437, 1920;
	setp.ge.s32 	%p193, %r2021, %r439;
	@%p193 bra 	$L__BB20_310;
	ld.shared.u32 	%r2022, [%r438+7680];
	add.s64 	%rd393, %rd31, %rd25;
	shl.b64 	%rd394, %rd393, 2;
	add.s64 	%rd395, %rd24, %rd394;
	st.global.u32 	[%rd395+7680], %r2022;
$L__BB20_310:
	bar.warp.sync 	-1;
	shl.b32 	%r2023, %r358, 3;
	add.s32 	%r2025, %r1939, %r2023;
	ld.shared.u64 	%rd32, [%r2025+26112];
	add.s32 	%r2026, %r437, 2304;
	setp.ge.s32 	%p194, %r2026, %r439;
	@%p194 bra 	$L__BB20_312;
	ld.shared.u32 	%r2027, [%r438+9216];
	add.s64 	%rd396, %rd32, %rd25;
	shl.b64 	%rd397, %rd396, 2;
	add.s64 	%rd398, %rd24, %rd397;
	st.global.u32 	[%rd398+9216], %r2027;
$L__BB20_312:
	bar.warp.sync 	-1;
	shl.b32 	%r2028, %r359, 3;
	add.s32 	%r2030, %r1939, %r2028;
	ld.shared.u64 	%rd33, [%r2030+26112];
	add.s32 	%r2031, %r437, 2688;
	setp.ge.s32 	%p195, %r2031, %r439;
	@%p195 bra 	$L__BB20_314;
	ld.shared.u32 	%r2032, [%r438+10752];
	add.s64 	%rd399, %rd33, %rd25;
	shl.b64 	%rd400, %rd399, 2;
	add.s64 	%rd401, %rd24, %rd400;
	st.global.u32 	[%rd401+10752], %r2032;
$L__BB20_314:
	bar.warp.sync 	-1;
	shl.b32 	%r2033, %r360, 3;
	add.s32 	%r2035, %r1939, %r2033;
	ld.shared.u64 	%rd34, [%r2035+26112];
	or.b32  	%r2036, %r437, 3072;
	setp.ge.s32 	%p196, %r2036, %r439;
	@%p196 bra 	$L__BB20_316;
	ld.shared.u32 	%r2037, [%r438+12288];
	add.s64 	%rd402, %rd34, %rd25;
	shl.b64 	%rd403, %rd402, 2;
	add.s64 	%rd404, %rd24, %rd403;
	st.global.u32 	[%rd404+12288], %r2037;
$L__BB20_316:
	bar.warp.sync 	-1;
	shl.b32 	%r2038, %r361, 3;
	add.s32 	%r2040, %r1939, %r2038;
	ld.shared.u64 	%rd35, [%r2040+26112];
	add.s32 	%r2041, %r437, 3456;
	setp.ge.s32 	%p197, %r2041, %r439;
	@%p197 bra 	$L__BB20_318;
	ld.shared.u32 	%r2042, [%r438+13824];
	add.s64 	%rd405, %rd35, %rd25;
	shl.b64 	%rd406, %rd405, 2;
	add.s64 	%rd407, %rd24, %rd406;
	st.global.u32 	[%rd407+13824], %r2042;
$L__BB20_318:
	bar.warp.sync 	-1;
	shl.b32 	%r2043, %r362, 3;
	add.s32 	%r2045, %r1939, %r2043;
	ld.shared.u64 	%rd36, [%r2045+26112];
	add.s32 	%r2046, %r437, 3840;
	setp.ge.s32 	%p198, %r2046, %r439;
	@%p198 bra 	$L__BB20_320;
	ld.shared.u32 	%r2047, [%r438+15360];
	add.s64 	%rd408, %rd36, %rd25;
	shl.b64 	%rd409, %rd408, 2;
	add.s64 	%rd410, %rd24, %rd409;
	st.global.u32 	[%rd410+15360], %r2047;
$L__BB20_320:
	bar.warp.sync 	-1;
	shl.b32 	%r2048, %r363, 3;
	add.s32 	%r2050, %r1939, %r2048;
	ld.shared.u64 	%rd37, [%r2050+26112];
	add.s32 	%r2051, %r437, 4224;
	setp.ge.s32 	%p199, %r2051, %r439;
	@%p199 bra 	$L__BB20_322;
	ld.shared.u32 	%r2052, [%r438+16896];
	add.s64 	%rd411, %rd37, %rd25;
	shl.b64 	%rd412, %rd411, 2;
	add.s64 	%rd413, %rd24, %rd412;
	st.global.u32 	[%rd413+16896], %r2052;
$L__BB20_322:
	bar.warp.sync 	-1;
	shl.b32 	%r2053, %r364, 3;
	add.s32 	%r2055, %r1939, %r2053;
	ld.shared.u64 	%rd38, [%r2055+26112];
	add.s32 	%r2056, %r437, 4608;
	setp.ge.s32 	%p200, %r2056, %r439;
	@%p200 bra 	$L__BB20_324;
	ld.shared.u32 	%r2057, [%r438+18432];
	add.s64 	%rd414, %rd38, %rd25;
	shl.b64 	%rd415, %rd414, 2;
	add.s64 	%rd416, %rd24, %rd415;
	st.global.u32 	[%rd416+18432], %r2057;
$L__BB20_324:
	bar.warp.sync 	-1;
	shl.b32 	%r2058, %r365, 3;
	add.s32 	%r2060, %r1939, %r2058;
	ld.shared.u64 	%rd39, [%r2060+26112];
	add.s32 	%r2061, %r437, 4992;
	setp.ge.s32 	%p201, %r2061, %r439;
	@%p201 bra 	$L__BB20_326;
	ld.shared.u32 	%r2062, [%r438+19968];
	add.s64 	%rd417, %rd39, %rd25;
	shl.b64 	%rd418, %rd417, 2;
	add.s64 	%rd419, %rd24, %rd418;
	st.global.u32 	[%rd419+19968], %r2062;
$L__BB20_326:
	bar.warp.sync 	-1;
	shl.b32 	%r2063, %r366, 3;
	add.s32 	%r2065, %r1939, %r2063;
	ld.shared.u64 	%rd40, [%r2065+26112];
	add.s32 	%r2066, %r437, 5376;
	setp.ge.s32 	%p202, %r2066, %r439;
	@%p202 bra 	$L__BB20_328;
	ld.shared.u32 	%r2067, [%r438+21504];
	add.s64 	%rd420, %rd40, %rd25;
	shl.b64 	%rd421, %rd420, 2;
	add.s64 	%rd422, %rd24, %rd421;
	st.global.u32 	[%rd422+21504], %r2067;
$L__BB20_328:
	bar.warp.sync 	-1;
	shl.b32 	%r2068, %r367, 3;
	add.s32 	%r2070, %r1939, %r2068;
	ld.shared.u64 	%rd41, [%r2070+26112];
	add.s32 	%r2071, %r437, 5760;
	setp.ge.s32 	%p203, %r2071, %r439;
	@%p203 bra 	$L__BB20_330;
	ld.shared.u32 	%r2072, [%r438+23040];
	add.s64 	%rd423, %rd41, %rd25;
	shl.b64 	%rd424, %rd423, 2;
	add.s64 	%rd425, %rd24, %rd424;
	st.global.u32 	[%rd425+23040], %r2072;
$L__BB20_330:
	bar.warp.sync 	-1;
	shl.b32 	%r2073, %r368, 3;
	add.s32 	%r2075, %r1939, %r2073;
	ld.shared.u64 	%rd426, [%r2075+26112];
	add.s64 	%rd42, %rd426, %rd25;
	or.b32  	%r2076, %r437, 6144;
	setp.ge.s32 	%p204, %r2076, %r439;
	@%p204 bra 	$L__BB20_332;
	ld.shared.u32 	%r2077, [%r438+24576];
	shl.b64 	%rd427, %rd42, 2;
	add.s64 	%rd428, %rd24, %rd427;
	st.global.u32 	[%rd428+24576], %r2077;
$L__BB20_332:
	bar.warp.sync 	-1;
$L__BB20_333:
	ret;

}


// ===== COMPILED SASS (sm_100) =====

	.target	sm_100

	.elftype	@"ET_EXEC"


//--------------------- .note.nv.tkinfo           --------------------------
	.section	.note.nv.tkinfo,"",@"SHT_NOTE"
	.sectionflags	@"SHF_NOTE_NV_TKINFO"
	.tkinfo
        /*0018*/ 	.word	0x00000002
        /*0030*/ 	.string	""
        /*0030*/ 	.string	"ptxas"
        /*0030*/ 	.string	"Cuda compilation tools, release 13.0, V13.0.88"
        /*0030*/ 	.string	"Build cuda_13.0.r13.0/compiler.36424714_0"
        /*0030*/ 	.string	"-arch sm_100 -m 64 "



//--------------------- .note.nv.cuinfo           --------------------------
	.section	.note.nv.cuinfo,"",@"SHT_NOTE"
	.sectionflags	@"SHF_NOTE_NV_CUINFO"
        /*0018*/ 	.short	0x0002
        /*001a*/ 	.short	0x0064
        /*001c*/ 	.short	0x0082
	.zero		2


//--------------------- .nv.info                  --------------------------
	.section	.nv.info,"",@"SHT_CUDA_INFO"
	.align	4


	//----- nvinfo : EIATTR_REGCOUNT
	.align		4
        /*0000*/ 	.byte	0x04, 0x2f
        /*0002*/ 	.short	(.L_46 - .L_45)
	.align		4
.L_45:
        /*0004*/ 	.word	index@(_Z17calculaDistanciasjPiS_S_Pf)
        /*0008*/ 	.word	0x00000012


	//----- nvinfo : EIATTR_FRAME_SIZE
	.align		4
.L_46:
        /*000c*/ 	.byte	0x04, 0x11
        /*000e*/ 	.short	(.L_48 - .L_47)
	.align		4
.L_47:
        /*0010*/ 	.word	index@($__internal_1_$__cuda_sm20_dsqrt_rn_f64_mediumpath_v1)
        /*0014*/ 	.word	0x00000000


	//----- nvinfo : EIATTR_FRAME_SIZE
	.align		4
.L_48:
        /*0018*/ 	.byte	0x04, 0x11
        /*001a*/ 	.short	(.L_50 - .L_49)
	.align		4
.L_49:
        /*001c*/ 	.word	index@(_Z17calculaDistanciasjPiS_S_Pf)
        /*0020*/ 	.word	0x00000000


	//----- nvinfo : EIATTR_REGCOUNT
	.align		4
.L_50:
        /*0024*/ 	.byte	0x04, 0x2f
        /*0026*/ 	.short	(.L_52 - .L_51)
	.align		4
.L_51:
        /*0028*/ 	.word	index@(_Z11Forca_BrutaiiiPiS_S_Pff)
        /*002c*/ 	.word	0x00000022


	//----- nvinfo : EIATTR_FRAME_SIZE
	.align		4
.L_52:
        /*0030*/ 	.byte	0x04, 0x11
        /*0032*/ 	.short	(.L_54 - .L_53)
	.align		4
.L_53:
        /*0034*/ 	.word	index@($__internal_0_$__cuda_sm20_dsqrt_rn_f64_mediumpath_v1)
        /*0038*/ 	.word	0x00000000


	//----- nvinfo : EIATTR_FRAME_SIZE
	.align		4
.L_54:
        /*003c*/ 	.byte	0x04, 0x11
        /*003e*/ 	.short	(.L_56 - .L_55)
	.align		4
.L_55:
        /*0040*/ 	.word	index@(_Z11Forca_BrutaiiiPiS_S_Pff)
        /*0044*/ 	.word	0x00000000


	//----- nvinfo : EIATTR_REGCOUNT
	.align		4
.L_56:
        /*0048*/ 	.byte	0x04, 0x2f
        /*004a*/ 	.short	(.L_58 - .L_57)
	.align		4
.L_57:
        /*004c*/ 	.word	index@(_ZN6thrust24THRUST_300001_SM_1000_NS8cuda_cub4core6detail13_kernel_agentINS1_8__reduce11ReduceAgentINS0_12zip_iteratorIN4cuda3std3__45tupleIJNS0_6detail15normal_iteratorINS0_10device_ptrIfEEEENS0_17counting_iteratorIlNS0_11use_defaultESI_SI_EEEEEEEPNSB_IJflEEESM_iNS1_9__extrema9arg_min_fIflNSA_4lessIfEEEEEEJSL_SN_iSS_EEEvDpT0_)
        /*0050*/ 	.word	0x0000001e


	//----- nvinfo : EIATTR_FRAME_SIZE
	.align		4
.L_58:
        /*0054*/ 	.byte	0x04, 0x11
        /*0056*/ 	.short	(.L_60 - .L_59)
	.align		4
.L_59:
        /*0058*/ 	.word	index@(_ZN6thrust24THRUST_300001_SM_1000_NS8cuda_cub4core6detail13_kernel_agentINS1_8__reduce11ReduceAgentINS0_12zip_iteratorIN4cuda3std3__45tupleIJNS0_6detail15normal_iteratorINS0_10device_ptrIfEEEENS0_17counting_iteratorIlNS0_11use_defaultESI_SI_EEEEEEEPNSB_IJflEEESM_iNS1_9__extrema9arg_min_fIflNSA_4lessIfEEEEEEJSL_SN_iSS_EEEvDpT0_)
        /*005c*/ 	.word	0x00000000


	//----- nvinfo : EIATTR_REGCOUNT
	.align		4
.L_60:
        /*0060*/ 	.byte	0x04, 0x2f
        /*0062*/ 	.short	(.L_62 - .L_61)
	.align		4
.L_61:
        /*0064*/ 	.word	index@(_ZN6thrust24THRUST_300001_SM_1000_NS8cuda_cub4core6detail13_kernel_agentINS1_8__reduce11ReduceAgentINS0_12zip_iteratorIN4cuda3std3__45tupleIJNS0_6detail15normal_iteratorINS0_10device_ptrIfEEEENS0_17counting_iteratorIlNS0_11use_defaultESI_SI_EEEEEEEPNSB_IJflEEESM_iNS1_9__extrema9arg_min_fIflNSA_4lessIfEEEEEEJSL_SN_iN3cub18CUB_300001_SM_100013GridEvenShareIiEENSV_9GridQueueIjEESS_EEEvDpT0_)
        /*0068*/ 	.word	0x0000001d


	//----- nvinfo : EIATTR_FRAME_SIZE
	.align		4
.L_62:
        /*006c*/ 	.byte	0x04, 0x11
        /*006e*/ 	.short	(.L_64 - .L_63)
	.align		4
.L_63:
        /*0070*/ 	.word	index@(_ZN6thrust24THRUST_300001_SM_1000_NS8cuda_cub4core6detail13_kernel_agentINS1_8__reduce11ReduceAgentINS0_12zip_iteratorIN4cuda3std3__45tupleIJNS0_6detail15normal_iteratorINS0_10device_ptrIfEEEENS0_17counting_iteratorIlNS0_11use_defaultESI_SI_EEEEEEEPNSB_IJflEEESM_iNS1_9__extrema9arg_min_fIflNSA_4lessIfEEEEEEJSL_SN_iN3cub18CUB_300001_SM_100013GridEvenShareIiEENSV_9GridQueueIjEESS_EEEvDpT0_)
        /*0074*/ 	.word	0x00000000


	//----- nvinfo : EIATTR_REGCOUNT
	.align		4
.L_64:
        /*0078*/ 	.byte	0x04, 0x2f
        /*007a*/ 	.short	(.L_66 - .L_65)
	.align		4
.L_65:
        /*007c*/ 	.word	index@(_ZN6thrust24THRUST_300001_SM_1000_NS8cuda_cub4core6detail13_kernel_agentINS1_8__reduce10DrainAgentIiEEJN3cub18CUB_300001_SM_10009GridQueueIjEEiEEEvDpT0_)
        /*0080*/ 	.word	0x00000008


	//----- nvinfo : EIATTR_FRAME_SIZE
	.align		4
.L_66:
        /*0084*/ 	.byte	0x04, 0x11
        /*0086*/ 	.short	(.L_68 - .L_67)
	.align		4
.L_67:
        /*0088*/ 	.word	index@(_ZN6thrust24THRUST_300001_SM_1000_NS8cuda_cub4core6detail13_kernel_agentINS1_8__reduce10DrainAgentIiEEJN3cub18CUB_300001_SM_10009GridQueueIjEEiEEEvDpT0_)
        /*008c*/ 	.word	0x00000000


	//----- nvinfo : EIATTR_REGCOUNT
	.align		4
.L_68:
        /*0090*/ 	.byte	0x04, 0x2f
        /*0092*/ 	.short	(.L_70 - .L_69)
	.align		4
.L_69:
        /*0094*/ 	.word	index@(_ZN6thrust24THRUST_300001_SM_1000_NS8cuda_cub4core6detail13_kernel_agentINS1_8__reduce11ReduceAgentIPN4cuda3std3__45tupleIJflEEESC_SB_iNS1_9__extrema9arg_min_fIflNS9_4lessIfEEEEEEJSC_SC_iSH_EEEvDpT0_)
        /*0098*/ 	.word	0x0000001e


	//----- nvinfo : EIATTR_FRAME_SIZE
	.align		4
.L_70:
        /*009c*/ 	.byte	0x04, 0x11
        /*009e*/ 	.short	(.L_72 - .L_71)
	.align		4
.L_71:
        /*00a0*/ 	.word	index@(_ZN6thrust24THRUST_300001_SM_1000_NS8cuda_cub4core6detail13_kernel_agentINS1_8__reduce11ReduceAgentIPN4cuda3std3__45tupleIJflEEESC_SB_iNS1_9__extrema9arg_min_fIflNS9_4lessIfEEEEEEJSC_SC_iSH_EEEvDpT0_)
        /*00a4*/ 	.word	0x00000000


	//----- nvinfo : EIATTR_REGCOUNT
	.align		4
.L_72:
        /*00a8*/ 	.byte	0x04, 0x2f
        /*00aa*/ 	.short	(.L_74 - .L_73)
	.align		4
.L_73:
        /*00ac*/ 	.word	index@(_ZN6thrust24THRUST_300001_SM_1000_NS8cuda_cub4core6detail13_kernel_agentINS1_8__reduce11ReduceAgentINS0_12zip_iteratorIN4cuda3std3__45tupleIJNS0_6detail15normal_iteratorINS0_10device_ptrIfEEEENS0_17counting_iteratorIlNS0_11use_defaultESI_SI_EEEEEEEPNSB_IJflEEESM_lNS1_9__extrema9arg_min_fIflNSA_4lessIfEEEEEEJSL_SN_lSS_EEEvDpT0_)
        /*00b0*/ 	.word	0x0000001c


	//----- nvinfo : EIATTR_FRAME_SIZE
	.align		4
.L_74:
        /*00b4*/ 	.byte	0x04, 0x11
        /*00b6*/ 	.short	(.L_76 - .L_75)
	.align		4
.L_75:
        /*00b8*/ 	.word	index@(_ZN6thrust24THRUST_300001_SM_1000_NS8cuda_cub4core6detail13_kernel_agentINS1_8__reduce11ReduceAgentINS0_12zip_iteratorIN4cuda3std3__45tupleIJNS0_6detail15normal_iteratorINS0_10device_ptrIfEEEENS0_17counting_iteratorIlNS0_11use_defaultESI_SI_EEEEEEEPNSB_IJflEEESM_lNS1_9__extrema9arg_min_fIflNSA_4lessIfEEEEEEJSL_SN_lSS_EEEvDpT0_)
        /*00bc*/ 	.word	0x00000000


	//----- nvinfo : EIATTR_REGCOUNT
	.align		4
.L_76:
        /*00c0*/ 	.byte	0x04, 0x2f
        /*00c2*/ 	.short	(.L_78 - .L_77)
	.align		4
.L_77:
        /*00c4*/ 	.word	index@(_ZN6thrust24THRUST_300001_SM_1000_NS8cuda_cub4core6detail13_kernel_agentINS1_8__reduce11ReduceAgentINS0_12zip_iteratorIN4cuda3std3__45tupleIJNS0_6detail15normal_iteratorINS0_10device_ptrIfEEEENS0_17counting_iteratorIlNS0_11use_defaultESI_SI_EEEEEEEPNSB_IJflEEESM_lNS1_9__extrema9arg_min_fIflNSA_4lessIfEEEEEEJSL_SN_lN3cub18CUB_300001_SM_100013GridEvenShareIlEENSV_9GridQueueIyEESS_EEEvDpT0_)
        /*00c8*/ 	.word	0x0000001e


	//----- nvinfo : EIATTR_FRAME_SIZE
	.align		4
.L_78:
        /*00cc*/ 	.byte	0x04, 0x11
        /*00ce*/ 	.short	(.L_80 - .L_79)
	.align		4
.L_79:
        /*00d0*/ 	.word	index@(_ZN6thrust24THRUST_300001_SM_1000_NS8cuda_cub4core6detail13_kernel_agentINS1_8__reduce11ReduceAgentINS0_12zip_iteratorIN4cuda3std3__45tupleIJNS0_6detail15normal_iteratorINS0_10device_ptrIfEEEENS0_17counting_iteratorIlNS0_11use_defaultESI_SI_EEEEEEEPNSB_IJflEEESM_lNS1_9__extrema9arg_min_fIflNSA_4lessIfEEEEEEJSL_SN_lN3cub18CUB_300001_SM_100013GridEvenShareIlEENSV_9GridQueueIyEESS_EEEvDpT0_)
        /*00d4*/ 	.word	0x00000000


	//----- nvinfo : EIATTR_REGCOUNT
	.align		4
.L_80:
        /*00d8*/ 	.byte	0x04, 0x2f
        /*00da*/ 	.short	(.L_82 - .L_81)
	.align		4
.L_81:
        /*00dc*/ 	.word	index@(_ZN6thrust24THRUST_300001_SM_1000_NS8cuda_cub4core6detail13_kernel_agentINS1_8__reduce10DrainAgentIlEEJN3cub18CUB_300001_SM_10009GridQueueIyEElEEEvDpT0_)
        /*00e0*/ 	.word	0x00000008


	//----- nvinfo : EIATTR_FRAME_SIZE
	.align		4
.L_82:
        /*00e4*/ 	.byte	0x04, 0x11
        /*00e6*/ 	.short	(.L_84 - .L_83)
	.align		4
.L_83:
        /*00e8*/ 	.word	index@(_ZN6thrust24THRUST_300001_SM_1000_NS8cuda_cub4core6detail13_kernel_agentINS1_8__reduce10DrainAgentIlEEJN3cub18CUB_300001_SM_10009GridQueueIyEElEEEvDpT0_)
        /*00ec*/ 	.word	0x00000000


	//----- nvinfo : EIATTR_REGCOUNT
	.align		4
.L_84:
        /*00f0*/ 	.byte	0x04, 0x2f
        /*00f2*/ 	.short	(.L_86 - .L_85)
	.align		4
.L_85:
        /*00f4*/ 	.word	index@(_ZN6thrust24THRUST_300001_SM_1000_NS8cuda_cub4core6detail13_kernel_agentINS1_8__reduce11ReduceAgentIPN4cuda3std3__45tupleIJflEEESC_SB_lNS1_9__extrema9arg_min_fIflNS9_4lessIfEEEEEEJSC_SC_iSH_EEEvDpT0_)
        /*00f8*/ 	.word	0x00000020


	//----- nvinfo : EIATTR_FRAME_SIZE
	.align		4
.L_86:
        /*00fc*/ 	.byte	0x04, 0x11
        /*00fe*/ 	.short	(.L_88 - .L_87)
	.align		4
.L_87:
        /*0100*/ 	.word	index@(_ZN6thrust24THRUST_300001_SM_1000_NS8cuda_cub4core6detail13_kernel_agentINS1_8__reduce11ReduceAgentIPN4cuda3std3__45tupleIJflEEESC_SB_lNS1_9__extrema9arg_min_fIflNS9_4lessIfEEEEEEJSC_SC_iSH_EEEvDpT0_)
        /*0104*/ 	.word	0x00000000


	//----- nvinfo : EIATTR_REGCOUNT
	.align		4
.L_88:
        /*0108*/ 	.byte	0x04, 0x2f
        /*010a*/ 	.short	(.L_90 - .L_89)
	.align		4
.L_89:
        /*010c*/ 	.word	index@(_ZN3cub18CUB_300001_SM_10006detail11EmptyKernelIvEEvv)
        /*0110*/ 	.word	0x00000004


	//----- nvinfo : EIATTR_FRAME_SIZE
	.align		4
.L_90:
        /*0114*/ 	.byte	0x04, 0x11
        /*0116*/ 	.short	(.L_92 - .L_91)
	.align		4
.L_91:
        /*0118*/ 	.word	index@(_ZN3cub18CUB_300001_SM_10006detail11EmptyKernelIvEEvv)
        /*011c*/ 	.word	0x00000000


	//----- nvinfo : EIATTR_REGCOUNT
	.align		4
.L_92:
        /*0120*/ 	.byte	0x04, 0x2f
        /*0122*/ 	.short	(.L_94 - .L_93)
	.align		4
.L_93:
        /*0124*/ 	.word	index@(_ZN3cub18CUB_300001_SM_10006detail8for_each13static_kernelINS2_12policy_hub_t12policy_500_tEmN6thrust24THRUST_300001_SM_1000_NS8cuda_cub20__uninitialized_fill7functorINS7_10device_ptrIiEEiEEEEvT0_T1_)
        /*0128*/ 	.word	0x00000008


	//----- nvinfo : EIATTR_FRAME_SIZE
	.align		4
.L_94:
        /*012c*/ 	.byte	0x04, 0x11
        /*012e*/ 	.short	(.L_96 - .L_95)
	.align		4
.L_95:
        /*0130*/ 	.word	index@(_ZN3cub18CUB_300001_SM_10006detail8for_each13static_kernelINS2_12policy_hub_t12policy_500_tEmN6thrust24THRUST_300001_SM_1000_NS8cuda_cub20__uninitialized_fill7functorINS7_10device_ptrIiEEiEEEEvT0_T1_)
        /*0134*/ 	.word	0x00000000


	//----- nvinfo : EIATTR_REGCOUNT
	.align		4
.L_96:
        /*0138*/ 	.byte	0x04, 0x2f
        /*013a*/ 	.short	(.L_98 - .L_97)
	.align		4
.L_97:
        /*013c*/ 	.word	index@(_ZN3cub18CUB_300001_SM_10006detail8for_each13static_kernelINS2_12policy_hub_t12policy_500_tEmN6thrust24THRUST_300001_SM_1000_NS8cuda_cub20__uninitialized_fill7functorINS7_10device_ptrIfEEfEEEEvT0_T1_)
        /*0140*/ 	.word	0x00000008


	//----- nvinfo : EIATTR_FRAME_SIZE
	.align		4
.L_98:
        /*0144*/ 	.byte	0x04, 0x11
        /*0146*/ 	.short	(.L_100 - .L_99)
	.align		4
.L_99:
        /*0148*/ 	.word	index@(_ZN3cub18CUB_300001_SM_10006detail8for_each13static_kernelINS2_12policy_hub_t12policy_500_tEmN6thrust24THRUST_300001_SM_1000_NS8cuda_cub20__uninitialized_fill7functorINS7_10device_ptrIfEEfEEEEvT0_T1_)
        /*014c*/ 	.word	0x00000000


	//----- nvinfo : EIATTR_REGCOUNT
	.align		4
.L_100:
        /*0150*/ 	.byte	0x04, 0x2f
        /*0152*/ 	.short	(.L_102 - .L_101)
	.align		4
.L_101:
        /*0154*/ 	.word	index@(_ZN3cub18CUB_300001_SM_10006detail9transform16transform_kernelINS2_10policy_hubILb1EN4cuda3std3__45tupleIJN6thrust24THRUST_300001_SM_1000_NS17counting_iteratorIiNSA_11use_defaultESC_SC_EEEEEE10policy1000EiNS7_10__identityENSA_6detail15normal_iteratorINSA_10device_ptrIiEEEEJSD_EEEvT0_iT1_T2_DpNS2_10kernel_argIT3_EE)
        /*0158*/ 	.word	0x00000020


	//----- nvinfo : EIATTR_FRAME_SIZE
	.align		4
.L_102:
        /*015c*/ 	.byte	0x04, 0x11
        /*015e*/ 	.short	(.L_104 - .L_103)
	.align		4
.L_103:
        /*0160*/ 	.word	index@(_ZN3cub18CUB_300001_SM_10006detail9transform16transform_kernelINS2_10policy_hubILb1EN4cuda3std3__45tupleIJN6thrust24THRUST_300001_SM_1000_NS17counting_iteratorIiNSA_11use_defaultESC_SC_EEEEEE10policy1000EiNS7_10__identityENSA_6detail15normal_iteratorINSA_10device_ptrIiEEEEJSD_EEEvT0_iT1_T2_DpNS2_10kernel_argIT3_EE)
        /*0164*/ 	.word	0x00000000


	//----- nvinfo : EIATTR_REGCOUNT
	.align		4
.L_104:
        /*0168*/ 	.byte	0x04, 0x2f
        /*016a*/ 	.short	(.L_106 - .L_105)
	.align		4
.L_105:
        /*016c*/ 	.word	index@(_ZN3cub18CUB_300001_SM_10006detail9transform16transform_kernelINS2_10policy_hubILb1EN4cuda3std3__45tupleIJN6thrust24THRUST_300001_SM_1000_NS17counting_iteratorIiNSA_11use_defaultESC_SC_EEEEEE10policy1000ElNS7_10__identityENSA_6detail15normal_iteratorINSA_10device_ptrIiEEEEJSD_EEEvT0_iT1_T2_DpNS2_10kernel_argIT3_EE)
        /*0170*/ 	.word	0x0000001e


	//----- nvinfo : EIATTR_FRAME_SIZE
	.align		4
.L_106:
        /*0174*/ 	.byte	0x04, 0x11
        /*0176*/ 	.short	(.L_108 - .L_107)
	.align		4
.L_107:
        /*0178*/ 	.word	index@(_ZN3cub18CUB_300001_SM_10006detail9transform16transform_kernelINS2_10policy_hubILb1EN4cuda3std3__45tupleIJN6thrust24THRUST_300001_SM_1000_NS17counting_iteratorIiNSA_11use_defaultESC_SC_EEEEEE10policy1000ElNS7_10__identityENSA_6detail15normal_iteratorINSA_10device_ptrIiEEEEJSD_EEEvT0_iT1_T2_DpNS2_10kernel_argIT3_EE)
        /*017c*/ 	.word	0x00000000


	//----- nvinfo : EIATTR_REGCOUNT
	.align		4
.L_108:
        /*0180*/ 	.byte	0x04, 0x2f
        /*0182*/ 	.short	(.L_110 - .L_109)
	.align		4
.L_109:
        /*0184*/ 	.word	index@(_ZN3cub18CUB_300001_SM_10006detail9transform16transform_kernelINS2_10policy_hubILb1EN4cuda3std3__45tupleIJN6thrust24THRUST_300001_SM_1000_NS20permutation_iteratorINSA_6detail15normal_iteratorINSA_10device_ptrIiEEEESG_EEEEEE10policy1000EiNS7_10__identityESG_JSH_EEEvT0_iT1_T2_DpNS2_10kernel_argIT3_EE)
        /*0188*/ 	.word	0x00000020


	//----- nvinfo : EIATTR_FRAME_SIZE
	.align		4
.L_110:
        /*018c*/ 	.byte	0x04, 0x11
        /*018e*/ 	.short	(.L_112 - .L_111)
	.align		4
.L_111:
        /*0190*/ 	.word	index@(_ZN3cub18CUB_300001_SM_10006detail9transform16transform_kernelINS2_10policy_hubILb1EN4cuda3std3__45tupleIJN6thrust24THRUST_300001_SM_1000_NS20permutation_iteratorINSA_6detail15normal_iteratorINSA_10device_ptrIiEEEESG_EEEEEE10policy1000EiNS7_10__identityESG_JSH_EEEvT0_iT1_T2_DpNS2_10kernel_argIT3_EE)
        /*0194*/ 	.word	0x00000000


	//----- nvinfo : EIATTR_REGCOUNT
	.align		4
.L_112:
        /*0198*/ 	.byte	0x04, 0x2f
        /*019a*/ 	.short	(.L_114 - .L_113)
	.align		4
.L_113:
        /*019c*/ 	.word	index@(_ZN3cub18CUB_300001_SM_10006detail9transform16transform_kernelINS2_10policy_hubILb1EN4cuda3std3__45tupleIJN6thrust24THRUST_300001_SM_1000_NS20permutation_iteratorINSA_6detail15normal_iteratorINSA_10device_ptrIiEEEESG_EEEEEE10policy1000ElNS7_10__identityESG_JSH_EEEvT0_iT1_T2_DpNS2_10kernel_argIT3_EE)
        /*01a0*/ 	.word	0x00000020


	//----- nvinfo : EIATTR_FRAME_SIZE
	.align		4
.L_114:
        /*01a4*/ 	.byte	0x04, 0x11
        /*01a6*/ 	.short	(.L_116 - .L_115)
	.align		4
.L_115:
        /*01a8*/ 	.word	index@(_ZN3cub18CUB_300001_SM_10006detail9transform16transform_kernelINS2_10policy_hubILb1EN4cuda3std3__45tupleIJN6thrust24THRUST_300001_SM_1000_NS20permutation_iteratorINSA_6detail15normal_iteratorINSA_10device_ptrIiEEEESG_EEEEEE10policy1000ElNS7_10__identityESG_JSH_EEEvT0_iT1_T2_DpNS2_10kernel_argIT3_EE)
        /*01ac*/ 	.word	0x00000000


	//----- nvinfo : EIATTR_REGCOUNT
	.align		4
.L_116:
        /*01b0*/ 	.byte	0x04, 0x2f
        /*01b2*/ 	.short	(.L_118 - .L_117)
	.align		4
.L_117:
        /*01b4*/ 	.word	index@(_ZN3cub18CUB_300001_SM_10006detail10radix_sort31DeviceRadixSortSingleTileKernelINS1_5radix10policy_hubIiiyE10Policy1000ELNS0_9SortOrderE0EiiyNS1_21identity_decomposer_tEEEvPKT1_PSA_PKT2_PSE_T3_iiT4_)
        /*01b8*/ 	.word	0x00000099


	//----- nvinfo : EIATTR_FRAME_SIZE
	.align		4
.L_118:
        /*01bc*/ 	.byte	0x04, 0x11
        /*01be*/ 	.short	(.L_120 - .L_119)
	.align		4
.L_119:
        /*01c0*/ 	.word	index@(_ZN3cub18CUB_300001_SM_10006detail10radix_sort31DeviceRadixSortSingleTileKernelINS1_5radix10policy_hubIiiyE10Policy1000ELNS0_9SortOrderE0EiiyNS1_21identity_decomposer_tEEEvPKT1_PSA_PKT2_PSE_T3_iiT4_)
        /*01c4*/ 	.word	0x00000000


	//----- nvinfo : EIATTR_REGCOUNT
	.align		4
.L_120:
        /*01c8*/ 	.byte	0x04, 0x2f
        /*01ca*/ 	.short	(.L_122 - .L_121)
	.align		4
.L_121:
        /*01cc*/ 	.word	index@(_ZN3cub18CUB_300001_SM_10006detail10radix_sort30DeviceRadixSortHistogramKernelINS1_5radix10policy_hubIiiyE10Policy1000ELNS0_9SortOrderE0EiyNS1_21identity_decomposer_tEEEvPT2_PKT1_SA_iiT3_)
        /*01d0*/ 	.word	0x00000020


	//----- nvinfo : EIATTR_FRAME_SIZE
	.align		4
.L_122:
        /*01d4*/ 	.byte	0x04, 0x11
        /*01d6*/ 	.short	(.L_124 - .L_123)
	.align		4
.L_123:
        /*01d8*/ 	.word	index@(_ZN3cub18CUB_300001_SM_10006detail10radix_sort30DeviceRadixSortHistogramKernelINS1_5radix10policy_hubIiiyE10Policy1000ELNS0_9SortOrderE0EiyNS1_21identity_decomposer_tEEEvPT2_PKT1_SA_iiT3_)
        /*01dc*/ 	.word	0x00000000


	//----- nvinfo : EIATTR_REGCOUNT
	.align		4
.L_124:
        /*01e0*/ 	.byte	0x04, 0x2f
        /*01e2*/ 	.short	(.L_126 - .L_125)
	.align		4
.L_125:
        /*01e4*/ 	.word	index@(_ZN3cub18CUB_300001_SM_10006detail10radix_sort33DeviceRadixSortExclusiveSumKernelINS1_5radix10policy_hubIiiyE10Policy1000EyEEvPT0_)
        /*01e8*/ 	.word	0x00000020


	//----- nvinfo : EIATTR_FRAME_SIZE
	.align		4
.L_126:
        /*01ec*/ 	.byte	0x04, 0x11
        /*01ee*/ 	.short	(.L_128 - .L_127)
	.align		4
.L_127:
        /*01f0*/ 	.word	index@(_ZN3cub18CUB_300001_SM_10006detail10radix_sort33DeviceRadixSortExclusiveSumKernelINS1_5radix10policy_hubIiiyE10Policy1000EyEEvPT0_)
        /*01f4*/ 	.word	0x00000000


	//----- nvinfo : EIATTR_REGCOUNT
	.align		4
.L_128:
        /*01f8*/ 	.byte	0x04, 0x2f
        /*01fa*/ 	.short	(.L_130 - .L_129)
	.align		4
.L_129:
        /*01fc*/ 	.word	index@(_ZN3cub18CUB_300001_SM_10006detail10radix_sort29DeviceRadixSortOnesweepKernelINS1_5radix10policy_hubIiiyE10Policy1000ELNS0_9SortOrderE0EiiyiiNS1_21identity_decomposer_tEEEvPT5_SB_PT3_PKSC_PT1_PKSG_PT2_PKSK_T4_iiT6_)
        /*0200*/ 	.word	0x00000049


	//----- nvinfo : EIATTR_FRAME_SIZE
	.align		4
.L_130:
        /*0204*/ 	.byte	0x04, 0x11
        /*0206*/ 	.short	(.L_132 - .L_131)
	.align		4
.L_131:
        /*0208*/ 	.word	index@(_ZN3cub18CUB_300001_SM_10006detail10radix_sort29DeviceRadixSortOnesweepKernelINS1_5radix10policy_hubIiiyE10Policy1000ELNS0_9SortOrderE0EiiyiiNS1_21identity_decomposer_tEEEvPT5_SB_PT3_PKSC_PT1_PKSG_PT2_PKSK_T4_iiT6_)
        /*020c*/ 	.word	0x00000000


	//----- nvinfo : EIATTR_MIN_STACK_SIZE
	.align		4
.L_132:
        /*0210*/ 	.byte	0x04, 0x12
        /*0212*/ 	.short	(.L_134 - .L_133)
	.align		4
.L_133:
        /*0214*/ 	.word	index@(_ZN3cub18CUB_300001_SM_10006detail10radix_sort29DeviceRadixSortOnesweepKernelINS1_5radix10policy_hubIiiyE10Policy1000ELNS0_9SortOrderE0EiiyiiNS1_21identity_decomposer_tEEEvPT5_SB_PT3_PKSC_PT1_PKSG_PT2_PKSK_T4_iiT6_)
        /*0218*/ 	.word	0x00000000


	//----- nvinfo : EIATTR_MIN_STACK_SIZE
	.align		4
.L_134:
        /*021c*/ 	.byte	0x04, 0x12
        /*021e*/ 	.short	(.L_136 - .L_135)
	.align		4
.L_135:
        /*0220*/ 	.word	index@(_ZN3cub18CUB_300001_SM_10006detail10radix_sort33DeviceRadixSortExclusiveSumKernelINS1_5radix10policy_hubIiiyE10Policy1000EyEEvPT0_)
        /*0224*/ 	.word	0x00000000


	//----- nvinfo : EIATTR_MIN_STACK_SIZE
	.align		4
.L_136:
        /*0228*/ 	.byte	0x04, 0x12
        /*022a*/ 	.short	(.L_138 - .L_137)
	.align		4
.L_137:
        /*022c*/ 	.word	index@(_ZN3cub18CUB_300001_SM_10006detail10radix_sort30DeviceRadixSortHistogramKernelINS1_5radix10policy_hubIiiyE10Policy1000ELNS0_9SortOrderE0EiyNS1_21identity_decomposer_tEEEvPT2_PKT1_SA_iiT3_)
        /*0230*/ 	.word	0x00000000


	//----- nvinfo : EIATTR_MIN_STACK_SIZE
	.align		4
.L_138:
        /*0234*/ 	.byte	0x04, 0x12
        /*0236*/ 	.short	(.L_140 - .L_139)
	.align		4
.L_139:
        /*0238*/ 	.word	index@(_ZN3cub18CUB_300001_SM_10006detail10radix_sort31DeviceRadixSortSingleTileKernelINS1_5radix10policy_hubIiiyE10Policy1000ELNS0_9SortOrderE0EiiyNS1_21identity_decomposer_tEEEvPKT1_PSA_PKT2_PSE_T3_iiT4_)
        /*023c*/ 	.word	0x00000000


	//----- nvinfo : EIATTR_MIN_STACK_SIZE
	.align		4
.L_140:
        /*0240*/ 	.byte	0x04, 0x12
        /*0242*/ 	.short	(.L_142 - .L_141)
	.align		4
.L_141:
        /*0244*/ 	.word	index@(_ZN3cub18CUB_300001_SM_10006detail9transform16transform_kernelINS2_10policy_hubILb1EN4cuda3std3__45tupleIJN6thrust24THRUST_300001_SM_1000_NS20permutation_iteratorINSA_6detail15normal_iteratorINSA_10device_ptrIiEEEESG_EEEEEE10policy1000ElNS7_10__identityESG_JSH_EEEvT0_iT1_T2_DpNS2_10kernel_argIT3_EE)
        /*0248*/ 	.word	0x00000000


	//----- nvinfo : EIATTR_MIN_STACK_SIZE
	.align		4
.L_142:
        /*024c*/ 	.byte	0x04, 0x12
        /*024e*/ 	.short	(.L_144 - .L_143)
	.align		4
.L_143:
        /*0250*/ 	.word	index@(_ZN3cub18CUB_300001_SM_10006detail9transform16transform_kernelINS2_10policy_hubILb1EN4cuda3std3__45tupleIJN6thrust24THRUST_300001_SM_1000_NS20permutation_iteratorINSA_6detail15normal_iteratorINSA_10device_ptrIiEEEESG_EEEEEE10policy1000EiNS7_10__identityESG_JSH_EEEvT0_iT1_T2_DpNS2_10kernel_argIT3_EE)
        /*0254*/ 	.word	0x00000000


	//----- nvinfo : EIATTR_MIN_STACK_SIZE
	.align		4
.L_144:
        /*0258*/ 	.byte	0x04, 0x12
        /*025a*/ 	.short	(.L_146 - .L_145)
	.align		4
.L_145:
        /*025c*/ 	.word	index@(_ZN3cub18CUB_300001_SM_10006detail9transform16transform_kernelINS2_10policy_hubILb1EN4cuda3std3__45tupleIJN6thrust24THRUST_300001_SM_1000_NS17counting_iteratorIiNSA_11use_defaultESC_SC_EEEEEE10policy1000ElNS7_10__identityENSA_6detail15normal_iteratorINSA_10device_ptrIiEEEEJSD_EEEvT0_iT1_T2_DpNS2_10kernel_argIT3_EE)
        /*0260*/ 	.word	0x00000000


	//----- nvinfo : EIATTR_MIN_STACK_SIZE
	.align		4
.L_146:
        /*0264*/ 	.byte	0x04, 0x12
        /*0266*/ 	.short	(.L_148 - .L_147)
	.align		4
.L_147:
        /*0268*/ 	.word	index@(_ZN3cub18CUB_300001_SM_10006detail9transform16transform_kernelINS2_10policy_hubILb1EN4cuda3std3__45tupleIJN6thrust24THRUST_300001_SM_1000_NS17counting_iteratorIiNSA_11use_defaultESC_SC_EEEEEE10policy1000EiNS7_10__identityENSA_6detail15normal_iteratorINSA_10device_ptrIiEEEEJSD_EEEvT0_iT1_T2_DpNS2_10kernel_argIT3_EE)
        /*026c*/ 	.word	0x00000000


	//----- nvinfo : EIATTR_MIN_STACK_SIZE
	.align		4
.L_148:
        /*0270*/ 	.byte	0x04, 0x12
        /*0272*/ 	.short	(.L_150 - .L_149)
	.align		4
.L_149:
        /*0274*/ 	.word	index@(_ZN3cub18CUB_300001_SM_10006detail8for_each13static_kernelINS2_12policy_hub_t12policy_500_tEmN6thrust24THRUST_300001_SM_1000_NS8cuda_cub20__uninitialized_fill7functorINS7_10device_ptrIfEEfEEEEvT0_T1_)
        /*0278*/ 	.word	0x00000000


	//----- nvinfo : EIATTR_MIN_STACK_SIZE
	.align		4
.L_150:
        /*027c*/ 	.byte	0x04, 0x12
        /*027e*/ 	.short	(.L_152 - .L_151)
	.align		4
.L_151:
        /*0280*/ 	.word	index@(_ZN3cub18CUB_300001_SM_10006detail8for_each13static_kernelINS2_12policy_hub_t12policy_500_tEmN6thrust24THRUST_300001_SM_1000_NS8cuda_cub20__uninitialized_fill7functorINS7_10device_ptrIiEEiEEEEvT0_T1_)
        /*0284*/ 	.word	0x00000000


	//----- nvinfo : EIATTR_MIN_STACK_SIZE
	.align		4
.L_152:
        /*0288*/ 	.byte	0x04, 0x12
        /*028a*/ 	.short	(.L_154 - .L_153)
	.align		4
.L_153:
        /*028c*/ 	.word	index@(_ZN3cub18CUB_300001_SM_10006detail11EmptyKernelIvEEvv)
        /*0290*/ 	.word	0x00000000


	//----- nvinfo : EIATTR_MIN_STACK_SIZE
	.align		4
.L_154:
        /*0294*/ 	.byte	0x04, 0x12
        /*0296*/ 	.short	(.L_156 - .L_155)
	.align		4
.L_155:
        /*0298*/ 	.word	index@(_ZN6thrust24THRUST_300001_SM_1000_NS8cuda_cub4core6detail13_kernel_agentINS1_8__reduce11ReduceAgentIPN4cuda3std3__45tupleIJflEEESC_SB_lNS1_9__extrema9arg_min_fIflNS9_4lessIfEEEEEEJSC_SC_iSH_EEEvDpT0_)
        /*029c*/ 	.word	0x00000000


	//----- nvinfo : EIATTR_MIN_STACK_SIZE
	.align		4
.L_156:
        /*02a0*/ 	.byte	0x04, 0x12
        /*02a2*/ 	.short	(.L_158 - .L_157)
	.align		4
.L_157:
        /*02a4*/ 	.word	index@(_ZN6thrust24THRUST_300001_SM_1000_NS8cuda_cub4core6detail13_kernel_agentINS1_8__reduce10DrainAgentIlEEJN3cub18CUB_300001_SM_10009GridQueueIyEElEEEvDpT0_)
        /*02a8*/ 	.word	0x00000000


	//----- nvinfo : EIATTR_MIN_STACK_SIZE
	.align		4
.L_158:
        /*02ac*/ 	.byte	0x04, 0x12
        /*02ae*/ 	.short	(.L_160 - .L_159)
	.align		4
.L_159:
        /*02b0*/ 	.word	index@(_ZN6thrust24THRUST_300001_SM_1000_NS8cuda_cub4core6detail13_kernel_agentINS1_8__reduce11ReduceAgentINS0_12zip_iteratorIN4cuda3std3__45tupleIJNS0_6detail15normal_iteratorINS0_10device_ptrIfEEEENS0_17counting_iteratorIlNS0_11use_defaultESI_SI_EEEEEEEPNSB_IJflEEESM_lNS1_9__extrema9arg_min_fIflNSA_4lessIfEEEEEEJSL_SN_lN3cub18CUB_300001_SM_100013GridEvenShareIlEENSV_9GridQueueIyEESS_EEEvDpT0_)
        /*02b4*/ 	.word	0x00000000


	//----- nvinfo : EIATTR_MIN_STACK_SIZE
	.align		4
.L_160:
        /*02b8*/ 	.byte	0x04, 0x12
        /*02ba*/ 	.short	(.L_162 - .L_161)
	.align		4
.L_161:
        /*02bc*/ 	.word	index@(_ZN6thrust24THRUST_300001_SM_1000_NS8cuda_cub4core6detail13_kernel_agentINS1_8__reduce11ReduceAgentINS0_12zip_iteratorIN4cuda3std3__45tupleIJNS0_6detail15normal_iteratorINS0_10device_ptrIfEEEENS0_17counting_iteratorIlNS0_11use_defaultESI_SI_EEEEEEEPNSB_IJflEEESM_lNS1_9__extrema9arg_min_fIflNSA_4lessIfEEEEEEJSL_SN_lSS_EEEvDpT0_)
        /*02c0*/ 	.word	0x00000000


	//----- nvinfo : EIATTR_MIN_STACK_SIZE
	.align		4
.L_162:
        /*02c4*/ 	.byte	0x04, 0x12
        /*02c6*/ 	.short	(.L_164 - .L_163)
	.align		4
.L_163:
        /*02c8*/ 	.word	index@(_ZN6thrust24THRUST_300001_SM_1000_NS8cuda_cub4core6detail13_kernel_agentINS1_8__reduce11ReduceAgentIPN4cuda3std3__45tupleIJflEEESC_SB_iNS1_9__extrema9arg_min_fIflNS9_4lessIfEEEEEEJSC_SC_iSH_EEEvDpT0_)
        /*02cc*/ 	.word	0x00000000


	//----- nvinfo : EIATTR_MIN_STACK_SIZE
	.align		4
.L_164:
        /*02d0*/ 	.byte	0x04, 0x12
        /*02d2*/ 	.short	(.L_166 - .L_165)
	.align		4
.L_165:
        /*02d4*/ 	.word	index@(_ZN6thrust24THRUST_300001_SM_1000_NS8cuda_cub4core6detail13_kernel_agentINS1_8__reduce10DrainAgentIiEEJN3cub18CUB_300001_SM_10009GridQueueIjEEiEEEvDpT0_)
        /*02d8*/ 	.word	0x00000000


	//----- nvinfo : EIATTR_MIN_STACK_SIZE
	.align		4
.L_166:
        /*02dc*/ 	.byte	0x04, 0x12
        /*02de*/ 	.short	(.L_168 - .L_167)
	.align		4
.L_167:
        /*02e0*/ 	.word	index@(_ZN6thrust24THRUST_300001_SM_1000_NS8cuda_cub4core6detail13_kernel_agentINS1_8__reduce11ReduceAgentINS0_12zip_iteratorIN4cuda3std3__45tupleIJNS0_6detail15normal_iteratorINS0_10device_ptrIfEEEENS0_17counting_iteratorIlNS0_11use_defaultESI_SI_EEEEEEEPNSB_IJflEEESM_iNS1_9__extrema9arg_min_fIflNSA_4lessIfEEEEEEJSL_SN_iN3cub18CUB_300001_SM_100013GridEvenShareIiEENSV_9GridQueueIjEESS_EEEvDpT0_)
        /*02e4*/ 	.word	0x00000000


	//----- nvinfo : EIATTR_MIN_STACK_SIZE
	.align		4
.L_168:
        /*02e8*/ 	.byte	0x04, 0x12
        /*02ea*/ 	.short	(.L_170 - .L_169)
	.align		4
.L_169:
        /*02ec*/ 	.word	index@(_ZN6thrust24THRUST_300001_SM_1000_NS8cuda_cub4core6detail13_kernel_agentINS1_8__reduce11ReduceAgentINS0_12zip_iteratorIN4cuda3std3__45tupleIJNS0_6detail15normal_iteratorINS0_10device_ptrIfEEEENS0_17counting_iteratorIlNS0_11use_defaultESI_SI_EEEEEEEPNSB_IJflEEESM_iNS1_9__extrema9arg_min_fIflNSA_4lessIfEEEEEEJSL_SN_iSS_EEEvDpT0_)
        /*02f0*/ 	.word	0x00000000


	//----- nvinfo : EIATTR_MIN_STACK_SIZE
	.align		4
.L_170:
        /*02f4*/ 	.byte	0x04, 0x12
        /*02f6*/ 	.short	(.L_172 - .L_171)
	.align		4
.L_171:
        /*02f8*/ 	.word	index@(_Z11Forca_BrutaiiiPiS_S_Pff)
        /*02fc*/ 	.word	0x00000000


	//----- nvinfo : EIATTR_MIN_STACK_SIZE
	.align		4
.L_172:
        /*0300*/ 	.byte	0x04, 0x12
        /*0302*/ 	.short	(.L_174 - .L_173)
	.align		4
.L_173:
        /*0304*/ 	.word	index@(_Z17calculaDistanciasjPiS_S_Pf)
        /*0308*/ 	.word	0x00000000
.L_174:


//--------------------- .nv.compat                --------------------------
	.section	.nv.compat,"",@"SHT_CUDA_COMPAT_INFO"
	.align	4
        /*0000*/ 	.byte	0x02, 0x09, 0x00, 0x00, 0x02, 0x02, 0x01, 0x00, 0x02, 0x05, 0x05, 0x00, 0x03, 0x07, 0x01, 0x01
        /*0010*/ 	.byte	0x02, 0x03, 0x00, 0x00, 0x02, 0x06, 0x01, 0x00, 0x04, 0x0b, 0x08, 0x00, 0x01, 0x00, 0x00, 0x00
        /*0020*/ 	.byte	0x00, 0x00, 0x00, 0x00


//--------------------- .nv.info._ZN3cub18CUB_300001_SM_10006detail10radix_sort29DeviceRadixSortOnesweepKernelINS1_5radix10policy_hubIiiyE10Policy1000ELNS0_9SortOrderE0EiiyiiNS1_21identity_decomposer_tEEEvPT5_SB_PT3_PKSC_PT1_PKSG_PT2_PKSK_T4_iiT6_ --------------------------
	.section	.nv.info._ZN3cub18CUB_300001_SM_10006detail10radix_sort29DeviceRadixSortOnesweepKernelINS1_5radix10policy_hubIiiyE10Policy1000ELNS0_9SortOrderE0EiiyiiNS1_21identity_decomposer_tEEEvPT5_SB_PT3_PKSC_PT1_PKSG_PT2_PKSK_T4_iiT6_,"",@"SHT_CUDA_INFO"
	.sectionflags	@""
	.align	4


	//----- nvinfo : EIATTR_CUDA_API_VERSION
	.align		4
        /*0000*/ 	.byte	0x04, 0x37
        /*0002*/ 	.short	(.L_176 - .L_175)
.L_175:
        /*0004*/ 	.word	0x00000082


	//----- nvinfo : EIATTR_KPARAM_INFO
	.align		4
.L_176:
        /*0008*/ 	.byte	0x04, 0x17
        /*000a*/ 	.short	(.L_178 - .L_177)
.L_177:
        /*000c*/ 	.word	0x00000000
        /*0010*/ 	.short	0x000b
        /*0012*/ 	.short	0x004c
        /*0014*/ 	.byte	0x00, 0xf0, 0x05, 0x00


	//----- nvinfo : EIATTR_KPARAM_INFO
	.align		4
.L_178:
        /*0018*/ 	.byte	0x04, 0x17
        /*001a*/ 	.short	(.L_180 - .L_179)
.L_179:
        /*001c*/ 	.word	0x00000000
        /*0020*/ 	.short	0x000a
        /*0022*/ 	.short	0x0048
        /*0024*/ 	.byte	0x00, 0xf0, 0x11, 0x00


	//----- nvinfo : EIATTR_KPARAM_INFO
	.align		4
.L_180:
        /*0028*/ 	.byte	0x04, 0x17
        /*002a*/ 	.short	(.L_182 - .L_181)
.L_181:
        /*002c*/ 	.word	0x00000000
        /*0030*/ 	.short	0x0009
        /*0032*/ 	.short	0x0044
        /*0034*/ 	.byte	0x00, 0xf0, 0x11, 0x00


	//----- nvinfo : EIATTR_KPARAM_INFO
	.align		4
.L_182:
        /*0038*/ 	.byte	0x04, 0x17
        /*003a*/ 	.short	(.L_184 - .L_183)
.L_183:
        /*003c*/ 	.word	0x00000000
        /*0040*/ 	.short	0x0008
        /*0042*/ 	.short	0x0040
        /*0044*/ 	.byte	0x00, 0xf0, 0x11, 0x00


	//----- nvinfo : EIATTR_KPARAM_INFO
	.align		4
.L_184:
        /*0048*/ 	.byte	0x04, 0x17
        /*004a*/ 	.short	(.L_186 - .L_185)
.L_185:
        /*004c*/ 	.word	0x00000000
        /*0050*/ 	.short	0x0007
        /*0052*/ 	.short	0x0038
        /*0054*/ 	.byte	0x00, 0xf5, 0x21, 0x00


	//----- nvinfo : EIATTR_KPARAM_INFO
	.align		4
.L_186:
        /*0058*/ 	.byte	0x04, 0x17
        /*005a*/ 	.short	(.L_188 - .L_187)
.L_187:
        /*005c*/ 	.word	0x00000000
        /*0060*/ 	.short	0x0006
        /*0062*/ 	.short	0x0030
        /*0064*/ 	.byte	0x00, 0xf5, 0x21, 0x00


	//----- nvinfo : EIATTR_KPARAM_INFO
	.align		4
.L_188:
        /*0068*/ 	.byte	0x04, 0x17
        /*006a*/ 	.short	(.L_190 - .L_189)
.L_189:
        /*006c*/ 	.word	0x00000000
        /*0070*/ 	.short	0x0005
        /*0072*/ 	.short	0x0028
        /*0074*/ 	.byte	0x00, 0xf5, 0x21, 0x00


	//----- nvinfo : EIATTR_KPARAM_INFO
	.align		4
.L_190:
        /*0078*/ 	.byte	0x04, 0x17
        /*007a*/ 	.short	(.L_192 - .L_191)
.L_191:
        /*007c*/ 	.word	0x00000000
        /*0080*/ 	.short	0x0004
        /*0082*/ 	.short	0x0020
        /*0084*/ 	.byte	0x00, 0xf5, 0x21, 0x00


	//----- nvinfo : EIATTR_KPARAM_INFO
	.align		4
.L_192:
        /*0088*/ 	.byte	0x04, 0x17
        /*008a*/ 	.short	(.L_194 - .L_193)
.L_193:
        /*008c*/ 	.word	0x00000000
        /*0090*/ 	.short	0x0003
        /*0092*/ 	.short	0x0018
        /*0094*/ 	.byte	0x00, 0xf5, 0x21, 0x00


	//----- nvinfo : EIATTR_KPARAM_INFO
	.align		4
.L_194:
        /*0098*/ 	.byte	0x04, 0x17
        /*009a*/ 	.short	(.L_196 - .L_195)
.L_195:
        /*009c*/ 	.word	0x00000000
        /*00a0*/ 	.short	0x0002
        /*00a2*/ 	.short	0x0010
        /*00a4*/ 	.byte	0x00, 0xf5, 0x21, 0x00


	//----- nvinfo : EIATTR_KPARAM_INFO
	.align		4
.L_196:
        /*00a8*/ 	.byte	0x04, 0x17
        /*00aa*/ 	.short	(.L_198 - .L_197)
.L_197:
        /*00ac*/ 	.word	0x00000000
        /*00b0*/ 	.short	0x0001
        /*00b2*/ 	.short	0x0008
        /*00b4*/ 	.byte	0x00, 0xf5, 0x21, 0x00


	//----- nvinfo : EIATTR_KPARAM_INFO
	.align		4
.L_198:
        /*00b8*/ 	.byte	0x04, 0x17
        /*00ba*/ 	.short	(.L_200 - .L_199)
.L_199:
        /*00bc*/ 	.word	0x00000000
        /*00c0*/ 	.short	0x0000
        /*00c2*/ 	.short	0x0000
        /*00c4*/ 	.byte	0x00, 0xf5, 0x21, 0x00


	//----- nvinfo : EIATTR_SPARSE_MMA_MASK
	.align		4
.L_200:
        /*00c8*/ 	.byte	0x03, 0x50
        /*00ca*/ 	.short	0x0000


	//----- nvinfo : EIATTR_MAXREG_COUNT
	.align		4
        /*00cc*/ 	.byte	0x03, 0x1b
        /*00ce*/ 	.short	0x00a8


	//----- nvinfo : EIATTR_NUM_BARRIERS
	.align		4
        /*00d0*/ 	.byte	0x02, 0x4c
        /*00d2*/ 	.byte	0x01
	.zero		1


	//----- nvinfo : EIATTR_MERCURY_ISA_VERSION
	.align		4
        /*00d4*/ 	.byte	0x03, 0x5f
        /*00d6*/ 	.short	0x0101


	//----- nvinfo : EIATTR_COOP_GROUP_MASK_REGIDS
	.align		4
        /*00d8*/ 	.byte	0x04, 0x29
        /*00da*/ 	.short	(.L_202 - .L_201)


	//   ....[0]....
.L_201:
        /*00dc*/ 	.word	0xffffffff


	//   ....[1]....
        /*00e0*/ 	.word	0x05000006


	//   ....[2]....
        /*00e4*/ 	.word	0xffffffff


	//   ....[3]....
        /*00e8*/ 	.word	0xffffffff


	//   ....[4]....
        /*00ec*/ 	.word	0xffffffff


	//   ....[5]....
        /*00f0*/ 	.word	0xffffffff


	//   ....[6]....
        /*00f4*/ 	.word	0xffffffff


	//   ....[7]....
        /*00f8*/ 	.word	0xffffffff


	//   ....[8]....
        /*00fc*/ 	.word	0xffffffff


	//   ....[9]....
        /*0100*/ 	.word	0xffffffff


	//   ....[10]....
        /*0104*/ 	.word	0xffffffff


	//   ....[11]....
        /*0108*/ 	.word	0xffffffff


	//   ....[12]....
        /*010c*/ 	.word	0xffffffff


	//   ....[13]....
        /*0110*/ 	.word	0xffffffff


	//   ....[14]....
        /*0114*/ 	.word	0xffffffff


	//   ....[15]....
        /*0118*/ 	.word	0xffffffff


	//   ....[16]....
        /*011c*/ 	.word	0xffffffff


	//   ....[17]....
        /*0120*/ 	.word	0xffffffff


	//   ....[18]....
        /*0124*/ 	.word	0xffffffff


	//   ....[19]....
        /*0128*/ 	.word	0xffffffff


	//   ....[20]....
        /*012c*/ 	.word	0xffffffff


	//   ....[21]....
        /*0130*/ 	.word	0xffffffff


	//   ....[22]....
        /*0134*/ 	.word	0xffffffff


	//   ....[23]....
        /*0138*/ 	.word	0xffffffff


	//   ....[24]....
        /*013c*/ 	.word	0xffffffff


	//   ....[25]....
        /*0140*/ 	.word	0xffffffff


	//   ....[26]....
        /*0144*/ 	.word	0xffffffff


	//   ....[27]....
        /*0148*/ 	.word	0xffffffff


	//   ....[28]....
        /*014c*/ 	.word	0xffffffff


	//   ....[29]....
        /*0150*/ 	.word	0xffffffff


	//   ....[30]....
        /*0154*/ 	.word	0xffffffff


	//   ....[31]....
        /*0158*/ 	.word	0xffffffff


	//   ....[32]....
        /*015c*/ 	.word	0xffffffff


	//   ....[33]....
        /*0160*/ 	.word	0xffffffff


	//   ....[34]....
        /*0164*/ 	.word	0xffffffff


	//   ....[35]....
        /*0168*/ 	.word	0xffffffff


	//   ....[36]....
        /*016c*/ 	.word	0xffffffff


	//   ....[37]....
        /*0170*/ 	.word	0xffffffff


	//   ....[38]....
        /*0174*/ 	.word	0xffffffff


	//   ....[39]....
        /*0178*/ 	.word	0xffffffff


	//   ....[40]....
        /*017c*/ 	.word	0xffffffff


	//   ....[41]....
        /*0180*/ 	.word	0xffffffff


	//   ....[42]....
        /*0184*/ 	.word	0xffffffff


	//   ....[43]....
        /*0188*/ 	.word	0xffffffff


	//   ....[44]....
        /*018c*/ 	.word	0xffffffff


	//   ....[45]....
        /*0190*/ 	.word	0xffffffff


	//   ....[46]....
        /*0194*/ 	.word	0xffffffff


	//   ....[47]....
        /*0198*/ 	.word	0xffffffff


	//   ....[48]....
        /*019c*/ 	.word	0xffffffff


	//   ....[49]....
        /*01a0*/ 	.word	0xffffffff


	//   ....[50]....
        /*01a4*/ 	.word	0xffffffff


	//   ....[51]....
        /*01a8*/ 	.word	0xffffffff


	//   ....[52]....
        /*01ac*/ 	.word	0xffffffff


	//   ....[53]....
        /*01b0*/ 	.word	0xffffffff


	//   ....[54]....
        /*01b4*/ 	.word	0xffffffff


	//   ....[55]....
        /*01b8*/ 	.word	0xffffffff


	//   ....[56]....
        /*01bc*/ 	.word	0xffffffff


	//   ....[57]....
        /*01c0*/ 	.word	0xffffffff


	//   ....[58]....
        /*01c4*/ 	.word	0xffffffff


	//   ....[59]....
        /*01c8*/ 	.word	0xffffffff


	//   ....[60]....
        /*01cc*/ 	.word	0xffffffff


	//   ....[61]....
        /*01d0*/ 	.word	0xffffffff


	//   ....[62]....
        /*01d4*/ 	.word	0xffffffff


	//   ....[63]....
        /*01d8*/ 	.word	0xffffffff


	//   ....[64]....
        /*01dc*/ 	.word	0xffffffff


	//   ....[65]....
        /*01e0*/ 	.word	0xffffffff


	//   ....[66]....
        /*01e4*/ 	.word	0xffffffff


	//   ....[67]....
        /*01e8*/ 	.word	0xffffffff


	//   ....[68]....
        /*01ec*/ 	.word	0xffffffff


	//   ....[69]....
        /*01f0*/ 	.word	0xffffffff


	//   ....[70]....
        /*01f4*/ 	.word	0xffffffff


	//   ....[71]....
        /*01f8*/ 	.word	0xffffffff


	//   ....[72]....
        /*01fc*/ 	.word	0xffffffff


	//   ....[73]....
        /*0200*/ 	.word	0xffffffff


	//   ....[74]....
        /*0204*/ 	.word	0xffffffff


	//   ....[75]....
        /*0208*/ 	.word	0xffffffff


	//   ....[76]....
        /*020c*/ 	.word	0xffffffff


	//   ....[77]....
        /*0210*/ 	.word	0xffffffff


	//   ....[78]....
        /*0214*/ 	.word	0xffffffff


	//   ....[79]....
        /*0218*/ 	.word	0xffffffff


	//   ....[80]....
        /*021c*/ 	.word	0xffffffff


	//   ....[81]....
        /*0220*/ 	.word	0xffffffff


	//   ....[82]....
        /*0224*/ 	.word	0xffffffff


	//   ....[83]....
        /*0228*/ 	.word	0xffffffff


	//   ....[84]....
        /*022c*/ 	.word	0xffffffff


	//   ....[85]....
        /*0230*/ 	.word	0xffffffff


	//   ....[86]....
        /*0234*/ 	.word	0xffffffff


	//   ....[87]....
        /*0238*/ 	.word	0xffffffff


	//   ....[88]....
        /*023c*/ 	.word	0xffffffff


	//   ....[89]....
        /*0240*/ 	.word	0xffffffff


	//   ....[90]....
        /*0244*/ 	.word	0xffffffff


	//   ....[91]....
        /*0248*/ 	.word	0xffffffff


	//   ....[92]....
        /*024c*/ 	.word	0xffffffff


	//   ....[93]....
        /*0250*/ 	.word	0xffffffff


	//   ....[94]....
        /*0254*/ 	.word	0xffffffff


	//   ....[95]....
        /*0258*/ 	.word	0xffffffff


	//   ....[96]....
        /*025c*/ 	.word	0xffffffff


	//   ....[97]....
        /*0260*/ 	.word	0xffffffff


	//   ....[98]....
        /*0264*/ 	.word	0xffffffff


	//   ....[99]....
        /*0268*/ 	.word	0xffffffff


	//   ....[100]....
        /*026c*/ 	.word	0xffffffff


	//   ....[101]....
        /*0270*/ 	.word	0xffffffff


	//   ....[102]....
        /*0274*/ 	.word	0xffffffff


	//   ....[103]....
        /*0278*/ 	.word	0xffffffff


	//   ....[104]....
        /*027c*/ 	.word	0xffffffff


	//   ....[105]....
        /*0280*/ 	.word	0xffffffff


	//   ....[106]....
        /*0284*/ 	.word	0xffffffff


	//   ....[107]....
        /*0288*/ 	.word	0xffffffff


	//   ....[108]....
        /*028c*/ 	.word	0xffffffff


	//   ....[109]....
        /*0290*/ 	.word	0xffffffff


	//   ....[110]....
        /*0294*/ 	.word	0xffffffff


	//   ....[111]....
        /*0298*/ 	.word	0xffffffff


	//   ....[112]....
        /*029c*/ 	.word	0xffffffff


	//   ....[113]....
        /*02a0*/ 	.word	0xffffffff


	//   ....[114]....
        /*02a4*/ 	.word	0xffffffff


	//   ....[115]....
        /*02a8*/ 	.word	0xffffffff


	//   ....[116]....
        /*02ac*/ 	.word	0xffffffff


	//   ....[117]....
        /*02b0*/ 	.word	0xffffffff


	//   ....[118]....
        /*02b4*/ 	.word	0xffffffff


	//   ....[119]....
        /*02b8*/ 	.word	0xffffffff


	//   ....[120]....
        /*02bc*/ 	.word	0xffffffff


	//   ....[121]....
        /*02c0*/ 	.word	0xffffffff


	//   ....[122]....
        /*02c4*/ 	.word	0xffffffff


	//   ....[123]....
        /*02c8*/ 	.word	0xffffffff


	//   ....[124]....
        /*02cc*/ 	.word	0xffffffff


	//   ....[125]....
        /*02d0*/ 	.word	0xffffffff


	//   ....[126]....
        /*02d4*/ 	.word	0xffffffff


	//   ....[127]....
        /*02d8*/ 	.word	0xffffffff


	//   ....[128]....
        /*02dc*/ 	.word	0xffffffff


	//   ....[129]....
        /*02e0*/ 	.word	0xffffffff


	//   ....[130]....
        /*02e4*/ 	.word	0xffffffff


	//   ....[131]....
        /*02e8*/ 	.word	0xffffffff


	//   ....[132]....
        /*02ec*/ 	.word	0xffffffff


	//   ....[133]....
        /*02f0*/ 	.word	0xffffffff


	//   ....[134]....
        /*02f4*/ 	.word	0xffffffff


	//   ....[135]....
        /*02f8*/ 	.word	0xffffffff


	//   ....[136]....
        /*02fc*/ 	.word	0xffffffff


	//   ....[137]....
        /*0300*/ 	.word	0xffffffff


	//   ....[138]....
        /*0304*/ 	.word	0xffffffff


	//   ....[139]....
        /*0308*/ 	.word	0xffffffff


	//   ....[140]....
        /*030c*/ 	.word	0xffffffff


	//   ....[141]....
        /*0310*/ 	.word	0xffffffff


	//   ....[142]....
        /*0314*/ 	.word	0xffffffff


	//   ....[143]....
        /*0318*/ 	.word	0xffffffff


	//   ....[144]....
        /*031c*/ 	.word	0xffffffff


	//   ....[145]....
        /*0320*/ 	.word	0xffffffff


	//   ....[146]....
        /*0324*/ 	.word	0xffffffff


	//   ....[147]....
        /*0328*/ 	.word	0xffffffff


	//   ....[148]....
        /*032c*/ 	.word	0xffffffff


	//   ....[149]....
        /*0330*/ 	.word	0xffffffff


	//   ....[150]....
        /*0334*/ 	.word	0xffffffff


	//   ....[151]....
        /*0338*/ 	.word	0xffffffff


	//   ....[152]....
        /*033c*/ 	.word	0xffffffff


	//   ....[153]....
        /*0340*/ 	.word	0xffffffff


	//   ....[154]....
        /*0344*/ 	.word	0xffffffff


	//   ....[155]....
        /*0348*/ 	.word	0xffffffff


	//   ....[156]....
        /*034c*/ 	.word	0xffffffff


	//   ....[157]....
        /*0350*/ 	.word	0xffffffff


	//   ....[158]....
        /*0354*/ 	.word	0xffffffff


	//   ....[159]....
        /*0358*/ 	.word	0xffffffff


	//   ....[160]....
        /*035c*/ 	.word	0x05000006


	//   ....[161]....
        /*0360*/ 	.word	0xffffffff


	//   ....[162]....
        /*0364*/ 	.word	0xffffffff


	//   ....[163]....
        /*0368*/ 	.word	0xffffffff


	//   ....[164]....
        /*036c*/ 	.word	0xffffffff


	//   ....[165]....
        /*0370*/ 	.word	0xffffffff


	//   ....[166]....
        /*0374*/ 	.word	0xffffffff


	//   ....[167]....
        /*0378*/ 	.word	0xffffffff


	//   ....[168]....
        /*037c*/ 	.word	0xffffffff


	//   ....[169]....
        /*0380*/ 	.word	0xffffffff


	//   ....[170]....
        /*0384*/ 	.word	0xffffffff


	//   ....[171]....
        /*0388*/ 	.word	0xffffffff


	//   ....[172]....
        /*038c*/ 	.word	0xffffffff


	//   ....[173]....
        /*0390*/ 	.word	0xffffffff


	//   ....[174]....
        /*0394*/ 	.word	0xffffffff


	//   ....[175]....
        /*0398*/ 	.word	0xffffffff


	//   ....[176]....
        /*039c*/ 	.word	0xffffffff


	//   ....[177]....
        /*03a0*/ 	.word	0xffffffff


	//   ....[178]....
        /*03a4*/ 	.word	0xffffffff


	//   ....[179]....
        /*03a8*/ 	.word	0xffffffff


	//   ....[180]....
        /*03ac*/ 	.word	0xffffffff


	//   ....[181]....
        /*03b0*/ 	.word	0xffffffff


	//   ....[182]....
        /*03b4*/ 	.word	0xffffffff


	//   ....[183]....
        /*03b8*/ 	.word	0xffffffff


	//   ....[184]....
        /*03bc*/ 	.word	0xffffffff


	//   ....[185]....
        /*03c0*/ 	.word	0xffffffff


	//   ....[186]....
        /*03c4*/ 	.word	0xffffffff


	//   ....[187]....
        /*03c8*/ 	.word	0xffffffff


	//   ....[188]....
        /*03cc*/ 	.word	0xffffffff


	//   ....[189]....
        /*03d0*/ 	.word	0xffffffff


	//   ....[190]....
        /*03d4*/ 	.word	0xffffffff


	//   ....[191]....
        /*03d8*/ 	.word	0xffffffff


	//   ....[192]....
        /*03dc*/ 	.word	0xffffffff


	//   ....[193]....
        /*03e0*/ 	.word	0xffffffff


	//   ....[194]....
        /*03e4*/ 	.word	0xffffffff


	//   ....[195]....
        /*03e8*/ 	.word	0xffffffff


	//   ....[196]....
        /*03ec*/ 	.word	0xffffffff


	//   ....[197]....
        /*03f0*/ 	.word	0xffffffff


	//   ....[198]....
        /*03f4*/ 	.word	0xffffffff


	//   ....[199]....
        /*03f8*/ 	.word	0xffffffff


	//   ....[200]....
        /*03fc*/ 	.word	0xffffffff


	//   ....[201]....
        /*0400*/ 	.word	0xffffffff


	//   ....[202]....
        /*0404*/ 	.word	0xffffffff


	//   ....[203]....
        /*0408*/ 	.word	0xffffffff


	//   ....[204]....
        /*040c*/ 	.word	0xffffffff


	//   ....[205]....
        /*0410*/ 	.word	0xffffffff


	//   ....[206]....
        /*0414*/ 	.word	0xffffffff


	//   ....[207]....
        /*0418*/ 	.word	0xffffffff


	//   ....[208]....
        /*041c*/ 	.word	0xffffffff


	//   ....[209]....
        /*0420*/ 	.word	0xffffffff


	//   ....[210]....
        /*0424*/ 	.word	0xffffffff


	//   ....[211]....
        /*0428*/ 	.word	0xffffffff


	//   ....[212]....
        /*042c*/ 	.word	0xffffffff


	//   ....[213]....
        /*0430*/ 	.word	0xffffffff


	//   ....[214]....
        /*0434*/ 	.word	0xffffffff


	//   ....[215]....
        /*0438*/ 	.word	0xffffffff


	//   ....[216]....
        /*043c*/ 	.word	0xffffffff


	//   ....[217]....
        /*0440*/ 	.word	0xffffffff


	//   ....[218]....
        /*0444*/ 	.word	0xffffffff


	//   ....[219]....
        /*0448*/ 	.word	0xffffffff


	//   ....[220]....
        /*044c*/ 	.word	0xffffffff


	//   ....[221]....
        /*0450*/ 	.word	0xffffffff


	//   ....[222]....
        /*0454*/ 	.word	0xffffffff


	//   ....[223]....
        /*0458*/ 	.word	0xffffffff


	//   ....[224]....
        /*045c*/ 	.word	0xffffffff


	//   ....[225]....
        /*0460*/ 	.word	0xffffffff


	//   ....[226]....
        /*0464*/ 	.word	0xffffffff


	//   ....[227]....
        /*0468*/ 	.word	0xffffffff


	//   ....[228]....
        /*046c*/ 	.word	0xffffffff


	//   ....[229]....
        /*0470*/ 	.word	0x0500002f


	//   ....[230]....
        /*0474*/ 	.word	0x0500002f


	//   ....[231]....
        /*0478*/ 	.word	0x0500002f


	//   ....[232]....
        /*047c*/ 	.word	0x0500002f


	//   ....[233]....
        /*0480*/ 	.word	0x0500002f


	//----- nvinfo : EIATTR_COOP_GROUP_INSTR_OFFSETS
	.align		4
.L_202:
        /*0484*/ 	.byte	0x04, 0x28
        /*0486*/ 	.short	(.L_204 - .L_203)


	//   ....[0]....
.L_203:
        /*0488*/ 	.word	0x00000e40


	//   ....[1]....
        /*048c*/ 	.word	0x00001890


	//   ....[2]....
        /*0490*/ 	.word	0x00002ad0


	//   ....[3]....
        /*0494*/ 	.word	0x00002af0


	//   ....[4]....
        /*0498*/ 	.word	0x00002b10


	//   ....[5]....
        /*049c*/ 	.word	0x00002b30


	//   ....[6]....
        /*04a0*/ 	.word	0x00002b50


	//   ....[7]....
        /*04a4*/ 	.word	0x00003000


	//   ....[8]....
        /*04a8*/ 	.word	0x00003010


	//   ....[9]....
        /*04ac*/ 	.word	0x00003030


	//   ....[10]....
        /*04b0*/ 	.word	0x00003050


	//   ....[11]....
        /*04b4*/ 	.word	0x000030a0


	//   ....[12]....
        /*04b8*/ 	.word	0x000030d0


	//   ....[13]....
        /*04bc*/ 	.word	0x00003120


	//   ....[14]....
        /*04c0*/ 	.word	0x00003160


	//   ....[15]....
        /*04c4*/ 	.word	0x00003250


	//   ....[16]....
        /*04c8*/ 	.word	0x00003280


	//   ....[17]....
        /*04cc*/ 	.word	0x00003290


	//   ....[18]....
        /*04d0*/ 	.word	0x000032b0


	//   ....[19]....
        /*04d4*/ 	.word	0x000032f0


	//   ....[20]....
        /*04d8*/ 	.word	0x00003320


	//   ....[21]....
        /*04dc*/ 	.word	0x00003360


	//   ....[22]....
        /*04e0*/ 	.word	0x00003380


	//   ....[23]....
        /*04e4*/ 	.word	0x000033a0


	//   ....[24]....
        /*04e8*/ 	.word	0x00003490


	//   ....[25]....
        /*04ec*/ 	.word	0x000034c0


	//   ....[26]....
        /*04f0*/ 	.word	0x000034d0


	//   ....[27]....
        /*04f4*/ 	.word	0x000034f0


	//   ....[28]....
        /*04f8*/ 	.word	0x00003530


	//   ....[29]....
        /*04fc*/ 	.word	0x00003560


	//   ....[30]....
        /*0500*/ 	.word	0x000035a0


	//   ....[31]....
        /*0504*/ 	.word	0x000035c0


	//   ....[32]....
        /*0508*/ 	.word	0x000035e0


	//   ....[33]....
        /*050c*/ 	.word	0x000036d0


	//   ....[34]....
        /*0510*/ 	.word	0x00003700


	//   ....[35]....
        /*0514*/ 	.word	0x00003710


	//   ....[36]....
        /*0518*/ 	.word	0x00003730


	//   ....[37]....
        /*051c*/ 	.word	0x00003770


	//   ....[38]....
        /*0520*/ 	.word	0x000037a0


	//   ....[39]....
        /*0524*/ 	.word	0x000037e0


	//   ....[40]....
        /*0528*/ 	.word	0x00003800


	//   ....[41]....
        /*052c*/ 	.word	0x00003820


	//   ....[42]....
        /*0530*/ 	.word	0x00003930


	//   ....[43]....
        /*0534*/ 	.word	0x00003960


	//   ....[44]....
        /*0538*/ 	.word	0x00003970


	//   ....[45]....
        /*053c*/ 	.word	0x00003990


	//   ....[46]....
        /*0540*/ 	.word	0x000039d0


	//   ....[47]....
        /*0544*/ 	.word	0x00003a00


	//   ....[48]....
        /*0548*/ 	.word	0x00003a40


	//   ....[49]....
        /*054c*/ 	.word	0x00003a60


	//   ....[50]....
        /*0550*/ 	.word	0x00003a80


	//   ....[51]....
        /*0554*/ 	.word	0x00003b90


	//   ....[52]....
        /*0558*/ 	.word	0x00003bc0


	//   ....[53]....
        /*055c*/ 	.word	0x00003bd0


	//   ....[54]....
        /*0560*/ 	.word	0x00003bf0


	//   ....[55]....
        /*0564*/ 	.word	0x00003c30


	//   ....[56]....
        /*0568*/ 	.word	0x00003c60


	//   ....[57]....
        /*056c*/ 	.word	0x00003ca0


	//   ....[58]....
        /*0570*/ 	.word	0x00003cc0


	//   ....[59]....
        /*0574*/ 	.word	0x00003ce0


	//   ....[60]....
        /*0578*/ 	.word	0x00003df0


	//   ....[61]....
        /*057c*/ 	.word	0x00003e20


	//   ....[62]....
        /*0580*/ 	.word	0x00003e30


	//   ....[63]....
        /*0584*/ 	.word	0x00003e50


	//   ....[64]....
        /*0588*/ 	.word	0x00003e90


	//   ....[65]....
        /*058c*/ 	.word	0x00003ec0


	//   ....[66]....
        /*0590*/ 	.word	0x00003f00


	//   ....[67]....
        /*0594*/ 	.word	0x00003f20


	//   ....[68]....
        /*0598*/ 	.word	0x00003f40


	//   ....[69]....
        /*059c*/ 	.word	0x00004050


	//   ....[70]....
        /*05a0*/ 	.word	0x00004080


	//   ....[71]....
        /*05a4*/ 	.word	0x00004090


	//   ....[72]....
        /*05a8*/ 	.word	0x000040b0


	//   ....[73]....
        /*05ac*/ 	.word	0x000040f0


	//   ....[74]....
        /*05b0*/ 	.word	0x00004120


	//   ....[75]....
        /*05b4*/ 	.word	0x00004160


	//   ....[76]....
        /*05b8*/ 	.word	0x00004180


	//   ....[77]....
        /*05bc*/ 	.word	0x000041a0


	//   ....[78]....
        /*05c0*/ 	.word	0x000042b0


	//   ....[79]....
        /*05c4*/ 	.word	0x00004300


	//   ....[80]....
        /*05c8*/ 	.word	0x00004310


	//   ....[81]....
        /*05cc*/ 	.word	0x00004330


	//   ....[82]....
        /*05d0*/ 	.word	0x00004370


	//   ....[83]....
        /*05d4*/ 	.word	0x000043a0


	//   ....[84]....
        /*05d8*/ 	.word	0x000043e0


	//   ....[85]....
        /*05dc*/ 	.word	0x00004400


	//   ....[86]....
        /*05e0*/ 	.word	0x00004420


	//   ....[87]....
        /*05e4*/ 	.word	0x00004510


	//   ....[88]....
        /*05e8*/ 	.word	0x00004560


	//   ....[89]....
        /*05ec*/ 	.word	0x00004570


	//   ....[90]....
        /*05f0*/ 	.word	0x000045a0


	//   ....[91]....
        /*05f4*/ 	.word	0x000045c0


	//   ....[92]....
        /*05f8*/ 	.word	0x00004610


	//   ....[93]....
        /*05fc*/ 	.word	0x00004630


	//   ....[94]....
        /*0600*/ 	.word	0x00004670


	//   ....[95]....
        /*0604*/ 	.word	0x00004690


	//   ....[96]....
        /*0608*/ 	.word	0x00004770


	//   ....[97]....
        /*060c*/ 	.word	0x000047c0


	//   ....[98]....
        /*0610*/ 	.word	0x000047d0


	//   ....[99]....
        /*0614*/ 	.word	0x00004820


	//   ....[100]....
        /*0618*/ 	.word	0x00004850


	//   ....[101]....
        /*061c*/ 	.word	0x00004880


	//   ....[102]....
        /*0620*/ 	.word	0x000048b0


	//   ....[103]....
        /*0624*/ 	.word	0x000048e0


	//   ....[104]....
        /*0628*/ 	.word	0x00004910


	//   ....[105]....
        /*062c*/ 	.word	0x000049d0


	//   ....[106]....
        /*0630*/ 	.word	0x00004a20


	//   ....[107]....
        /*0634*/ 	.word	0x00004a30


	//   ....[108]....
        /*0638*/ 	.word	0x00004a80


	//   ....[109]....
        /*063c*/ 	.word	0x00004ab0


	//   ....[110]....
        /*0640*/ 	.word	0x00004ae0


	//   ....[111]....
        /*0644*/ 	.word	0x00004b10


	//   ....[112]....
        /*0648*/ 	.word	0x00004b40


	//   ....[113]....
        /*064c*/ 	.word	0x00004b70


	//   ....[114]....
        /*0650*/ 	.word	0x00004c60


	//   ....[115]....
        /*0654*/ 	.word	0x00004c80


	//   ....[116]....
        /*0658*/ 	.word	0x00004c90


	//   ....[117]....
        /*065c*/ 	.word	0x00004ce0


	//   ....[118]....
        /*0660*/ 	.word	0x00004d10


	//   ....[119]....
        /*0664*/ 	.word	0x00004d40


	//   ....[120]....
        /*0668*/ 	.word	0x00004d70


	//   ....[121]....
        /*066c*/ 	.word	0x00004da0


	//   ....[122]....
        /*0670*/ 	.word	0x00004dd0


	//   ....[123]....
        /*0674*/ 	.word	0x00004ec0


	//   ....[124]....
        /*0678*/ 	.word	0x00004f00


	//   ....[125]....
        /*067c*/ 	.word	0x00004f10


	//   ....[126]....
        /*0680*/ 	.word	0x00004f60


	//   ....[127]....
        /*0684*/ 	.word	0x00004f90


	//   ....[128]....
        /*0688*/ 	.word	0x00004fc0


	//   ....[129]....
        /*068c*/ 	.word	0x00004ff0


	//   ....[130]....
        /*0690*/ 	.word	0x00005020


	//   ....[131]....
        /*0694*/ 	.word	0x00005050


	//   ....[132]....
        /*0698*/ 	.word	0x00005140


	//   ....[133]....
        /*069c*/ 	.word	0x00005170


	//   ....[134]....
        /*06a0*/ 	.word	0x00005180


	//   ....[135]....
        /*06a4*/ 	.word	0x000051d0


	//   ....[136]....
        /*06a8*/ 	.word	0x00005200


	//   ....[137]....
        /*06ac*/ 	.word	0x00005230


	//   ....[138]....
        /*06b0*/ 	.word	0x00005260


	//   ....[139]....
        /*06b4*/ 	.word	0x00005290


	//   ....[140]....
        /*06b8*/ 	.word	0x000052c0


	//   ....[141]....
        /*06bc*/ 	.word	0x000053e0


	//   ....[142]....
        /*06c0*/ 	.word	0x000053f0


	//   ....[143]....
        /*06c4*/ 	.word	0x00005440


	//   ....[144]....
        /*06c8*/ 	.word	0x00005470


	//   ....[145]....
        /*06cc*/ 	.word	0x000054a0


	//   ....[146]....
        /*06d0*/ 	.word	0x000054d0


	//   ....[147]....
        /*06d4*/ 	.word	0x00005500


	//   ....[148]....
        /*06d8*/ 	.word	0x00005530


	//   ....[149]....
        /*06dc*/ 	.word	0x00005560


	//   ....[150]....
        /*06e0*/ 	.word	0x00005600


	//   ....[151]....
        /*06e4*/ 	.word	0x00005620


	//   ....[152]....
        /*06e8*/ 	.word	0x00005630


	//   ....[153]....
        /*06ec*/ 	.word	0x00005680


	//   ....[154]....
        /*06f0*/ 	.word	0x000056b0


	//   ....[155]....
        /*06f4*/ 	.word	0x000056e0


	//   ....[156]....
        /*06f8*/ 	.word	0x00005710


	//   ....[157]....
        /*06fc*/ 	.word	0x00005740


	//   ....[158]....
        /*0700*/ 	.word	0x00005770


	//   ....[159]....
        /*0704*/ 	.word	0x000058a0


	//   ....[160]....
        /*0708*/ 	.word	0x00005d40


	//   ....[161]....
        /*070c*/ 	.word	0x00006070


	//   ....[162]....
        /*0710*/ 	.word	0x00006130


	//   ....[163]....
        /*0714*/ 	.word	0x000061f0


	//   ....[164]....
        /*0718*/ 	.word	0x000062b0


	//   ....[165]....
        /*071c*/ 	.word	0x00006370


	//   ....[166]....
        /*0720*/ 	.word	0x00006430


	//   ....[167]....
        /*0724*/ 	.word	0x000064f0


	//   ....[168]....
        /*0728*/ 	.word	0x000065b0


	//   ....[169]....
        /*072c*/ 	.word	0x00006670


	//   ....[170]....
        /*0730*/ 	.word	0x00006730


	//   ....[171]....
        /*0734*/ 	.word	0x000067f0


	//   ....[172]....
        /*0738*/ 	.word	0x000068b0


	//   ....[173]....
        /*073c*/ 	.word	0x00006970


	//   ....[174]....
        /*0740*/ 	.word	0x00006a30


	//   ....[175]....
        /*0744*/ 	.word	0x00006af0


	//   ....[176]....
        /*0748*/ 	.word	0x00006bb0


	//   ....[177]....
        /*074c*/ 	.word	0x00006c70


	//   ....[178]....
        /*0750*/ 	.word	0x00006e60


	//   ....[179]....
        /*0754*/ 	.word	0x00006f90


	//   ....[180]....
        /*0758*/ 	.word	0x000070c0


	//   ....[181]....
        /*075c*/ 	.word	0x000071f0


	//   ....[182]....
        /*0760*/ 	.word	0x00007320


	//   ....[183]....
        /*0764*/ 	.word	0x00007450


	//   ....[184]....
        /*0768*/ 	.word	0x00007580


	//   ....[185]....
        /*076c*/ 	.word	0x000076b0


	//   ....[186]....
        /*0770*/ 	.word	0x000077e0


	//   ....[187]....
        /*0774*/ 	.word	0x00007910


	//   ....[188]....
        /*0778*/ 	.word	0x00007a40


	//   ....[189]....
        /*077c*/ 	.word	0x00007b60


	//   ....[190]....
        /*0780*/ 	.word	0x00007c70


	//   ....[191]....
        /*0784*/ 	.word	0x00007d80


	//   ....[192]....
        /*0788*/ 	.word	0x00007e90


	//   ....[193]....
        /*078c*/ 	.word	0x00007fa0


	//   ....[194]....
        /*0790*/ 	.word	0x000080b0


	//   ....[195]....
        /*0794*/ 	.word	0x00008eb0


	//   ....[196]....
        /*0798*/ 	.word	0x00008f40


	//   ....[197]....
        /*079c*/ 	.word	0x00008fc0


	//   ....[198]....
        /*07a0*/ 	.word	0x00009050


	//   ....[199]....
        /*07a4*/ 	.word	0x000090d0


	//   ....[200]....
        /*07a8*/ 	.word	0x00009160


	//   ....[201]....
        /*07ac*/ 	.word	0x000091e0


	//   ....[202]....
        /*07b0*/ 	.word	0x00009270


	//   ....[203]....
        /*07b4*/ 	.word	0x000092f0


	//   ....[204]....
        /*07b8*/ 	.word	0x00009380


	//   ....[205]....
        /*07bc*/ 	.word	0x00009400


	//   ....[206]....
        /*07c0*/ 	.word	0x00009490


	//   ....[207]....
        /*07c4*/ 	.word	0x00009510


	//   ....[208]....
        /*07c8*/ 	.word	0x000095a0


	//   ....[209]....
        /*07cc*/ 	.word	0x00009620


	//   ....[210]....
        /*07d0*/ 	.word	0x000096b0


	//   ....[211]....
        /*07d4*/ 	.word	0x00009730


	//   ....[212]....
        /*07d8*/ 	.word	0x00009890


	//   ....[213]....
        /*07dc*/ 	.word	0x00009960


	//   ....[214]....
        /*07e0*/ 	.word	0x00009a10


	//   ....[215]....
        /*07e4*/ 	.word	0x00009ad0


	//   ....[216]....
        /*07e8*/ 	.word	0x00009b80


	//   ....[217]....
        /*07ec*/ 	.word	0x00009c40


	//   ....[218]....
        /*07f0*/ 	.word	0x00009cf0


	//   ....[219]....
        /*07f4*/ 	.word	0x00009db0


	//   ....[220]....
        /*07f8*/ 	.word	0x00009e60


	//   ....[221]....
        /*07fc*/ 	.word	0x00009f20


	//   ....[222]....
        /*0800*/ 	.word	0x00009fd0


	//   ....[223]....
        /*0804*/ 	.word	0x0000a090


	//   ....[224]....
        /*0808*/ 	.word	0x0000a140


	//   ....[225]....
        /*080c*/ 	.word	0x0000a200


	//   ....[226]....
        /*0810*/ 	.word	0x0000a2a0


	//   ....[227]....
        /*0814*/ 	.word	0x0000a360


	//   ....[228]....
        /*0818*/ 	.word	0x0000a400


	//   ....[229]....
        /*081c*/ 	.word	0x0000a470


	//   ....[230]....
        /*0820*/ 	.word	0x0000a4e0


	//   ....[231]....
        /*0824*/ 	.word	0x0000a550


	//   ....[232]....
        /*0828*/ 	.word	0x0000a5c0


	//   ....[233]....
        /*082c*/ 	.word	0x0000a630


	//----- nvinfo : EIATTR_VRC_CTA_INIT_COUNT
	.align		4
.L_204:
        /*0830*/ 	.byte	0x02, 0x4a
	.zero		1
	.zero		1


	//----- nvinfo : EIATTR_EXIT_INSTR_OFFSETS
	.align		4
        /*0834*/ 	.byte	0x04, 0x1c
        /*0836*/ 	.short	(.L_206 - .L_205)


	//   ....[0]....
.L_205:
        /*0838*/ 	.word	0x00002570


	//   ....[1]....
        /*083c*/ 	.word	0x000028d0


	//   ....[2]....
        /*0840*/ 	.word	0x000028f0


	//   ....[3]....
        /*0844*/ 	.word	0x00009740


	//   ....[4]....
        /*0848*/ 	.word	0x0000a410


	//----- nvinfo : EIATTR_MAX_THREADS
	.align		4
.L_206:
        /*084c*/ 	.byte	0x04, 0x05
        /*084e*/ 	.short	(.L_208 - .L_207)
.L_207:
        /*0850*/ 	.word	0x00000180
        /*0854*/ 	.word	0x00000001
        /*0858*/ 	.word	0x00000001


	//----- nvinfo : EIATTR_CRS_STACK_SIZE
	.align		4
.L_208:
        /*085c*/ 	.byte	0x04, 0x1e
        /*085e*/ 	.short	(.L_210 - .L_209)
.L_209:
        /*0860*/ 	.word	0x00000000


	//----- nvinfo : EIATTR_CBANK_PARAM_SIZE
	.align		4
.L_210:
        /*0864*/ 	.byte	0x03, 0x19
        /*0866*/ 	.short	0x004d


	//----- nvinfo : EIATTR_PARAM_CBANK
	.align		4
        /*0868*/ 	.byte	0x04, 0x0a
        /*086a*/ 	.short	(.L_212 - .L_211)
	.align		4
.L_211:
        /*086c*/ 	.word	index@(.nv.constant0._ZN3cub18CUB_300001_SM_10006detail10radix_sort29DeviceRadixSortOnesweepKernelINS1_5radix10policy_hubIiiyE10Policy1000ELNS0_9SortOrderE0EiiyiiNS1_21identity_decomposer_tEEEvPT5_SB_PT3_PKSC_PT1_PKSG_PT2_PKSK_T4_iiT6_)
        /*0870*/ 	.short	0x0380
        /*0872*/ 	.short	0x004d


	//----- nvinfo : EIATTR_SW_WAR
	.align		4
.L_212:
        /*0874*/ 	.byte	0x04, 0x36
        /*0876*/ 	.short	(.L_214 - .L_213)
.L_213:
        /*0878*/ 	.word	0x00000008
.L_214:


//--------------------- .nv.info._ZN3cub18CUB_300001_SM_10006detail10radix_sort33DeviceRadixSortExclusiveSumKernelINS1_5radix10policy_hubIiiyE10Policy1000EyEEvPT0_ --------------------------
	.section	.nv.info._ZN3cub18CUB_300001_SM_10006detail10radix_sort33DeviceRadixSortExclusiveSumKernelINS1_5radix10policy_hubIiiyE10Policy1000EyEEvPT0_,"",@"SHT_CUDA_INFO"
	.sectionflags	@""
	.align	4


	//----- nvinfo : EIATTR_CUDA_API_VERSION
	.align		4
        /*0000*/ 	.byte	0x04, 0x37
        /*0002*/ 	.short	(.L_216 - .L_215)
.L_215:
        /*0004*/ 	.word	0x00000082


	//----- nvinfo : EIATTR_KPARAM_INFO
	.align		4
.L_216:
        /*0008*/ 	.byte	0x04, 0x17
        /*000a*/ 	.short	(.L_218 - .L_217)
.L_217:
        /*000c*/ 	.word	0x00000000
        /*0010*/ 	.short	0x0000
        /*0012*/ 	.short	0x0000
        /*0014*/ 	.byte	0x00, 0xf5, 0x21, 0x00


	//----- nvinfo : EIATTR_SPARSE_MMA_MASK
	.align		4
.L_218:
        /*0018*/ 	.byte	0x03, 0x50
        /*001a*/ 	.short	0x0000


	//----- nvinfo : EIATTR_MAXREG_COUNT
	.align		4
        /*001c*/ 	.byte	0x03, 0x1b
        /*001e*/ 	.short	0x00ff


	//----- nvinfo : EIATTR_NUM_BARRIERS
	.align		4
        /*0020*/ 	.byte	0x02, 0x4c
        /*0022*/ 	.byte	0x01
	.zero		1


	//----- nvinfo : EIATTR_MERCURY_ISA_VERSION
	.align		4
        /*0024*/ 	.byte	0x03, 0x5f
        /*0026*/ 	.short	0x0101


	//----- nvinfo : EIATTR_COOP_GROUP_MASK_REGIDS
	.align		4
        /*0028*/ 	.byte	0x04, 0x29
        /*002a*/ 	.short	(.L_220 - .L_219)


	//   ....[0]....
.L_219:
        /*002c*/ 	.word	0xffffffff


	//   ....[1]....
        /*0030*/ 	.word	0xffffffff


	//   ....[2]....
        /*0034*/ 	.word	0xffffffff


	//   ....[3]....
        /*0038*/ 	.word	0xffffffff


	//   ....[4]....
        /*003c*/ 	.word	0xffffffff


	//   ....[5]....
        /*0040*/ 	.word	0xffffffff


	//   ....[6]....
        /*0044*/ 	.word	0xffffffff


	//   ....[7]....
        /*0048*/ 	.word	0xffffffff


	//   ....[8]....
        /*004c*/ 	.word	0xffffffff


	//   ....[9]....
        /*0050*/ 	.word	0xffffffff


	//   ....[10]....
        /*0054*/ 	.word	0x05000015


	//   ....[11]....
        /*0058*/ 	.word	0x05000015


	//   ....[12]....
        /*005c*/ 	.word	0x05000015


	//   ....[13]....
        /*0060*/ 	.word	0x05000015


	//   ....[14]....
        /*0064*/ 	.word	0x05000015


	//   ....[15]....
        /*0068*/ 	.word	0x05000015


	//   ....[16]....
        /*006c*/ 	.word	0x05000015


	//   ....[17]....
        /*0070*/ 	.word	0x05000015


	//   ....[18]....
        /*0074*/ 	.word	0x05000015


	//   ....[19]....
        /*0078*/ 	.word	0x05000015


	//----- nvinfo : EIATTR_COOP_GROUP_INSTR_OFFSETS
	.align		4
.L_220:
        /*007c*/ 	.byte	0x04, 0x28
        /*007e*/ 	.short	(.L_222 - .L_221)


	//   ....[0]....
.L_221:
        /*0080*/ 	.word	0x00000250


	//   ....[1]....
        /*0084*/ 	.word	0x00000260


	//   ....[2]....
        /*0088*/ 	.word	0x000002a0


	//   ....[3]....
        /*008c*/ 	.word	0x000002c0


	//   ....[4]....
        /*0090*/ 	.word	0x00000310


	//   ....[5]....
        /*0094*/ 	.word	0x00000320


	//   ....[6]....
        /*0098*/ 	.word	0x00000360


	//   ....[7]....
        /*009c*/ 	.word	0x00000380


	//   ....[8]....
        /*00a0*/ 	.word	0x000003d0


	//   ....[9]....
        /*00a4*/ 	.word	0x000003e0


	//   ....[10]....
        /*00a8*/ 	.word	0x00000660


	//   ....[11]....
        /*00ac*/ 	.word	0x000006b0


	//   ....[12]....
        /*00b0*/ 	.word	0x00000740


	//   ....[13]....
        /*00b4*/ 	.word	0x00000790


	//   ....[14]....
        /*00b8*/ 	.word	0x00000820


	//   ....[15]....
        /*00bc*/ 	.word	0x00000870


	//   ....[16]....
        /*00c0*/ 	.word	0x00000900


	//   ....[17]....
        /*00c4*/ 	.word	0x00000950


	//   ....[18]....
        /*00c8*/ 	.word	0x000009e0


	//   ....[19]....
        /*00cc*/ 	.word	0x00000a30


	//----- nvinfo : EIATTR_VRC_CTA_INIT_COUNT
	.align		4
.L_222:
        /*00d0*/ 	.byte	0x02, 0x4a
	.zero		1
	.zero		1


	//----- nvinfo : EIATTR_EXIT_INSTR_OFFSETS
	.align		4
        /*00d4*/ 	.byte	0x04, 0x1c
        /*00d6*/ 	.short	(.L_224 - .L_223)


	//   ....[0]....
.L_223:
        /*00d8*/ 	.word	0x000005d0


	//   ....[1]....
        /*00dc*/ 	.word	0x00000600


	//----- nvinfo : EIATTR_CRS_STACK_SIZE
	.align		4
.L_224:
        /*00e0*/ 	.byte	0x04, 0x1e
        /*00e2*/ 	.short	(.L_226 - .L_225)
.L_225:
        /*00e4*/ 	.word	0x00000000


	//----- nvinfo : EIATTR_CBANK_PARAM_SIZE
	.align		4
.L_226:
        /*00e8*/ 	.byte	0x03, 0x19
        /*00ea*/ 	.short	0x0008


	//----- nvinfo : EIATTR_PARAM_CBANK
	.align		4
        /*00ec*/ 	.byte	0x04, 0x0a
        /*00ee*/ 	.short	(.L_228 - .L_227)
	.align		4
.L_227:
        /*00f0*/ 	.word	index@(.nv.constant0._ZN3cub18CUB_300001_SM_10006detail10radix_sort33DeviceRadixSortExclusiveSumKernelINS1_5radix10policy_hubIiiyE10Policy1000EyEEvPT0_)
        /*00f4*/ 	.short	0x0380
        /*00f6*/ 	.short	0x0008


	//----- nvinfo : EIATTR_SW_WAR
	.align		4
.L_228:
        /*00f8*/ 	.byte	0x04, 0x36
        /*00fa*/ 	.short	(.L_230 - .L_229)
.L_229:
        /*00fc*/ 	.word	0x00000008
.L_230:


//--------------------- .nv.info._ZN3cub18CUB_300001_SM_10006detail10radix_sort30DeviceRadixSortHistogramKernelINS1_5radix10policy_hubIiiyE10Policy1000ELNS0_9SortOrderE0EiyNS1_21identity_decomposer_tEEEvPT2_PKT1_SA_iiT3_ --------------------------
	.section	.nv.info._ZN3cub18CUB_300001_SM_10006detail10radix_sort30DeviceRadixSortHistogramKernelINS1_5radix10policy_hubIiiyE10Policy1000ELNS0_9SortOrderE0EiyNS1_21identity_decomposer_tEEEvPT2_PKT1_SA_iiT3_,"",@"SHT_CUDA_INFO"
	.sectionflags	@""
	.align	4


	//----- nvinfo : EIATTR_CUDA_API_VERSION
	.align		4
        /*0000*/ 	.byte	0x04, 0x37
        /*0002*/ 	.short	(.L_232 - .L_231)
.L_231:
        /*0004*/ 	.word	0x00000082


	//----- nvinfo : EIATTR_KPARAM_INFO
	.align		4
.L_232:
        /*0008*/ 	.byte	0x04, 0x17
        /*000a*/ 	.short	(.L_234 - .L_233)
.L_233:
        /*000c*/ 	.word	0x00000000
        /*0010*/ 	.short	0x0005
        /*0012*/ 	.short	0x0020
        /*0014*/ 	.byte	0x00, 0xf0, 0x05, 0x00


	//----- nvinfo : EIATTR_KPARAM_INFO
	.align		4
.L_234:
        /*0018*/ 	.byte	0x04, 0x17
        /*001a*/ 	.short	(.L_236 - .L_235)
.L_235:
        /*001c*/ 	.word	0x00000000
        /*0020*/ 	.short	0x0004
        /*0022*/ 	.short	0x001c
        /*0024*/ 	.byte	0x00, 0xf0, 0x11, 0x00


	//----- nvinfo : EIATTR_KPARAM_INFO
	.align		4
.L_236:
        /*0028*/ 	.byte	0x04, 0x17
        /*002a*/ 	.short	(.L_238 - .L_237)
.L_237:
        /*002c*/ 	.word	0x00000000
        /*0030*/ 	.short	0x0003
        /*0032*/ 	.short	0x0018
        /*0034*/ 	.byte	0x00, 0xf0, 0x11, 0x00


	//----- nvinfo : EIATTR_KPARAM_INFO
	.align		4
.L_238:
        /*0038*/ 	.byte	0x04, 0x17
        /*003a*/ 	.short	(.L_240 - .L_239)
.L_239:
        /*003c*/ 	.word	0x00000000
        /*0040*/ 	.short	0x0002
        /*0042*/ 	.short	0x0010
        /*0044*/ 	.byte	0x00, 0xf0, 0x21, 0x00


	//----- nvinfo : EIATTR_KPARAM_INFO
	.align		4
.L_240:
        /*0048*/ 	.byte	0x04, 0x17
        /*004a*/ 	.short	(.L_242 - .L_241)
.L_241:
        /*004c*/ 	.word	0x00000000
        /*0050*/ 	.short	0x0001
        /*0052*/ 	.short	0x0008
        /*0054*/ 	.byte	0x00, 0xf5, 0x21, 0x00


	//----- nvinfo : EIATTR_KPARAM_INFO
	.align		4
.L_242:
        /*0058*/ 	.byte	0x04, 0x17
        /*005a*/ 	.short	(.L_244 - .L_243)
.L_243:
        /*005c*/ 	.word	0x00000000
        /*0060*/ 	.short	0x0000
        /*0062*/ 	.short	0x0000
        /*0064*/ 	.byte	0x00, 0xf5, 0x21, 0x00


	//----- nvinfo : EIATTR_SPARSE_MMA_MASK
	.align		4
.L_244:
        /*0068*/ 	.byte	0x03, 0x50
        /*006a*/ 	.short	0x0000


	//----- nvinfo : EIATTR_MAXREG_COUNT
	.align		4
        /*006c*/ 	.byte	0x03, 0x1b
        /*006e*/ 	.short	0x00ff


	//----- nvinfo : EIATTR_NUM_BARRIERS
	.align		4
        /*0070*/ 	.byte	0x02, 0x4c
        /*0072*/ 	.byte	0x01
	.zero		1


	//----- nvinfo : EIATTR_MERCURY_ISA_VERSION
	.align		4
        /*0074*/ 	.byte	0x03, 0x5f
        /*0076*/ 	.short	0x0101


	//----- nvinfo : EIATTR_VRC_CTA_INIT_COUNT
	.align		4
        /*0078*/ 	.byte	0x02, 0x4a
	.zero		1
	.zero		1


	//----- nvinfo : EIATTR_EXIT_INSTR_OFFSETS
	.align		4
        /*007c*/ 	.byte	0x04, 0x1c
        /*007e*/ 	.short	(.L_246 - .L_245)


	//   ....[0]....
.L_245:
        /*0080*/ 	.word	0x00000040


	//   ....[1]....
        /*0084*/ 	.word	0x00002ee0


	//----- nvinfo : EIATTR_MAX_THREADS
	.align		4
.L_246:
        /*0088*/ 	.byte	0x04, 0x05
        /*008a*/ 	.short	(.L_248 - .L_247)
.L_247:
        /*008c*/ 	.word	0x00000080
        /*0090*/ 	.word	0x00000001
        /*0094*/ 	.word	0x00000001


	//----- nvinfo : EIATTR_CRS_STACK_SIZE
	.align		4
.L_248:
        /*0098*/ 	.byte	0x04, 0x1e
        /*009a*/ 	.short	(.L_250 - .L_249)
.L_249:
        /*009c*/ 	.word	0x00000000


	//----- nvinfo : EIATTR_CBANK_PARAM_SIZE
	.align		4
.L_250:
        /*00a0*/ 	.byte	0x03, 0x19
        /*00a2*/ 	.short	0x0021


	//----- nvinfo : EIATTR_PARAM_CBANK
	.align		4
        /*00a4*/ 	.byte	0x04, 0x0a
        /*00a6*/ 	.short	(.L_252 - .L_251)
	.align		4
.L_251:
        /*00a8*/ 	.word	index@(.nv.constant0._ZN3cub18CUB_300001_SM_10006detail10radix_sort30DeviceRadixSortHistogramKernelINS1_5radix10policy_hubIiiyE10Policy1000ELNS0_9SortOrderE0EiyNS1_21identity_decomposer_tEEEvPT2_PKT1_SA_iiT3_)
        /*00ac*/ 	.short	0x0380
        /*00ae*/ 	.short	0x0021


	//----- nvinfo : EIATTR_SW_WAR
	.align		4
.L_252:
        /*00b0*/ 	.byte	0x04, 0x36
        /*00b2*/ 	.short	(.L_254 - .L_253)
.L_253:
        /*00b4*/ 	.word	0x00000008
.L_254:


//--------------------- .nv.info._ZN3cub18CUB_300001_SM_10006detail10radix_sort31DeviceRadixSortSingleTileKernelINS1_5radix10policy_hubIiiyE10Policy1000ELNS0_9SortOrderE0EiiyNS1_21identity_decomposer_tEEEvPKT1_PSA_PKT2_PSE_T3_iiT4_ --------------------------
	.section	.nv.info._ZN3cub18CUB_300001_SM_10006detail10radix_sort31DeviceRadixSortSingleTileKernelINS1_5radix10policy_hubIiiyE10Policy1000ELNS0_9SortOrderE0EiiyNS1_21identity_decomposer_tEEEvPKT1_PSA_PKT2_PSE_T3_iiT4_,"",@"SHT_CUDA_INFO"
	.sectionflags	@""
	.align	4


	//----- nvinfo : EIATTR_CUDA_API_VERSION
	.align		4
        /*0000*/ 	.byte	0x04, 0x37
        /*0002*/ 	.short	(.L_256 - .L_255)
.L_255:
        /*0004*/ 	.word	0x00000082


	//----- nvinfo : EIATTR_KPARAM_INFO
	.align		4
.L_256:
        /*0008*/ 	.byte	0x04, 0x17
        /*000a*/ 	.short	(.L_258 - .L_257)
.L_257:
        /*000c*/ 	.word	0x00000000
        /*0010*/ 	.short	0x0007
        /*0012*/ 	.short	0x0030
        /*0014*/ 	.byte	0x00, 0xf0, 0x05, 0x00


	//----- nvinfo : EIATTR_KPARAM_INFO
	.align		4
.L_258:
        /*0018*/ 	.byte	0x04, 0x17
        /*001a*/ 	.short	(.L_260 - .L_259)
.L_259:
        /*001c*/ 	.word	0x00000000
        /*0020*/ 	.short	0x0006
        /*0022*/ 	.short	0x002c
        /*0024*/ 	.byte	0x00, 0xf0, 0x11, 0x00


	//----- nvinfo : EIATTR_KPARAM_INFO
	.align		4
.L_260:
        /*0028*/ 	.byte	0x04, 0x17
        /*002a*/ 	.short	(.L_262 - .L_261)
.L_261:
        /*002c*/ 	.word	0x00000000
        /*0030*/ 	.short	0x0005
        /*0032*/ 	.short	0x0028
        /*0034*/ 	.byte	0x00, 0xf0, 0x11, 0x00


	//----- nvinfo : EIATTR_KPARAM_INFO
	.align		4
.L_262:
        /*0038*/ 	.byte	0x04, 0x17
        /*003a*/ 	.short	(.L_264 - .L_263)
.L_263:
        /*003c*/ 	.word	0x00000000
        /*0040*/ 	.short	0x0004
        /*0042*/ 	.short	0x0020
        /*0044*/ 	.byte	0x00, 0xf0, 0x21, 0x00


	//----- nvinfo : EIATTR_KPARAM_INFO
	.align		4
.L_264:
        /*0048*/ 	.byte	0x04, 0x17
        /*004a*/ 	.short	(.L_266 - .L_265)
.L_265:
        /*004c*/ 	.word	0x00000000
        /*0050*/ 	.short	0x0003
        /*0052*/ 	.short	0x0018
        /*0054*/ 	.byte	0x00, 0xf5, 0x21, 0x00


	//----- nvinfo : EIATTR_KPARAM_INFO
	.align		4
.L_266:
        /*0058*/ 	.byte	0x04, 0x17
        /*005a*/ 	.short	(.L_268 - .L_267)
.L_267:
        /*005c*/ 	.word	0x00000000
        /*0060*/ 	.short	0x0002
        /*0062*/ 	.short	0x0010
        /*0064*/ 	.byte	0x00, 0xf5, 0x21, 0x00


	//----- nvinfo : EIATTR_KPARAM_INFO
	.align		4
.L_268:
        /*0068*/ 	.byte	0x04, 0x17
        /*006a*/ 	.short	(.L_270 - .L_269)
.L_269:
        /*006c*/ 	.word	0x00000000
        /*0070*/ 	.short	0x0001
        /*0072*/ 	.short	0x0008
        /*0074*/ 	.byte	0x00, 0xf5, 0x21, 0x00


	//----- nvinfo : EIATTR_KPARAM_INFO
	.align		4
.L_270:
        /*0078*/ 	.byte	0x04, 0x17
        /*007a*/ 	.short	(.L_272 - .L_271)
.L_271:
        /*007c*/ 	.word	0x00000000
        /*0080*/ 	.short	0x0000
        /*0082*/ 	.short	0x0000
        /*0084*/ 	.byte	0x00, 0xf5, 0x21, 0x00


	//----- nvinfo : EIATTR_SPARSE_MMA_MASK
	.align		4
.L_272:
        /*0088*/ 	.byte	0x03, 0x50
        /*008a*/ 	.short	0x0000


	//----- nvinfo : EIATTR_MAXREG_COUNT
	.align		4
        /*008c*/ 	.byte	0x03, 0x1b
        /*008e*/ 	.short	0x00ff


	//----- nvinfo : EIATTR_NUM_BARRIERS
	.align		4
        /*0090*/ 	.byte	0x02, 0x4c
        /*0092*/ 	.byte	0x01
	.zero		1


	//----- nvinfo : EIATTR_MERCURY_ISA_VERSION
	.align		4
        /*0094*/ 	.byte	0x03, 0x5f
        /*0096*/ 	.short	0x0101


	//----- nvinfo : EIATTR_COOP_GROUP_MASK_REGIDS
	.align		4
        /*0098*/ 	.byte	0x04, 0x29
        /*009a*/ 	.short	(.L_274 - .L_273)


	//   ....[0]....
.L_273:
        /*009c*/ 	.word	0xffffffff


	//   ....[1]....
        /*00a0*/ 	.word	0xffffffff


	//   ....[2]....
        /*00a4*/ 	.word	0xffffffff


	//   ....[3]....
        /*00a8*/ 	.word	0xffffffff


	//   ....[4]....
        /*00ac*/ 	.word	0xffffffff


	//----- nvinfo : EIATTR_COOP_GROUP_INSTR_OFFSETS
	.align		4
.L_274:
        /*00b0*/ 	.byte	0x04, 0x28
        /*00b2*/ 	.short	(.L_276 - .L_275)


	//   ....[0]....
.L_275:
        /*00b4*/ 	.word	0x00001e20


	//   ....[1]....
        /*00b8*/ 	.word	0x00001e40


	//   ....[2]....
        /*00bc*/ 	.word	0x00001e60


	//   ....[3]....
        /*00c0*/ 	.word	0x00001e80


	//   ....[4]....
        /*00c4*/ 	.word	0x00001ea0


	//----- nvinfo : EIATTR_VRC_CTA_INIT_COUNT
	.align		4
.L_276:
        /*00c8*/ 	.byte	0x02, 0x4a
	.zero		1
	.zero		1


	//----- nvinfo : EIATTR_EXIT_INSTR_OFFSETS
	.align		4
        /*00cc*/ 	.byte	0x04, 0x1c
        /*00ce*/ 	.short	(.L_278 - .L_277)


	//   ....[0]....
.L_277:
        /*00d0*/ 	.word	0x00003bf0


	//   ....[1]....
        /*00d4*/ 	.word	0x00003c40


	//----- nvinfo : EIATTR_MAX_THREADS
	.align		4
.L_278:
        /*00d8*/ 	.byte	0x04, 0x05
        /*00da*/ 	.short	(.L_280 - .L_279)
.L_279:
        /*00dc*/ 	.word	0x00000100
        /*00e0*/ 	.word	0x00000001
        /*00e4*/ 	.word	0x00000001


	//----- nvinfo : EIATTR_CBANK_PARAM_SIZE
	.align		4
.L_280:
        /*00e8*/ 	.byte	0x03, 0x19
        /*00ea*/ 	.short	0x0031


	//----- nvinfo : EIATTR_PARAM_CBANK
	.align		4
        /*00ec*/ 	.byte	0x04, 0x0a
        /*00ee*/ 	.short	(.L_282 - .L_281)
	.align		4
.L_281:
        /*00f0*/ 	.word	index@(.nv.constant0._ZN3cub18CUB_300001_SM_10006detail10radix_sort31DeviceRadixSortSingleTileKernelINS1_5radix10policy_hubIiiyE10Policy1000ELNS0_9SortOrderE0EiiyNS1_21identity_decomposer_tEEEvPKT1_PSA_PKT2_PSE_T3_iiT4_)
        /*00f4*/ 	.short	0x0380
        /*00f6*/ 	.short	0x0031


	//----- nvinfo : EIATTR_SW_WAR
	.align		4
.L_282:
        /*00f8*/ 	.byte	0x04, 0x36
        /*00fa*/ 	.short	(.L_284 - .L_283)
.L_283:
        /*00fc*/ 	.word	0x00000008
.L_284:


//--------------------- .nv.info._ZN3cub18CUB_300001_SM_10006detail9transform16transform_kernelINS2_10policy_hubILb1EN4cuda3std3__45tupleIJN6thrust24THRUST_300001_SM_1000_NS20permutation_iteratorINSA_6detail15normal_iteratorINSA_10device_ptrIiEEEESG_EEEEEE10policy1000ElNS7_10__identityESG_JSH_EEEvT0_iT1_T2_DpNS2_10kernel_argIT3_EE --------------------------
	.section	.nv.info._ZN3cub18CUB_300001_SM_10006detail9transform16transform_kernelINS2_10policy_hubILb1EN4cuda3std3__45tupleIJN6thrust24THRUST_300001_SM_1000_NS20permutation_iteratorINSA_6detail15normal_iteratorINSA_10device_ptrIiEEEESG_EEEEEE10policy1000ElNS7_10__identityESG_JSH_EEEvT0_iT1_T2_DpNS2_10kernel_argIT3_EE,"",@"SHT_CUDA_INFO"
	.sectionflags	@""
	.align	4


	//----- nvinfo : EIATTR_CUDA_API_VERSION
	.align		4
        /*0000*/ 	.byte	0x04, 0x37
        /*0002*/ 	.short	(.L_286 - .L_285)
.L_285:
        /*0004*/ 	.word	0x00000082


	//----- nvinfo : EIATTR_KPARAM_INFO
	.align		4
.L_286:
        /*0008*/ 	.byte	0x04, 0x17
        /*000a*/ 	.short	(.L_288 - .L_287)
.L_287:
        /*000c*/ 	.word	0x00000000
        /*0010*/ 	.short	0x0004
        /*0012*/ 	.short	0x0018
        /*0014*/ 	.byte	0x00, 0xf0, 0x41, 0x00


	//----- nvinfo : EIATTR_KPARAM_INFO
	.align		4
.L_288:
        /*0018*/ 	.byte	0x04, 0x17
        /*001a*/ 	.short	(.L_290 - .L_289)
.L_289:
        /*001c*/ 	.word	0x00000000
        /*0020*/ 	.short	0x0003
        /*0022*/ 	.short	0x0010
        /*0024*/ 	.byte	0x00, 0xf0, 0x21, 0x00


	//----- nvinfo : EIATTR_KPARAM_INFO
	.align		4
.L_290:
        /*0028*/ 	.byte	0x04, 0x17
        /*002a*/ 	.short	(.L_292 - .L_291)
.L_291:
        /*002c*/ 	.word	0x00000000
        /*0030*/ 	.short	0x0002
        /*0032*/ 	.short	0x000c
        /*0034*/ 	.byte	0x00, 0xf0, 0x05, 0x00


	//----- nvinfo : EIATTR_KPARAM_INFO
	.align		4
.L_292:
        /*0038*/ 	.byte	0x04, 0x17
        /*003a*/ 	.short	(.L_294 - .L_293)
.L_293:
        /*003c*/ 	.word	0x00000000
        /*0040*/ 	.short	0x0001
        /*0042*/ 	.short	0x0008
        /*0044*/ 	.byte	0x00, 0xf0, 0x11, 0x00


	//----- nvinfo : EIATTR_KPARAM_INFO
	.align		4
.L_294:
        /*0048*/ 	.byte	0x04, 0x17
        /*004a*/ 	.short	(.L_296 - .L_295)
.L_295:
        /*004c*/ 	.word	0x00000000
        /*0050*/ 	.short	0x0000
        /*0052*/ 	.short	0x0000
        /*0054*/ 	.byte	0x00, 0xf0, 0x21, 0x00


	//----- nvinfo : EIATTR_SPARSE_MMA_MASK
	.align		4
.L_296:
        /*0058*/ 	.byte	0x03, 0x50
        /*005a*/ 	.short	0x0000


	//----- nvinfo : EIATTR_MAXREG_COUNT
	.align		4
        /*005c*/ 	.byte	0x03, 0x1b
        /*005e*/ 	.short	0x00ff


	//----- nvinfo : EIATTR_MERCURY_ISA_VERSION
	.align		4
        /*0060*/ 	.byte	0x03, 0x5f
        /*0062*/ 	.short	0x0101


	//----- nvinfo : EIATTR_VRC_CTA_INIT_COUNT
	.align		4
        /*0064*/ 	.byte	0x02, 0x4a
	.zero		1
	.zero		1


	//----- nvinfo : EIATTR_EXIT_INSTR_OFFSETS
	.align		4
        /*0068*/ 	.byte	0x04, 0x1c
        /*006a*/ 	.short	(.L_298 - .L_297)


	//   ....[0]....
.L_297:
        /*006c*/ 	.word	0x00000190


	//   ....[1]....
        /*0070*/ 	.word	0x00000a10


	//   ....[2]....
        /*0074*/ 	.word	0x00000cc0


	//   ....[3]....
        /*0078*/ 	.word	0x00000e40


	//   ....[4]....
        /*007c*/ 	.word	0x00000e70


	//   ....[5]....
        /*0080*/ 	.word	0x00000ef0


	//   ....[6]....
        /*0084*/ 	.word	0x00000f10


	//   ....[7]....
        /*0088*/ 	.word	0x000014f0


	//   ....[8]....
        /*008c*/ 	.word	0x00001790


	//   ....[9]....
        /*0090*/ 	.word	0x00001930


	//   ....[10]....
        /*0094*/ 	.word	0x000019f0


	//----- nvinfo : EIATTR_MAX_THREADS
	.align		4
.L_298:
        /*0098*/ 	.byte	0x04, 0x05
        /*009a*/ 	.short	(.L_300 - .L_299)
.L_299:
        /*009c*/ 	.word	0x00000080
        /*00a0*/ 	.word	0x00000001
        /*00a4*/ 	.word	0x00000001


	//----- nvinfo : EIATTR_CRS_STACK_SIZE
	.align		4
.L_300:
        /*00a8*/ 	.byte	0x04, 0x1e
        /*00aa*/ 	.short	(.L_302 - .L_301)
.L_301:
        /*00ac*/ 	.word	0x00000000


	//----- nvinfo : EIATTR_CBANK_PARAM_SIZE
	.align		4
.L_302:
        /*00b0*/ 	.byte	0x03, 0x19
        /*00b2*/ 	.short	0x0028


	//----- nvinfo : EIATTR_PARAM_CBANK
	.align		4
        /*00b4*/ 	.byte	0x04, 0x0a
        /*00b6*/ 	.short	(.L_304 - .L_303)
	.align		4
.L_303:
        /*00b8*/ 	.word	index@(.nv.constant0._ZN3cub18CUB_300001_SM_10006detail9transform16transform_kernelINS2_10policy_hubILb1EN4cuda3std3__45tupleIJN6thrust24THRUST_300001_SM_1000_NS20permutation_iteratorINSA_6detail15normal_iteratorINSA_10device_ptrIiEEEESG_EEEEEE10policy1000ElNS7_10__identityESG_JSH_EEEvT0_iT1_T2_DpNS2_10kernel_argIT3_EE)
        /*00bc*/ 	.short	0x0380
        /*00be*/ 	.short	0x0028


	//----- nvinfo : EIATTR_SW_WAR
	.align		4
.L_304:
        /*00c0*/ 	.byte	0x04, 0x36
        /*00c2*/ 	.short	(.L_306 - .L_305)
.L_305:
        /*00c4*/ 	.word	0x00000008
.L_306:


//--------------------- .nv.info._ZN3cub18CUB_300001_SM_10006detail9transform16transform_kernelINS2_10policy_hubILb1EN4cuda3std3__45tupleIJN6thrust24THRUST_300001_SM_1000_NS20permutation_iteratorINSA_6detail15normal_iteratorINSA_10device_ptrIiEEEESG_EEEEEE10policy1000EiNS7_10__identityESG_JSH_EEEvT0_iT1_T2_DpNS2_10kernel_argIT3_EE --------------------------
	.section	.nv.info._ZN3cub18CUB_300001_SM_10006detail9transform16transform_kernelINS2_10policy_hubILb1EN4cuda3std3__45tupleIJN6thrust24THRUST_300001_SM_1000_NS20permutation_iteratorINSA_6detail15normal_iteratorINSA_10device_ptrIiEEEESG_EEEEEE10policy1000EiNS7_10__identityESG_JSH_EEEvT0_iT1_T2_DpNS2_10kernel_argIT3_EE,"",@"SHT_CUDA_INFO"
	.sectionflags	@""
	.align	4


	//----- nvinfo : EIATTR_CUDA_API_VERSION
	.align		4
        /*0000*/ 	.byte	0x04, 0x37
        /*0002*/ 	.short	(.L_308 - .L_307)
.L_307:
        /*0004*/ 	.word	0x00000082


	//----- nvinfo : EIATTR_KPARAM_INFO
	.align		4
.L_308:
        /*0008*/ 	.byte	0x04, 0x17
        /*000a*/ 	.short	(.L_310 - .L_309)
.L_309:
        /*000c*/ 	.word	0x00000000
        /*0010*/ 	.short	0x0004
        /*0012*/ 	.short	0x0018
        /*0014*/ 	.byte	0x00, 0xf0, 0x41, 0x00


	//----- nvinfo : EIATTR_KPARAM_INFO
	.align		4
.L_310:
        /*0018*/ 	.byte	0x04, 0x17
        /*001a*/ 	.short	(.L_312 - .L_311)
.L_311:
        /*001c*/ 	.word	0x00000000
        /*0020*/ 	.short	0x0003
        /*0022*/ 	.short	0x0010
        /*0024*/ 	.byte	0x00, 0xf0, 0x21, 0x00


	//----- nvinfo : EIATTR_KPARAM_INFO
	.align		4
.L_312:
        /*0028*/ 	.byte	0x04, 0x17
        /*002a*/ 	.short	(.L_314 - .L_313)
.L_313:
        /*002c*/ 	.word	0x00000000
        /*0030*/ 	.short	0x0002
        /*0032*/ 	.short	0x0008
        /*0034*/ 	.byte	0x00, 0xf0, 0x05, 0x00


	//----- nvinfo : EIATTR_KPARAM_INFO
	.align		4
.L_314:
        /*0038*/ 	.byte	0x04, 0x17
        /*003a*/ 	.short	(.L_316 - .L_315)
.L_315:
        /*003c*/ 	.word	0x00000000
        /*0040*/ 	.short	0x0001
        /*0042*/ 	.short	0x0004
        /*0044*/ 	.byte	0x00, 0xf0, 0x11, 0x00


	//----- nvinfo : EIATTR_KPARAM_INFO
	.align		4
.L_316:
        /*0048*/ 	.byte	0x04, 0x17
        /*004a*/ 	.short	(.L_318 - .L_317)
.L_317:
        /*004c*/ 	.word	0x00000000
        /*0050*/ 	.short	0x0000
        /*0052*/ 	.short	0x0000
        /*0054*/ 	.byte	0x00, 0xf0, 0x11, 0x00


	//----- nvinfo : EIATTR_SPARSE_MMA_MASK
	.align		4
.L_318:
        /*0058*/ 	.byte	0x03, 0x50
        /*005a*/ 	.short	0x0000


	//----- nvinfo : EIATTR_MAXREG_COUNT
	.align		4
        /*005c*/ 	.byte	0x03, 0x1b
        /*005e*/ 	.short	0x00ff


	//----- nvinfo : EIATTR_MERCURY_ISA_VERSION
	.align		4
        /*0060*/ 	.byte	0x03, 0x5f
        /*0062*/ 	.short	0x0101


	//----- nvinfo : EIATTR_VRC_CTA_INIT_COUNT
	.align		4
        /*0064*/ 	.byte	0x02, 0x4a
	.zero		1
	.zero		1


	//----- nvinfo : EIATTR_EXIT_INSTR_OFFSETS
	.align		4
        /*0068*/ 	.byte	0x04, 0x1c
        /*006a*/ 	.short	(.L_320 - .L_319)


	//   ....[0]....
.L_319:
        /*006c*/ 	.word	0x000000f0


	//   ....[1]....
        /*0070*/ 	.word	0x000006d0


	//   ....[2]....
        /*0074*/ 	.word	0x00000980


	//   ....[3]....
        /*0078*/ 	.word	0x00000b20


	//   ....[4]....
        /*007c*/ 	.word	0x00000c00


	//   ....[5]....
        /*0080*/ 	.word	0x00000c20


	//   ....[6]....
        /*0084*/ 	.word	0x000010d0


	//   ....[7]....
        /*0088*/ 	.word	0x00001380


	//   ....[8]....
        /*008c*/ 	.word	0x00001500


	//   ....[9]....
        /*0090*/ 	.word	0x00001530


	//   ....[10]....
        /*0094*/ 	.word	0x000015b0


	//----- nvinfo : EIATTR_MAX_THREADS
	.align		4
.L_320:
        /*0098*/ 	.byte	0x04, 0x05
        /*009a*/ 	.short	(.L_322 - .L_321)
.L_321:
        /*009c*/ 	.word	0x00000080
        /*00a0*/ 	.word	0x00000001
        /*00a4*/ 	.word	0x00000001


	//----- nvinfo : EIATTR_CRS_STACK_SIZE
	.align		4
.L_322:
        /*00a8*/ 	.byte	0x04, 0x1e
        /*00aa*/ 	.short	(.L_324 - .L_323)
.L_323:
        /*00ac*/ 	.word	0x00000000


	//----- nvinfo : EIATTR_CBANK_PARAM_SIZE
	.align		4
.L_324:
        /*00b0*/ 	.byte	0x03, 0x19
        /*00b2*/ 	.short	0x0028


	//----- nvinfo : EIATTR_PARAM_CBANK
	.align		4
        /*00b4*/ 	.byte	0x04, 0x0a
        /*00b6*/ 	.short	(.L_326 - .L_325)
	.align		4
.L_325:
        /*00b8*/ 	.word	index@(.nv.constant0._ZN3cub18CUB_300001_SM_10006detail9transform16transform_kernelINS2_10policy_hubILb1EN4cuda3std3__45tupleIJN6thrust24THRUST_300001_SM_1000_NS20permutation_iteratorINSA_6detail15normal_iteratorINSA_10device_ptrIiEEEESG_EEEEEE10policy1000EiNS7_10__identityESG_JSH_EEEvT0_iT1_T2_DpNS2_10kernel_argIT3_EE)
        /*00bc*/ 	.short	0x0380
        /*00be*/ 	.short	0x0028


	//----- nvinfo : EIATTR_SW_WAR
	.align		4
.L_326:
        /*00c0*/ 	.byte	0x04, 0x36
        /*00c2*/ 	.short	(.L_328 - .L_327)
.L_327:
        /*00c4*/ 	.word	0x00000008
.L_328:


//--------------------- .nv.info._ZN3cub18CUB_300001_SM_10006detail9transform16transform_kernelINS2_10policy_hubILb1EN4cuda3std3__45tupleIJN6thrust24THRUST_300001_SM_1000_NS17counting_iteratorIiNSA_11use_defaultESC_SC_EEEEEE10policy1000ElNS7_10__identityENSA_6detail15normal_iteratorINSA_10device_ptrIiEEEEJSD_EEEvT0_iT1_T2_DpNS2_10kernel_argIT3_EE --------------------------
	.section	.nv.info._ZN3cub18CUB_300001_SM_10006detail9transform16transform_kernelINS2_10policy_hubILb1EN4cuda3std3__45tupleIJN6thrust24THRUST_300001_SM_1000_NS17counting_iteratorIiNSA_11use_defaultESC_SC_EEEEEE10policy1000ElNS7_10__identityENSA_6detail15normal_iteratorINSA_10device_ptrIiEEEEJSD_EEEvT0_iT1_T2_DpNS2_10kernel_argIT3_EE,"",@"SHT_CUDA_INFO"
	.sectionflags	@""
	.align	4


	//----- nvinfo : EIATTR_CUDA_API_VERSION
	.align		4
        /*0000*/ 	.byte	0x04, 0x37
        /*0002*/ 	.short	(.L_330 - .L_329)
.L_329:
        /*0004*/ 	.word	0x00000082


	//----- nvinfo : EIATTR_KPARAM_INFO
	.align		4
.L_330:
        /*0008*/ 	.byte	0x04, 0x17
        /*000a*/ 	.short	(.L_332 - .L_331)
.L_331:
        /*000c*/ 	.word	0x00000000
        /*0010*/ 	.short	0x0004
        /*0012*/ 	.short	0x0018
        /*0014*/ 	.byte	0x00, 0xf0, 0x41, 0x00


	//----- nvinfo : EIATTR_KPARAM_INFO
	.align		4
.L_332:
        /*0018*/ 	.byte	0x04, 0x17
        /*001a*/ 	.short	(.L_334 - .L_333)
.L_333:
        /*001c*/ 	.word	0x00000000
        /*0020*/ 	.short	0x0003
        /*0022*/ 	.short	0x0010
        /*0024*/ 	.byte	0x00, 0xf0, 0x21, 0x00


	//----- nvinfo : EIATTR_KPARAM_INFO
	.align		4
.L_334:
        /*0028*/ 	.byte	0x04, 0x17
        /*002a*/ 	.short	(.L_336 - .L_335)
.L_335:
        /*002c*/ 	.word	0x00000000
        /*0030*/ 	.short	0x0002
        /*0032*/ 	.short	0x000c
        /*0034*/ 	.byte	0x00, 0xf0, 0x05, 0x00


	//----- nvinfo : EIATTR_KPARAM_INFO
	.align		4
.L_336:
        /*0038*/ 	.byte	0x04, 0x17
        /*003a*/ 	.short	(.L_338 - .L_337)
.L_337:
        /*003c*/ 	.word	0x00000000
        /*0040*/ 	.short	0x0001
        /*0042*/ 	.short	0x0008
        /*0044*/ 	.byte	0x00, 0xf0, 0x11, 0x00


	//----- nvinfo : EIATTR_KPARAM_INFO
	.align		4
.L_338:
        /*0048*/ 	.byte	0x04, 0x17
        /*004a*/ 	.short	(.L_340 - .L_339)
.L_339:
        /*004c*/ 	.word	0x00000000
        /*0050*/ 	.short	0x0000
        /*0052*/ 	.short	0x0000
        /*0054*/ 	.byte	0x00, 0xf0, 0x21, 0x00


	//----- nvinfo : EIATTR_SPARSE_MMA_MASK
	.align		4
.L_340:
        /*0058*/ 	.byte	0x03, 0x50
        /*005a*/ 	.short	0x0000


	//----- nvinfo : EIATTR_MAXREG_COUNT
	.align		4
        /*005c*/ 	.byte	0x03, 0x1b
        /*005e*/ 	.short	0x00ff


	//----- nvinfo : EIATTR_MERCURY_ISA_VERSION
	.align		4
        /*0060*/ 	.byte	0x03, 0x5f
        /*0062*/ 	.short	0x0101


	//----- nvinfo : EIATTR_VRC_CTA_INIT_COUNT
	.align		4
        /*0064*/ 	.byte	0x02, 0x4a
	.zero		1
	.zero		1


	//----- nvinfo : EIATTR_EXIT_INSTR_OFFSETS
	.align		4
        /*0068*/ 	.byte	0x04, 0x1c
        /*006a*/ 	.short	(.L_342 - .L_341)


	//   ....[0]....
.L_341:
        /*006c*/ 	.word	0x00000170


	//   ....[1]....
        /*0070*/ 	.word	0x00000680


	//   ....[2]....
        /*0074*/ 	.word	0x00000800


	//   ....[3]....
        /*0078*/ 	.word	0x000008f0


	//   ....[4]....
        /*007c*/ 	.word	0x00000920


	//   ....[5]....
        /*0080*/ 	.word	0x00000960


	//   ....[6]....
        /*0084*/ 	.word	0x00000980


	//   ....[7]....
        /*0088*/ 	.word	0x00000b80


	//   ....[8]....
        /*008c*/ 	.word	0x00000c80


	//   ....[9]....
        /*0090*/ 	.word	0x00000d40


	//   ....[10]....
        /*0094*/ 	.word	0x00000d90


	//----- nvinfo : EIATTR_MAX_THREADS
	.align		4
.L_342:
        /*0098*/ 	.byte	0x04, 0x05
        /*009a*/ 	.short	(.L_344 - .L_343)
.L_343:
        /*009c*/ 	.word	0x00000080
        /*00a0*/ 	.word	0x00000001
        /*00a4*/ 	.word	0x00000001


	//----- nvinfo : EIATTR_CBANK_PARAM_SIZE
	.align		4
.L_344:
        /*00a8*/ 	.byte	0x03, 0x19
        /*00aa*/ 	.short	0x0028


	//----- nvinfo : EIATTR_PARAM_CBANK
	.align		4
        /*00ac*/ 	.byte	0x04, 0x0a
        /*00ae*/ 	.short	(.L_346 - .L_345)
	.align		4
.L_345:
        /*00b0*/ 	.word	index@(.nv.constant0._ZN3cub18CUB_300001_SM_10006detail9transform16transform_kernelINS2_10policy_hubILb1EN4cuda3std3__45tupleIJN6thrust24THRUST_300001_SM_1000_NS17counting_iteratorIiNSA_11use_defaultESC_SC_EEEEEE10policy1000ElNS7_10__identityENSA_6detail15normal_iteratorINSA_10device_ptrIiEEEEJSD_EEEvT0_iT1_T2_DpNS2_10kernel_argIT3_EE)
        /*00b4*/ 	.short	0x0380
        /*00b6*/ 	.short	0x0028


	//----- nvinfo : EIATTR_SW_WAR
	.align		4
.L_346:
        /*00b8*/ 	.byte	0x04, 0x36
        /*00ba*/ 	.short	(.L_348 - .L_347)
.L_347:
        /*00bc*/ 	.word	0x00000008
.L_348:


//--------------------- .nv.info._ZN3cub18CUB_300001_SM_10006detail9transform16transform_kernelINS2_10policy_hubILb1EN4cuda3std3__45tupleIJN6thrust24THRUST_300001_SM_1000_NS17counting_iteratorIiNSA_11use_defaultESC_SC_EEEEEE10policy1000EiNS7_10__identityENSA_6detail15normal_iteratorINSA_10device_ptrIiEEEEJSD_EEEvT0_iT1_T2_DpNS2_10kernel_argIT3_EE --------------------------
	.section	.nv.info._ZN3cub18CUB_300001_SM_10006detail9transform16transform_kernelINS2_10policy_hubILb1EN4cuda3std3__45tupleIJN6thrust24THRUST_300001_SM_1000_NS17counting_iteratorIiNSA_11use_defaultESC_SC_EEEEEE10policy1000EiNS7_10__identityENSA_6detail15normal_iteratorINSA_10device_ptrIiEEEEJSD_EEEvT0_iT1_T2_DpNS2_10kernel_argIT3_EE,"",@"SHT_CUDA_INFO"
	.sectionflags	@""
	.align	4


	//----- nvinfo : EIATTR_CUDA_API_VERSION
	.align		4
        /*0000*/ 	.byte	0x04, 0x37
        /*0002*/ 	.short	(.L_350 - .L_349)
.L_349:
        /*0004*/ 	.word	0x00000082


	//----- nvinfo : EIATTR_KPARAM_INFO
	.align		4
.L_350:
        /*0008*/ 	.byte	0x04, 0x17
        /*000a*/ 	.short	(.L_352 - .L_351)
.L_351:
        /*000c*/ 	.word	0x00000000
        /*0010*/ 	.short	0x0004
        /*0012*/ 	.short	0x0018
        /*0014*/ 	.byte	0x00, 0xf0, 0x41, 0x00


	//----- nvinfo : EIATTR_KPARAM_INFO
	.align		4
.L_352:
        /*0018*/ 	.byte	0x04, 0x17
        /*001a*/ 	.short	(.L_354 - .L_353)
.L_353:
        /*001c*/ 	.word	0x00000000
        /*0020*/ 	.short	0x0003
        /*0022*/ 	.short	0x0010
        /*0024*/ 	.byte	0x00, 0xf0, 0x21, 0x00


	//----- nvinfo : EIATTR_KPARAM_INFO
	.align		4
.L_354:
        /*0028*/ 	.byte	0x04, 0x17
        /*002a*/ 	.short	(.L_356 - .L_355)
.L_355:
        /*002c*/ 	.word	0x00000000
        /*0030*/ 	.short	0x0002
        /*0032*/ 	.short	0x0008
        /*0034*/ 	.byte	0x00, 0xf0, 0x05, 0x00


	//----- nvinfo : EIATTR_KPARAM_INFO
	.align		4
.L_356:
        /*0038*/ 	.byte	0x04, 0x17
        /*003a*/ 	.short	(.L_358 - .L_357)
.L_357:
        /*003c*/ 	.word	0x00000000
        /*0040*/ 	.short	0x0001
        /*0042*/ 	.short	0x0004
        /*0044*/ 	.byte	0x00, 0xf0, 0x11, 0x00


	//----- nvinfo : EIATTR_KPARAM_INFO
	.align		4
.L_358:
        /*0048*/ 	.byte	0x04, 0x17
        /*004a*/ 	.short	(.L_360 - .L_359)
.L_359:
        /*004c*/ 	.word	0x00000000
        /*0050*/ 	.short	0x0000
        /*0052*/ 	.short	0x0000
        /*0054*/ 	.byte	0x00, 0xf0, 0x11, 0x00


	//----- nvinfo : EIATTR_SPARSE_MMA_MASK
	.align		4
.L_360:
        /*0058*/ 	.byte	0x03, 0x50
        /*005a*/ 	.short	0x0000


	//----- nvinfo : EIATTR_MAXREG_COUNT
	.align		4
        /*005c*/ 	.byte	0x03, 0x1b
        /*005e*/ 	.short	0x00ff


	//----- nvinfo : EIATTR_MERCURY_ISA_VERSION
	.align		4
        /*0060*/ 	.byte	0x03, 0x5f
        /*0062*/ 	.short	0x0101


	//----- nvinfo : EIATTR_VRC_CTA_INIT_COUNT
	.align		4
        /*0064*/ 	.byte	0x02, 0x4a
	.zero		1
	.zero		1


	//----- nvinfo : EIATTR_EXIT_INSTR_OFFSETS
	.align		4
        /*0068*/ 	.byte	0x04, 0x1c
        /*006a*/ 	.short	(.L_362 - .L_361)


	//   ....[0]....
.L_361:
        /*006c*/ 	.word	0x000000f0


	//   ....[1]....
        /*0070*/ 	.word	0x000002f0


	//   ....[2]....
        /*0074*/ 	.word	0x00000400


	//   ....[3]....
        /*0078*/ 	.word	0x000004c0


	//   ....[4]....
        /*007c*/ 	.word	0x00000510


	//   ....[5]....
        /*0080*/ 	.word	0x00000530


	//   ....[6]....
        /*0084*/ 	.word	0x00000810


	//   ....[7]....
        /*0088*/ 	.word	0x00000990


	//   ....[8]....
        /*008c*/ 	.word	0x00000a80


	//   ....[9]....
        /*0090*/ 	.word	0x00000ab0


	//   ....[10]....
        /*0094*/ 	.word	0x00000af0


	//----- nvinfo : EIATTR_MAX_THREADS
	.align		4
.L_362:
        /*0098*/ 	.byte	0x04, 0x05
        /*009a*/ 	.short	(.L_364 - .L_363)
.L_363:
        /*009c*/ 	.word	0x00000080
        /*00a0*/ 	.word	0x00000001
        /*00a4*/ 	.word	0x00000001


	//----- nvinfo : EIATTR_CBANK_PARAM_SIZE
	.align		4
.L_364:
        /*00a8*/ 	.byte	0x03, 0x19
        /*00aa*/ 	.short	0x0028


	//----- nvinfo : EIATTR_PARAM_CBANK
	.align		4
        /*00ac*/ 	.byte	0x04, 0x0a
        /*00ae*/ 	.short	(.L_366 - .L_365)
	.align		4
.L_365:
        /*00b0*/ 	.word	index@(.nv.constant0._ZN3cub18CUB_300001_SM_10006detail9transform16transform_kernelINS2_10policy_hubILb1EN4cuda3std3__45tupleIJN6thrust24THRUST_300001_SM_1000_NS17counting_iteratorIiNSA_11use_defaultESC_SC_EEEEEE10policy1000EiNS7_10__identityENSA_6detail15normal_iteratorINSA_10device_ptrIiEEEEJSD_EEEvT0_iT1_T2_DpNS2_10kernel_argIT3_EE)
        /*00b4*/ 	.short	0x0380
        /*00b6*/ 	.short	0x0028


	//----- nvinfo : EIATTR_SW_WAR
	.align		4
.L_366:
        /*00b8*/ 	.byte	0x04, 0x36
        /*00ba*/ 	.short	(.L_368 - .L_367)
.L_367:
        /*00bc*/ 	.word	0x00000008
.L_368:


//--------------------- .nv.info._ZN3cub18CUB_300001_SM_10006detail8for_each13static_kernelINS2_12policy_hub_t12policy_500_tEmN6thrust24THRUST_300001_SM_1000_NS8cuda_cub20__uninitialized_fill7functorINS7_10device_ptrIfEEfEEEEvT0_T1_ --------------------------
	.section	.nv.info._ZN3cub18CUB_300001_SM_10006detail8for_each13static_kernelINS2_12policy_hub_t12policy_500_tEmN6thrust24THRUST_300001_SM_1000_NS8cuda_cub20__uninitialized_fill7functorINS7_10device_ptrIfEEfEEEEvT0_T1_,"",@"SHT_CUDA_INFO"
	.sectionflags	@""
	.align	4


	//----- nvinfo : EIATTR_CUDA_API_VERSION
	.align		4
        /*0000*/ 	.byte	0x04, 0x37
        /*0002*/ 	.short	(.L_370 - .L_369)
.L_369:
        /*0004*/ 	.word	0x00000082


	//----- nvinfo : EIATTR_KPARAM_INFO
	.align		4
.L_370:
        /*0008*/ 	.byte	0x04, 0x17
        /*000a*/ 	.short	(.L_372 - .L_371)
.L_371:
        /*000c*/ 	.word	0x00000000
        /*0010*/ 	.short	0x0001
        /*0012*/ 	.short	0x0008
        /*0014*/ 	.byte	0x00, 0xf0, 0x41, 0x00


	//----- nvinfo : EIATTR_KPARAM_INFO
	.align		4
.L_372:
        /*0018*/ 	.byte	0x04, 0x17
        /*001a*/ 	.short	(.L_374 - .L_373)
.L_373:
        /*001c*/ 	.word	0x00000000
        /*0020*/ 	.short	0x0000
        /*0022*/ 	.short	0x0000
        /*0024*/ 	.byte	0x00, 0xf0, 0x21, 0x00


	//----- nvinfo : EIATTR_SPARSE_MMA_MASK
	.align		4
.L_374:
        /*0028*/ 	.byte	0x03, 0x50
        /*002a*/ 	.short	0x0000


	//----- nvinfo : EIATTR_MAXREG_COUNT
	.align		4
        /*002c*/ 	.byte	0x03, 0x1b
        /*002e*/ 	.short	0x00ff


	//----- nvinfo : EIATTR_MERCURY_ISA_VERSION
	.align		4
        /*0030*/ 	.byte	0x03, 0x5f
        /*0032*/ 	.short	0x0101


	//----- nvinfo : EIATTR_VRC_CTA_INIT_COUNT
	.align		4
        /*0034*/ 	.byte	0x02, 0x4a
	.zero		1
	.zero		1


	//----- nvinfo : EIATTR_EXIT_INSTR_OFFSETS
	.align		4
        /*0038*/ 	.byte	0x04, 0x1c
        /*003a*/ 	.short	(.L_376 - .L_375)


	//   ....[0]....
.L_375:
        /*003c*/ 	.word	0x00000130


	//   ....[1]....
        /*0040*/ 	.word	0x00000230


	//   ....[2]....
        /*0044*/ 	.word	0x00000260


	//----- nvinfo : EIATTR_MAX_THREADS
	.align		4
.L_376:
        /*0048*/ 	.byte	0x04, 0x05
        /*004a*/ 	.short	(.L_378 - .L_377)
.L_377:
        /*004c*/ 	.word	0x00000100
        /*0050*/ 	.word	0x00000001
        /*0054*/ 	.word	0x00000001


	//----- nvinfo : EIATTR_CBANK_PARAM_SIZE
	.align		4
.L_378:
        /*0058*/ 	.byte	0x03, 0x19
        /*005a*/ 	.short	0x0018


	//----- nvinfo : EIATTR_PARAM_CBANK
	.align		4
        /*005c*/ 	.byte	0x04, 0x0a
        /*005e*/ 	.short	(.L_380 - .L_379)
	.align		4
.L_379:
        /*0060*/ 	.word	index@(.nv.constant0._ZN3cub18CUB_300001_SM_10006detail8for_each13static_kernelINS2_12policy_hub_t12policy_500_tEmN6thrust24THRUST_300001_SM_1000_NS8cuda_cub20__uninitialized_fill7functorINS7_10device_ptrIfEEfEEEEvT0_T1_)
        /*0064*/ 	.short	0x0380
        /*0066*/ 	.short	0x0018


	//----- nvinfo : EIATTR_SW_WAR
	.align		4
.L_380:
        /*0068*/ 	.byte	0x04, 0x36
        /*006a*/ 	.short	(.L_382 - .L_381)
.L_381:
        /*006c*/ 	.word	0x00000008
.L_382:


//--------------------- .nv.info._ZN3cub18CUB_300001_SM_10006detail8for_each13static_kernelINS2_12policy_hub_t12policy_500_tEmN6thrust24THRUST_300001_SM_1000_NS8cuda_cub20__uninitialized_fill7functorINS7_10device_ptrIiEEiEEEEvT0_T1_ --------------------------
	.section	.nv.info._ZN3cub18CUB_300001_SM_10006detail8for_each13static_kernelINS2_12policy_hub_t12policy_500_tEmN6thrust24THRUST_300001_SM_1000_NS8cuda_cub20__uninitialized_fill7functorINS7_10device_ptrIiEEiEEEEvT0_T1_,"",@"SHT_CUDA_INFO"
	.sectionflags	@""
	.align	4


	//----- nvinfo : EIATTR_CUDA_API_VERSION
	.align		4
        /*0000*/ 	.byte	0x04, 0x37
        /*0002*/ 	.short	(.L_384 - .L_383)
.L_383:
        /*0004*/ 	.word	0x00000082


	//----- nvinfo : EIATTR_KPARAM_INFO
	.align		4
.L_384:
        /*0008*/ 	.byte	0x04, 0x17
        /*000a*/ 	.short	(.L_386 - .L_385)
.L_385:
        /*000c*/ 	.word	0x00000000
        /*0010*/ 	.short	0x0001
        /*0012*/ 	.short	0x0008
        /*0014*/ 	.byte	0x00, 0xf0, 0x41, 0x00


	//----- nvinfo : EIATTR_KPARAM_INFO
	.align		4
.L_386:
        /*0018*/ 	.byte	0x04, 0x17
        /*001a*/ 	.short	(.L_388 - .L_387)
.L_387:
        /*001c*/ 	.word	0x00000000
        /*0020*/ 	.short	0x0000
        /*0022*/ 	.short	0x0000
        /*0024*/ 	.byte	0x00, 0xf0, 0x21, 0x00


	//----- nvinfo : EIATTR_SPARSE_MMA_MASK
	.align		4
.L_388:
        /*0028*/ 	.byte	0x03, 0x50
        /*002a*/ 	.short	0x0000


	//----- nvinfo : EIATTR_MAXREG_COUNT
	.align		4
        /*002c*/ 	.byte	0x03, 0x1b
        /*002e*/ 	.short	0x00ff


	//----- nvinfo : EIATTR_MERCURY_ISA_VERSION
	.align		4
        /*0030*/ 	.byte	0x03, 0x5f
        /*0032*/ 	.short	0x0101


	//----- nvinfo : EIATTR_VRC_CTA_INIT_COUNT
	.align		4
        /*0034*/ 	.byte	0x02, 0x4a
	.zero		1
	.zero		1


	//----- nvinfo : EIATTR_EXIT_INSTR_OFFSETS
	.align		4
        /*0038*/ 	.byte	0x04, 0x1c
        /*003a*/ 	.short	(.L_390 - .L_389)


	//   ....[0]....
.L_389:
        /*003c*/ 	.word	0x00000130


	//   ....[1]....
        /*0040*/ 	.word	0x00000230


	//   ....[2]....
        /*0044*/ 	.word	0x00000260


	//----- nvinfo : EIATTR_MAX_THREADS
	.align		4
.L_390:
        /*0048*/ 	.byte	0x04, 0x05
        /*004a*/ 	.short	(.L_392 - .L_391)
.L_391:
        /*004c*/ 	.word	0x00000100
        /*0050*/ 	.word	0x00000001
        /*0054*/ 	.word	0x00000001


	//----- nvinfo : EIATTR_CBANK_PARAM_SIZE
	.align		4
.L_392:
        /*0058*/ 	.byte	0x03, 0x19
        /*005a*/ 	.short	0x0018


	//----- nvinfo : EIATTR_PARAM_CBANK
	.align		4
        /*005c*/ 	.byte	0x04, 0x0a
        /*005e*/ 	.short	(.L_394 - .L_393)
	.align		4
.L_393:
        /*0060*/ 	.word	index@(.nv.constant0._ZN3cub18CUB_300001_SM_10006detail8for_each13static_kernelINS2_12policy_hub_t12policy_500_tEmN6thrust24THRUST_300001_SM_1000_NS8cuda_cub20__uninitialized_fill7functorINS7_10device_ptrIiEEiEEEEvT0_T1_)
        /*0064*/ 	.short	0x0380
        /*0066*/ 	.short	0x0018


	//----- nvinfo : EIATTR_SW_WAR
	.align		4
.L_394:
        /*0068*/ 	.byte	0x04, 0x36
        /*006a*/ 	.short	(.L_396 - .L_395)
.L_395:
        /*006c*/ 	.word	0x00000008
.L_396:


//--------------------- .nv.info._ZN3cub18CUB_300001_SM_10006detail11EmptyKernelIvEEvv --------------------------
	.section	.nv.info._ZN3cub18CUB_300001_SM_10006detail11EmptyKernelIvEEvv,"",@"SHT_CUDA_INFO"
	.sectionflags	@""
	.align	4


	//----- nvinfo : EIATTR_CUDA_API_VERSION
	.align		4
        /*0000*/ 	.byte	0x04, 0x37
        /*0002*/ 	.short	(.L_398 - .L_397)
.L_397:
        /*0004*/ 	.word	0x00000082


	//----- nvinfo : EIATTR_SPARSE_MMA_MASK
	.align		4
.L_398:
        /*0008*/ 	.byte	0x03, 0x50
        /*000a*/ 	.short	0x0000


	//----- nvinfo : EIATTR_MAXREG_COUNT
	.align		4
        /*000c*/ 	.byte	0x03, 0x1b
        /*000e*/ 	.short	0x00ff


	//----- nvinfo : EIATTR_MERCURY_ISA_VERSION
	.align		4
        /*0010*/ 	.byte	0x03, 0x5f
        /*0012*/ 	.short	0x0101


	//----- nvinfo : EIATTR_VRC_CTA_INIT_COUNT
	.align		4
        /*0014*/ 	.byte	0x02, 0x4a
	.zero		1
	.zero		1


	//----- nvinfo : EIATTR_EXIT_INSTR_OFFSETS
	.align		4
        /*0018*/ 	.byte	0x04, 0x1c
        /*001a*/ 	.short	(.L_400 - .L_399)


	//   ....[0]....
.L_399:
        /*001c*/ 	.word	0x00000010


	//----- nvinfo : EIATTR_SW_WAR
	.align		4
.L_400:
        /*0020*/ 	.byte	0x04, 0x36
        /*0022*/ 	.short	(.L_402 - .L_401)
.L_401:
        /*0024*/ 	.word	0x00000008
.L_402:


//--------------------- .nv.info._ZN6thrust24THRUST_300001_SM_1000_NS8cuda_cub4core6detail13_kernel_agentINS1_8__reduce11ReduceAgentIPN4cuda3std3__45tupleIJflEEESC_SB_lNS1_9__extrema9arg_min_fIflNS9_4lessIfEEEEEEJSC_SC_iSH_EEEvDpT0_ --------------------------
	.section	.nv.info._ZN6thrust24THRUST_300001_SM_1000_NS8cuda_cub4core6detail13_kernel_agentINS1_8__reduce11ReduceAgentIPN4cuda3std3__45tupleIJflEEESC_SB_lNS1_9__extrema9arg_min_fIflNS9_4lessIfEEEEEEJSC_SC_iSH_EEEvDpT0_,"",@"SHT_CUDA_INFO"
	.sectionflags	@""
	.align	4


	//----- nvinfo : EIATTR_CUDA_API_VERSION
	.align		4
        /*0000*/ 	.byte	0x04, 0x37
        /*0002*/ 	.short	(.L_404 - .L_403)
.L_403:
        /*0004*/ 	.word	0x00000082


	//----- nvinfo : EIATTR_KPARAM_INFO
	.align		4
.L_404:
        /*0008*/ 	.byte	0x04, 0x17
        /*000a*/ 	.short	(.L_406 - .L_405)
.L_405:
        /*000c*/ 	.word	0x00000000
        /*0010*/ 	.short	0x0003
        /*0012*/ 	.short	0x0014
        /*0014*/ 	.byte	0x00, 0xf0, 0x05, 0x00


	//----- nvinfo : EIATTR_KPARAM_INFO
	.align		4
.L_406:
        /*0018*/ 	.byte	0x04, 0x17
        /*001a*/ 	.short	(.L_408 - .L_407)
.L_407:
        /*001c*/ 	.word	0x00000000
        /*0020*/ 	.short	0x0002
        /*0022*/ 	.short	0x0010
        /*0024*/ 	.byte	0x00, 0xf0, 0x11, 0x00


	//----- nvinfo : EIATTR_KPARAM_INFO
	.align		4
.L_408:
        /*0028*/ 	.byte	0x04, 0x17
        /*002a*/ 	.short	(.L_410 - .L_409)
.L_409:
        /*002c*/ 	.word	0x00000000
        /*0030*/ 	.short	0x0001
        /*0032*/ 	.short	0x0008
        /*0034*/ 	.byte	0x00, 0xf5, 0x21, 0x00


	//----- nvinfo : EIATTR_KPARAM_INFO
	.align		4
.L_410:
        /*0038*/ 	.byte	0x04, 0x17
        /*003a*/ 	.short	(.L_412 - .L_411)
.L_411:
        /*003c*/ 	.word	0x00000000
        /*0040*/ 	.short	0x0000
        /*0042*/ 	.short	0x0000
        /*0044*/ 	.byte	0x00, 0xf5, 0x21, 0x00


	//----- nvinfo : EIATTR_SPARSE_MMA_MASK
	.align		4
.L_412:
        /*0048*/ 	.byte	0x03, 0x50
        /*004a*/ 	.short	0x0000


	//----- nvinfo : EIATTR_MAXREG_COUNT
	.align		4
        /*004c*/ 	.byte	0x03, 0x1b
        /*004e*/ 	.short	0x00ff


	//----- nvinfo : EIATTR_NUM_BARRIERS
	.align		4
        /*0050*/ 	.byte	0x02, 0x4c
        /*0052*/ 	.byte	0x01
	.zero		1


	//----- nvinfo : EIATTR_MERCURY_ISA_VERSION
	.align		4
        /*0054*/ 	.byte	0x03, 0x5f
        /*0056*/ 	.short	0x0101


	//----- nvinfo : EIATTR_COOP_GROUP_MASK_REGIDS
	.align		4
        /*0058*/ 	.byte	0x04, 0x29
        /*005a*/ 	.short	(.L_414 - .L_413)


	//   ....[0]....
.L_413:
        /*005c*/ 	.word	0xffffffff


	//   ....[1]....
        /*0060*/ 	.word	0xffffffff


	//   ....[2]....
        /*0064*/ 	.word	0xffffffff


	//   ....[3]....
        /*0068*/ 	.word	0xffffffff


	//   ....[4]....
        /*006c*/ 	.word	0xffffffff


	//   ....[5]....
        /*0070*/ 	.word	0xffffffff


	//   ....[6]....
        /*0074*/ 	.word	0xffffffff


	//   ....[7]....
        /*0078*/ 	.word	0xffffffff


	//   ....[8]....
        /*007c*/ 	.word	0xffffffff


	//   ....[9]....
        /*0080*/ 	.word	0xffffffff


	//   ....[10]....
        /*0084*/ 	.word	0xffffffff


	//   ....[11]....
        /*0088*/ 	.word	0xffffffff


	//   ....[12]....
        /*008c*/ 	.word	0xffffffff


	//   ....[13]....
        /*0090*/ 	.word	0xffffffff


	//   ....[14]....
        /*0094*/ 	.word	0xffffffff


	//   ....[15]....
        /*0098*/ 	.word	0xffffffff


	//   ....[16]....
        /*009c*/ 	.word	0xffffffff


	//   ....[17]....
        /*00a0*/ 	.word	0xffffffff


	//   ....[18]....
        /*00a4*/ 	.word	0xffffffff


	//   ....[19]....
        /*00a8*/ 	.word	0xffffffff


	//   ....[20]....
        /*00ac*/ 	.word	0xffffffff


	//   ....[21]....
        /*00b0*/ 	.word	0xffffffff


	//   ....[22]....
        /*00b4*/ 	.word	0xffffffff


	//   ....[23]....
        /*00b8*/ 	.word	0xffffffff


	//   ....[24]....
        /*00bc*/ 	.word	0xffffffff


	//   ....[25]....
        /*00c0*/ 	.word	0xffffffff


	//   ....[26]....
        /*00c4*/ 	.word	0xffffffff


	//   ....[27]....
        /*00c8*/ 	.word	0xffffffff


	//   ....[28]....
        /*00cc*/ 	.word	0xffffffff


	//   ....[29]....
        /*00d0*/ 	.word	0xffffffff


	//   ....[30]....
        /*00d4*/ 	.word	0xffffffff


	//   ....[31]....
        /*00d8*/ 	.word	0xffffffff


	//   ....[32]....
        /*00dc*/ 	.word	0xffffffff


	//   ....[33]....
        /*00e0*/ 	.word	0xffffffff


	//   ....[34]....
        /*00e4*/ 	.word	0xffffffff


	//   ....[35]....
        /*00e8*/ 	.word	0xffffffff


	//   ....[36]....
        /*00ec*/ 	.word	0xffffffff


	//   ....[37]....
        /*00f0*/ 	.word	0xffffffff


	//   ....[38]....
        /*00f4*/ 	.word	0xffffffff


	//   ....[39]....
        /*00f8*/ 	.word	0xffffffff


	//   ....[40]....
        /*00fc*/ 	.word	0xffffffff


	//   ....[41]....
        /*0100*/ 	.word	0xffffffff


	//   ....[42]....
        /*0104*/ 	.word	0xffffffff


	//   ....[43]....
        /*0108*/ 	.word	0xffffffff


	//   ....[44]....
        /*010c*/ 	.word	0xffffffff


	//----- nvinfo : EIATTR_COOP_GROUP_INSTR_OFFSETS
	.align		4
.L_414:
        /*0110*/ 	.byte	0x04, 0x28
        /*0112*/ 	.short	(.L_416 - .L_415)


	//   ....[0]....
.L_415:
        /*0114*/ 	.word	0x00000a00


	//   ....[1]....
        /*0118*/ 	.word	0x00000a30


	//   ....[2]....
        /*011c*/ 	.word	0x00000a40


	//   ....[3]....
        /*0120*/ 	.word	0x00000b40


	//   ....[4]....
        /*0124*/ 	.word	0x00000b70


	//   ....[5]....
        /*0128*/ 	.word	0x00000ba0


	//   ....[6]....
        /*012c*/ 	.word	0x00000ca0


	//   ....[7]....
        /*0130*/ 	.word	0x00000cd0


	//   ....[8]....
        /*0134*/ 	.word	0x00000d00


	//   ....[9]....
        /*0138*/ 	.word	0x00000e00


	//   ....[10]....
        /*013c*/ 	.word	0x00000e30


	//   ....[11]....
        /*0140*/ 	.word	0x00000e60


	//   ....[12]....
        /*0144*/ 	.word	0x00000f60


	//   ....[13]....
        /*0148*/ 	.word	0x00000fa0


	//   ....[14]....
        /*014c*/ 	.word	0x00000fd0


	//   ....[15]....
        /*0150*/ 	.word	0x00001b70


	//   ....[16]....
        /*0154*/ 	.word	0x00001b80


	//   ....[17]....
        /*0158*/ 	.word	0x00001b90


	//   ....[18]....
        /*015c*/ 	.word	0x00001c90


	//   ....[19]....
        /*0160*/ 	.word	0x00001cd0


	//   ....[20]....
        /*0164*/ 	.word	0x00001cf0


	//   ....[21]....
        /*0168*/ 	.word	0x00001e00


	//   ....[22]....
        /*016c*/ 	.word	0x00001e40


	//   ....[23]....
        /*0170*/ 	.word	0x00001e60


	//   ....[24]....
        /*0174*/ 	.word	0x00001f70


	//   ....[25]....
        /*0178*/ 	.word	0x00001fb0


	//   ....[26]....
        /*017c*/ 	.word	0x00001fe0


	//   ....[27]....
        /*0180*/ 	.word	0x000020e0


	//   ....[28]....
        /*0184*/ 	.word	0x00002120


	//   ....[29]....
        /*0188*/ 	.word	0x00002150


	//   ....[30]....
        /*018c*/ 	.word	0x00005430


	//   ....[31]....
        /*0190*/ 	.word	0x00005460


	//   ....[32]....
        /*0194*/ 	.word	0x00005470


	//   ....[33]....
        /*0198*/ 	.word	0x00005570


	//   ....[34]....
        /*019c*/ 	.word	0x000055a0


	//   ....[35]....
        /*01a0*/ 	.word	0x000055d0


	//   ....[36]....
        /*01a4*/ 	.word	0x000056d0


	//   ....[37]....
        /*01a8*/ 	.word	0x00005700


	//   ....[38]....
        /*01ac*/ 	.word	0x00005730


	//   ....[39]....
        /*01b0*/ 	.word	0x00005830


	//   ....[40]....
        /*01b4*/ 	.word	0x00005860


	//   ....[41]....
        /*01b8*/ 	.word	0x00005890


	//   ....[42]....
        /*01bc*/ 	.word	0x00005990


	//   ....[43]....
        /*01c0*/ 	.word	0x000059d0


	//   ....[44]....
        /*01c4*/ 	.word	0x00005a00


	//----- nvinfo : EIATTR_VRC_CTA_INIT_COUNT
	.align		4
.L_416:
        /*01c8*/ 	.byte	0x02, 0x4a
	.zero		1
	.zero		1


	//----- nvinfo : EIATTR_EXIT_INSTR_OFFSETS
	.align		4
        /*01cc*/ 	.byte	0x04, 0x1c
        /*01ce*/ 	.short	(.L_418 - .L_417)


	//   ....[0]....
.L_417:
        /*01d0*/ 	.word	0x00000030


	//   ....[1]....
        /*01d4*/ 	.word	0x000064e0


	//   ....[2]....
        /*01d8*/ 	.word	0x00006540


	//----- nvinfo : EIATTR_MAX_THREADS
	.align		4
.L_418:
        /*01dc*/ 	.byte	0x04, 0x05
        /*01de*/ 	.short	(.L_420 - .L_419)
.L_419:
        /*01e0*/ 	.word	0x00000100
        /*01e4*/ 	.word	0x00000001
        /*01e8*/ 	.word	0x00000001


	//----- nvinfo : EIATTR_CRS_STACK_SIZE
	.align		4
.L_420:
        /*01ec*/ 	.byte	0x04, 0x1e
        /*01ee*/ 	.short	(.L_422 - .L_421)
.L_421:
        /*01f0*/ 	.word	0x00000000


	//----- nvinfo : EIATTR_CBANK_PARAM_SIZE
	.align		4
.L_422:
        /*01f4*/ 	.byte	0x03, 0x19
        /*01f6*/ 	.short	0x0015


	//----- nvinfo : EIATTR_PARAM_CBANK
	.align		4
        /*01f8*/ 	.byte	0x04, 0x0a
        /*01fa*/ 	.short	(.L_424 - .L_423)
	.align		4
.L_423:
        /*01fc*/ 	.word	index@(.nv.constant0._ZN6thrust24THRUST_300001_SM_1000_NS8cuda_cub4core6detail13_kernel_agentINS1_8__reduce11ReduceAgentIPN4cuda3std3__45tupleIJflEEESC_SB_lNS1_9__extrema9arg_min_fIflNS9_4lessIfEEEEEEJSC_SC_iSH_EEEvDpT0_)
        /*0200*/ 	.short	0x0380
        /*0202*/ 	.short	0x0015


	//----- nvinfo : EIATTR_SW_WAR
	.align		4
.L_424:
        /*0204*/ 	.byte	0x04, 0x36
        /*0206*/ 	.short	(.L_426 - .L_425)
.L_425:
        /*0208*/ 	.word	0x00000008
.L_426:


//--------------------- .nv.info._ZN6thrust24THRUST_300001_SM_1000_NS8cuda_cub4core6detail13_kernel_agentINS1_8__reduce10DrainAgentIlEEJN3cub18CUB_300001_SM_10009GridQueueIyEElEEEvDpT0_ --------------------------
	.section	.nv.info._ZN6thrust24THRUST_300001_SM_1000_NS8cuda_cub4core6detail13_kernel_agentINS1_8__reduce10DrainAgentIlEEJN3cub18CUB_300001_SM_10009GridQueueIyEElEEEvDpT0_,"",@"SHT_CUDA_INFO"
	.sectionflags	@""
	.align	4


	//----- nvinfo : EIATTR_CUDA_API_VERSION
	.align		4
        /*0000*/ 	.byte	0x04, 0x37
        /*0002*/ 	.short	(.L_428 - .L_427)
.L_427:
        /*0004*/ 	.word	0x00000082


	//----- nvinfo : EIATTR_KPARAM_INFO
	.align		4
.L_428:
        /*0008*/ 	.byte	0x04, 0x17
        /*000a*/ 	.short	(.L_430 - .L_429)
.L_429:
        /*000c*/ 	.word	0x00000000
        /*0010*/ 	.short	0x0001
        /*0012*/ 	.short	0x0008
        /*0014*/ 	.byte	0x00, 0xf0, 0x21, 0x00


	//----- nvinfo : EIATTR_KPARAM_INFO
	.align		4
.L_430:
        /*0018*/ 	.byte	0x04, 0x17
        /*001a*/ 	.short	(.L_432 - .L_431)
.L_431:
        /*001c*/ 	.word	0x00000000
        /*0020*/ 	.short	0x0000
        /*0022*/ 	.short	0x0000
        /*0024*/ 	.byte	0x00, 0xf0, 0x21, 0x00


	//----- nvinfo : EIATTR_SPARSE_MMA_MASK
	.align		4
.L_432:
        /*0028*/ 	.byte	0x03, 0x50
        /*002a*/ 	.short	0x0000


	//----- nvinfo : EIATTR_MAXREG_COUNT
	.align		4
        /*002c*/ 	.byte	0x03, 0x1b
        /*002e*/ 	.short	0x00ff


	//----- nvinfo : EIATTR_MERCURY_ISA_VERSION
	.align		4
        /*0030*/ 	.byte	0x03, 0x5f
        /*0032*/ 	.short	0x0101


	//----- nvinfo : EIATTR_VRC_CTA_INIT_COUNT
	.align		4
        /*0034*/ 	.byte	0x02, 0x4a
	.zero		1
	.zero		1


	//----- nvinfo : EIATTR_EXIT_INSTR_OFFSETS
	.align		4
        /*0038*/ 	.byte	0x04, 0x1c
        /*003a*/ 	.short	(.L_434 - .L_433)


	//   ....[0]....
.L_433:
        /*003c*/ 	.word	0x00000060


	//----- nvinfo : EIATTR_MAX_THREADS
	.align		4
.L_434:
        /*0040*/ 	.byte	0x04, 0x05
        /*0042*/ 	.short	(.L_436 - .L_435)
.L_435:
        /*0044*/ 	.word	0x00000001
        /*0048*/ 	.word	0x00000001
        /*004c*/ 	.word	0x00000001


	//----- nvinfo : EIATTR_CBANK_PARAM_SIZE
	.align		4
.L_436:
        /*0050*/ 	.byte	0x03, 0x19
        /*0052*/ 	.short	0x0010


	//----- nvinfo : EIATTR_PARAM_CBANK
	.align		4
        /*0054*/ 	.byte	0x04, 0x0a
        /*0056*/ 	.short	(.L_438 - .L_437)
	.align		4
.L_437:
        /*0058*/ 	.word	index@(.nv.constant0._ZN6thrust24THRUST_300001_SM_1000_NS8cuda_cub4core6detail13_kernel_agentINS1_8__reduce10DrainAgentIlEEJN3cub18CUB_300001_SM_10009GridQueueIyEElEEEvDpT0_)
        /*005c*/ 	.short	0x0380
        /*005e*/ 	.short	0x0010


	//----- nvinfo : EIATTR_SW_WAR
	.align		4
.L_438:
        /*0060*/ 	.byte	0x04, 0x36
        /*0062*/ 	.short	(.L_440 - .L_439)
.L_439:
        /*0064*/ 	.word	0x00000008
.L_440:


//--------------------- .nv.info._ZN6thrust24THRUST_300001_SM_1000_NS8cuda_cub4core6detail13_kernel_agentINS1_8__reduce11ReduceAgentINS0_12zip_iteratorIN4cuda3std3__45tupleIJNS0_6detail15normal_iteratorINS0_10device_ptrIfEEEENS0_17counting_iteratorIlNS0_11use_defaultESI_SI_EEEEEEEPNSB_IJflEEESM_lNS1_9__extrema9arg_min_fIflNSA_4lessIfEEEEEEJSL_SN_lN3cub18CUB_300001_SM_100013GridEvenShareIlEENSV_9GridQueueIyEESS_EEEvDpT0_ --------------------------
	.section	.nv.info._ZN6thrust24THRUST_300001_SM_1000_NS8cuda_cub4core6detail13_kernel_agentINS1_8__reduce11ReduceAgentINS0_12zip_iteratorIN4cuda3std3__45tupleIJNS0_6detail15normal_iteratorINS0_10device_ptrIfEEEENS0_17counting_iteratorIlNS0_11use_defaultESI_SI_EEEEEEEPNSB_IJflEEESM_lNS1_9__extrema9arg_min_fIflNSA_4lessIfEEEEEEJSL_SN_lN3cub18CUB_300001_SM_100013GridEvenShareIlEENSV_9GridQueueIyEESS_EEEvDpT0_,"",@"SHT_CUDA_INFO"
	.sectionflags	@""
	.align	4


	//----- nvinfo : EIATTR_CUDA_API_VERSION
	.align		4
        /*0000*/ 	.byte	0x04, 0x37
        /*0002*/ 	.short	(.L_442 - .L_441)
.L_441:
        /*0004*/ 	.word	0x00000082


	//----- nvinfo : EIATTR_KPARAM_INFO
	.align		4
.L_442:
        /*0008*/ 	.byte	0x04, 0x17
        /*000a*/ 	.short	(.L_444 - .L_443)
.L_443:
        /*000c*/ 	.word	0x00000000
        /*0010*/ 	.short	0x0005
        /*0012*/ 	.short	0x0070
        /*0014*/ 	.byte	0x00, 0xf0, 0x05, 0x00


	//----- nvinfo : EIATTR_KPARAM_INFO
	.align		4
.L_444:
        /*0018*/ 	.byte	0x04, 0x17
        /*001a*/ 	.short	(.L_446 - .L_445)
.L_445:
        /*001c*/ 	.word	0x00000000
        /*0020*/ 	.short	0x0004
        /*0022*/ 	.short	0x0068
        /*0024*/ 	.byte	0x00, 0xf0, 0x21, 0x00


	//----- nvinfo : EIATTR_KPARAM_INFO
	.align		4
.L_446:
        /*0028*/ 	.byte	0x04, 0x17
        /*002a*/ 	.short	(.L_448 - .L_447)
.L_447:
        /*002c*/ 	.word	0x00000000
        /*0030*/ 	.short	0x0003
        /*0032*/ 	.short	0x0020
        /*0034*/ 	.byte	0x00, 0xf0, 0x21, 0x01


	//----- nvinfo : EIATTR_KPARAM_INFO
	.align		4
.L_448:
        /*0038*/ 	.byte	0x04, 0x17
        /*003a*/ 	.short	(.L_450 - .L_449)
.L_449:
        /*003c*/ 	.word	0x00000000
        /*0040*/ 	.short	0x0002
        /*0042*/ 	.short	0x0018
        /*0044*/ 	.byte	0x00, 0xf0, 0x21, 0x00


	//----- nvinfo : EIATTR_KPARAM_INFO
	.align		4
.L_450:
        /*0048*/ 	.byte	0x04, 0x17
        /*004a*/ 	.short	(.L_452 - .L_451)
.L_451:
        /*004c*/ 	.word	0x00000000
        /*0050*/ 	.short	0x0001
        /*0052*/ 	.short	0x0010
        /*0054*/ 	.byte	0x00, 0xf5, 0x21, 0x00


	//----- nvinfo : EIATTR_KPARAM_INFO
	.align		4
.L_452:
        /*0058*/ 	.byte	0x04, 0x17
        /*005a*/ 	.short	(.L_454 - .L_453)
.L_453:
        /*005c*/ 	.word	0x00000000
        /*0060*/ 	.short	0x0000
        /*0062*/ 	.short	0x0000
        /*0064*/ 	.byte	0x00, 0xf0, 0x41, 0x00


	//----- nvinfo : EIATTR_SPARSE_MMA_MASK
	.align		4
.L_454:
        /*0068*/ 	.byte	0x03, 0x50
        /*006a*/ 	.short	0x0000


	//----- nvinfo : EIATTR_MAXREG_COUNT
	.align		4
        /*006c*/ 	.byte	0x03, 0x1b
        /*006e*/ 	.short	0x00ff


	//----- nvinfo : EIATTR_NUM_BARRIERS
	.align		4
        /*0070*/ 	.byte	0x02, 0x4c
        /*0072*/ 	.byte	0x01
	.zero		1


	//----- nvinfo : EIATTR_MERCURY_ISA_VERSION
	.align		4
        /*0074*/ 	.byte	0x03, 0x5f
        /*0076*/ 	.short	0x0101


	//----- nvinfo : EIATTR_COOP_GROUP_MASK_REGIDS
	.align		4
        /*0078*/ 	.byte	0x04, 0x29
        /*007a*/ 	.short	(.L_456 - .L_455)


	//   ....[0]....
.L_455:
        /*007c*/ 	.word	0xffffffff


	//   ....[1]....
        /*0080*/ 	.word	0xffffffff


	//   ....[2]....
        /*0084*/ 	.word	0xffffffff


	//   ....[3]....
        /*0088*/ 	.word	0xffffffff


	//   ....[4]....
        /*008c*/ 	.word	0xffffffff


	//   ....[5]....
        /*0090*/ 	.word	0xffffffff


	//   ....[6]....
        /*0094*/ 	.word	0xffffffff


	//   ....[7]....
        /*0098*/ 	.word	0xffffffff


	//   ....[8]....
        /*009c*/ 	.word	0xffffffff


	//   ....[9]....
        /*00a0*/ 	.word	0xffffffff


	//   ....[10]....
        /*00a4*/ 	.word	0xffffffff


	//   ....[11]....
        /*00a8*/ 	.word	0xffffffff


	//   ....[12]....
        /*00ac*/ 	.word	0xffffffff


	//   ....[13]....
        /*00b0*/ 	.word	0xffffffff


	//   ....[14]....
        /*00b4*/ 	.word	0xffffffff


	//   ....[15]....
        /*00b8*/ 	.word	0xffffffff


	//   ....[16]....
        /*00bc*/ 	.word	0xffffffff


	//   ....[17]....
        /*00c0*/ 	.word	0xffffffff


	//   ....[18]....
        /*00c4*/ 	.word	0xffffffff


	//   ....[19]....
        /*00c8*/ 	.word	0xffffffff


	//   ....[20]....
        /*00cc*/ 	.word	0xffffffff


	//   ....[21]....
        /*00d0*/ 	.word	0xffffffff


	//   ....[22]....
        /*00d4*/ 	.word	0xffffffff


	//   ....[23]....
        /*00d8*/ 	.word	0xffffffff


	//   ....[24]....
        /*00dc*/ 	.word	0xffffffff


	//   ....[25]....
        /*00e0*/ 	.word	0xffffffff


	//   ....[26]....
        /*00e4*/ 	.word	0xffffffff


	//   ....[27]....
        /*00e8*/ 	.word	0xffffffff


	//   ....[28]....
        /*00ec*/ 	.word	0xffffffff


	//   ....[29]....
        /*00f0*/ 	.word	0xffffffff


	//   ....[30]....
        /*00f4*/ 	.word	0xffffffff


	//   ....[31]....
        /*00f8*/ 	.word	0xffffffff


	//   ....[32]....
        /*00fc*/ 	.word	0xffffffff


	//   ....[33]....
        /*0100*/ 	.word	0xffffffff


	//   ....[34]....
        /*0104*/ 	.word	0xffffffff


	//   ....[35]....
        /*0108*/ 	.word	0xffffffff


	//   ....[36]....
        /*010c*/ 	.word	0xffffffff


	//   ....[37]....
        /*0110*/ 	.word	0xffffffff


	//   ....[38]....
        /*0114*/ 	.word	0xffffffff


	//   ....[39]....
        /*0118*/ 	.word	0xffffffff


	//   ....[40]....
        /*011c*/ 	.word	0xffffffff


	//   ....[41]....
        /*0120*/ 	.word	0xffffffff


	//   ....[42]....
        /*0124*/ 	.word	0xffffffff


	//   ....[43]....
        /*0128*/ 	.word	0xffffffff


	//   ....[44]....
        /*012c*/ 	.word	0xffffffff


	//----- nvinfo : EIATTR_COOP_GROUP_INSTR_OFFSETS
	.align		4
.L_456:
        /*0130*/ 	.byte	0x04, 0x28
        /*0132*/ 	.short	(.L_458 - .L_457)


	//   ....[0]....
.L_457:
        /*0134*/ 	.word	0x00000bf0


	//   ....[1]....
        /*0138*/ 	.word	0x00000c20


	//   ....[2]....
        /*013c*/ 	.word	0x00000c30


	//   ....[3]....
        /*0140*/ 	.word	0x00000d30


	//   ....[4]....
        /*0144*/ 	.word	0x00000d60


	//   ....[5]....
        /*0148*/ 	.word	0x00000d90


	//   ....[6]....
        /*014c*/ 	.word	0x00000e90


	//   ....[7]....
        /*0150*/ 	.word	0x00000ec0


	//   ....[8]....
        /*0154*/ 	.word	0x00000ef0


	//   ....[9]....
        /*0158*/ 	.word	0x00000ff0


	//   ....[10]....
        /*015c*/ 	.word	0x00001020


	//   ....[11]....
        /*0160*/ 	.word	0x00001050


	//   ....[12]....
        /*0164*/ 	.word	0x00001150


	//   ....[13]....
        /*0168*/ 	.word	0x00001190


	//   ....[14]....
        /*016c*/ 	.word	0x000011c0


	//   ....[15]....
        /*0170*/ 	.word	0x00001d60


	//   ....[16]....
        /*0174*/ 	.word	0x00001d70


	//   ....[17]....
        /*0178*/ 	.word	0x00001d80


	//   ....[18]....
        /*017c*/ 	.word	0x00001e80


	//   ....[19]....
        /*0180*/ 	.word	0x00001ec0


	//   ....[20]....
        /*0184*/ 	.word	0x00001ee0


	//   ....[21]....
        /*0188*/ 	.word	0x00001ff0


	//   ....[22]....
        /*018c*/ 	.word	0x00002030


	//   ....[23]....
        /*0190*/ 	.word	0x00002050


	//   ....[24]....
        /*0194*/ 	.word	0x00002160


	//   ....[25]....
        /*0198*/ 	.word	0x000021a0


	//   ....[26]....
        /*019c*/ 	.word	0x000021c0


	//   ....[27]....
        /*01a0*/ 	.word	0x000022d0


	//   ....[28]....
        /*01a4*/ 	.word	0x00002310


	//   ....[29]....
        /*01a8*/ 	.word	0x00002340


	//   ....[30]....
        /*01ac*/ 	.word	0x00004a10


	//   ....[31]....
        /*01b0*/ 	.word	0x00004a40


	//   ....[32]....
        /*01b4*/ 	.word	0x00004a50


	//   ....[33]....
        /*01b8*/ 	.word	0x00004b50


	//   ....[34]....
        /*01bc*/ 	.word	0x00004b80


	//   ....[35]....
        /*01c0*/ 	.word	0x00004bb0


	//   ....[36]....
        /*01c4*/ 	.word	0x00004cb0


	//   ....[37]....
        /*01c8*/ 	.word	0x00004ce0


	//   ....[38]....
        /*01cc*/ 	.word	0x00004d10


	//   ....[39]....
        /*01d0*/ 	.word	0x00004e10


	//   ....[40]....
        /*01d4*/ 	.word	0x00004e40


	//   ....[41]....
        /*01d8*/ 	.word	0x00004e70


	//   ....[42]....
        /*01dc*/ 	.word	0x00004f70


	//   ....[43]....
        /*01e0*/ 	.word	0x00004fb0


	//   ....[44]....
        /*01e4*/ 	.word	0x00004fe0


	//----- nvinfo : EIATTR_VRC_CTA_INIT_COUNT
	.align		4
.L_458:
        /*01e8*/ 	.byte	0x02, 0x4a
	.zero		1
	.zero		1


	//----- nvinfo : EIATTR_EXIT_INSTR_OFFSETS
	.align		4
        /*01ec*/ 	.byte	0x04, 0x1c
        /*01ee*/ 	.short	(.L_460 - .L_459)


	//   ....[0]....
.L_459:
        /*01f0*/ 	.word	0x00005aa0


	//   ....[1]....
        /*01f4*/ 	.word	0x00005b20


	//----- nvinfo : EIATTR_MAX_THREADS
	.align		4
.L_460:
        /*01f8*/ 	.byte	0x04, 0x05
        /*01fa*/ 	.short	(.L_462 - .L_461)
.L_461:
        /*01fc*/ 	.word	0x00000100
        /*0200*/ 	.word	0x00000001
        /*0204*/ 	.word	0x00000001


	//----- nvinfo : EIATTR_CRS_STACK_SIZE
	.align		4
.L_462:
        /*0208*/ 	.byte	0x04, 0x1e
        /*020a*/ 	.short	(.L_464 - .L_463)
.L_463:
        /*020c*/ 	.word	0x00000000


	//----- nvinfo : EIATTR_CBANK_PARAM_SIZE
	.align		4
.L_464:
        /*0210*/ 	.byte	0x03, 0x19
        /*0212*/ 	.short	0x0071


	//----- nvinfo : EIATTR_PARAM_CBANK
	.align		4
        /*0214*/ 	.byte	0x04, 0x0a
        /*0216*/ 	.short	(.L_466 - .L_465)
	.align		4
.L_465:
        /*0218*/ 	.word	index@(.nv.constant0._ZN6thrust24THRUST_300001_SM_1000_NS8cuda_cub4core6detail13_kernel_agentINS1_8__reduce11ReduceAgentINS0_12zip_iteratorIN4cuda3std3__45tupleIJNS0_6detail15normal_iteratorINS0_10device_ptrIfEEEENS0_17counting_iteratorIlNS0_11use_defaultESI_SI_EEEEEEEPNSB_IJflEEESM_lNS1_9__extrema9arg_min_fIflNSA_4lessIfEEEEEEJSL_SN_lN3cub18CUB_300001_SM_100013GridEvenShareIlEENSV_9GridQueueIyEESS_EEEvDpT0_)
        /*021c*/ 	.short	0x0380
        /*021e*/ 	.short	0x0071


	//----- nvinfo : EIATTR_SW_WAR
	.align		4
.L_466:
        /*0220*/ 	.byte	0x04, 0x36
        /*0222*/ 	.short	(.L_468 - .L_467)
.L_467:
        /*0224*/ 	.word	0x00000008
.L_468:


//--------------------- .nv.info._ZN6thrust24THRUST_300001_SM_1000_NS8cuda_cub4core6detail13_kernel_agentINS1_8__reduce11ReduceAgentINS0_12zip_iteratorIN4cuda3std3__45tupleIJNS0_6detail15normal_iteratorINS0_10device_ptrIfEEEENS0_17counting_iteratorIlNS0_11use_defaultESI_SI_EEEEEEEPNSB_IJflEEESM_lNS1_9__extrema9arg_min_fIflNSA_4lessIfEEEEEEJSL_SN_lSS_EEEvDpT0_ --------------------------
	.section	.nv.info._ZN6thrust24THRUST_300001_SM_1000_NS8cuda_cub4core6detail13_kernel_agentINS1_8__reduce11ReduceAgentINS0_12zip_iteratorIN4cuda3std3__45tupleIJNS0_6detail15normal_iteratorINS0_10device_ptrIfEEEENS0_17counting_iteratorIlNS0_11use_defaultESI_SI_EEEEEEEPNSB_IJflEEESM_lNS1_9__extrema9arg_min_fIflNSA_4lessIfEEEEEEJSL_SN_lSS_EEEvDpT0_,"",@"SHT_CUDA_INFO"
	.sectionflags	@""
	.align	4


	//----- nvinfo : EIATTR_CUDA_API_VERSION
	.align		4
        /*0000*/ 	.byte	0x04, 0x37
        /*0002*/ 	.short	(.L_470 - .L_469)
.L_469:
        /*0004*/ 	.word	0x00000082


	//----- nvinfo : EIATTR_KPARAM_INFO
	.align		4
.L_470:
        /*0008*/ 	.byte	0x04, 0x17
        /*000a*/ 	.short	(.L_472 - .L_471)
.L_471:
        /*000c*/ 	.word	0x00000000
        /*0010*/ 	.short	0x0003
        /*0012*/ 	.short	0x0020
        /*0014*/ 	.byte	0x00, 0xf0, 0x05, 0x00


	//----- nvinfo : EIATTR_KPARAM_INFO
	.align		4
.L_472:
        /*0018*/ 	.byte	0x04, 0x17
        /*001a*/ 	.short	(.L_474 - .L_473)
.L_473:
        /*001c*/ 	.word	0x00000000
        /*0020*/ 	.short	0x0002
        /*0022*/ 	.short	0x0018
        /*0024*/ 	.byte	0x00, 0xf0, 0x21, 0x00


	//----- nvinfo : EIATTR_KPARAM_INFO
	.align		4
.L_474:
        /*0028*/ 	.byte	0x04, 0x17
        /*002a*/ 	.short	(.L_476 - .L_475)
.L_475:
        /*002c*/ 	.word	0x00000000
        /*0030*/ 	.short	0x0001
        /*0032*/ 	.short	0x0010
        /*0034*/ 	.byte	0x00, 0xf5, 0x21, 0x00


	//----- nvinfo : EIATTR_KPARAM_INFO
	.align		4
.L_476:
        /*0038*/ 	.byte	0x04, 0x17
        /*003a*/ 	.short	(.L_478 - .L_477)
.L_477:
        /*003c*/ 	.word	0x00000000
        /*0040*/ 	.short	0x0000
        /*0042*/ 	.short	0x0000
        /*0044*/ 	.byte	0x00, 0xf0, 0x41, 0x00


	//----- nvinfo : EIATTR_SPARSE_MMA_MASK
	.align		4
.L_478:
        /*0048*/ 	.byte	0x03, 0x50
        /*004a*/ 	.short	0x0000


	//----- nvinfo : EIATTR_MAXREG_COUNT
	.align		4
        /*004c*/ 	.byte	0x03, 0x1b
        /*004e*/ 	.short	0x00ff


	//----- nvinfo : EIATTR_NUM_BARRIERS
	.align		4
        /*0050*/ 	.byte	0x02, 0x4c
        /*0052*/ 	.byte	0x01
	.zero		1


	//----- nvinfo : EIATTR_MERCURY_ISA_VERSION
	.align		4
        /*0054*/ 	.byte	0x03, 0x5f
        /*0056*/ 	.short	0x0101


	//----- nvinfo : EIATTR_COOP_GROUP_MASK_REGIDS
	.align		4
        /*0058*/ 	.byte	0x04, 0x29
        /*005a*/ 	.short	(.L_480 - .L_479)


	//   ....[0]....
.L_479:
        /*005c*/ 	.word	0xffffffff


	//   ....[1]....
        /*0060*/ 	.word	0xffffffff


	//   ....[2]....
        /*0064*/ 	.word	0xffffffff


	//   ....[3]....
        /*0068*/ 	.word	0xffffffff


	//   ....[4]....
        /*006c*/ 	.word	0xffffffff


	//   ....[5]....
        /*0070*/ 	.word	0xffffffff


	//   ....[6]....
        /*0074*/ 	.word	0xffffffff


	//   ....[7]....
        /*0078*/ 	.word	0xffffffff


	//   ....[8]....
        /*007c*/ 	.word	0xffffffff


	//   ....[9]....
        /*0080*/ 	.word	0xffffffff


	//   ....[10]....
        /*0084*/ 	.word	0xffffffff


	//   ....[11]....
        /*0088*/ 	.word	0xffffffff


	//   ....[12]....
        /*008c*/ 	.word	0xffffffff


	//   ....[13]....
        /*0090*/ 	.word	0xffffffff


	//   ....[14]....
        /*0094*/ 	.word	0xffffffff


	//   ....[15]....
        /*0098*/ 	.word	0xffffffff


	//   ....[16]....
        /*009c*/ 	.word	0xffffffff


	//   ....[17]....
        /*00a0*/ 	.word	0xffffffff


	//   ....[18]....
        /*00a4*/ 	.word	0xffffffff


	//   ....[19]....
        /*00a8*/ 	.word	0xffffffff


	//   ....[20]....
        /*00ac*/ 	.word	0xffffffff


	//   ....[21]....
        /*00b0*/ 	.word	0xffffffff


	//   ....[22]....
        /*00b4*/ 	.word	0xffffffff


	//   ....[23]....
        /*00b8*/ 	.word	0xffffffff


	//   ....[24]....
        /*00bc*/ 	.word	0xffffffff


	//   ....[25]....
        /*00c0*/ 	.word	0xffffffff


	//   ....[26]....
        /*00c4*/ 	.word	0xffffffff


	//   ....[27]....
        /*00c8*/ 	.word	0xffffffff


	//   ....[28]....
        /*00cc*/ 	.word	0xffffffff


	//   ....[29]....
        /*00d0*/ 	.word	0xffffffff


	//   ....[30]....
        /*00d4*/ 	.word	0xffffffff


	//   ....[31]....
        /*00d8*/ 	.word	0xffffffff


	//   ....[32]....
        /*00dc*/ 	.word	0xffffffff


	//   ....[33]....
        /*00e0*/ 	.word	0xffffffff


	//   ....[34]....
        /*00e4*/ 	.word	0xffffffff


	//   ....[35]....
        /*00e8*/ 	.word	0xffffffff


	//   ....[36]....
        /*00ec*/ 	.word	0xffffffff


	//   ....[37]....
        /*00f0*/ 	.word	0xffffffff


	//   ....[38]....
        /*00f4*/ 	.word	0xffffffff


	//   ....[39]....
        /*00f8*/ 	.word	0xffffffff


	//   ....[40]....
        /*00fc*/ 	.word	0xffffffff


	//   ....[41]....
        /*0100*/ 	.word	0xffffffff


	//   ....[42]....
        /*0104*/ 	.word	0xffffffff


	//   ....[43]....
        /*0108*/ 	.word	0xffffffff


	//   ....[44]....
        /*010c*/ 	.word	0xffffffff


	//----- nvinfo : EIATTR_COOP_GROUP_INSTR_OFFSETS
	.align		4
.L_480:
        /*0110*/ 	.byte	0x04, 0x28
        /*0112*/ 	.short	(.L_482 - .L_481)


	//   ....[0]....
.L_481:
        /*0114*/ 	.word	0x00000b30


	//   ....[1]....
        /*0118*/ 	.word	0x00000b60


	//   ....[2]....
        /*011c*/ 	.word	0x00000b70


	//   ....[3]....
        /*0120*/ 	.word	0x00000c70


	//   ....[4]....
        /*0124*/ 	.word	0x00000ca0


	//   ....[5]....
        /*0128*/ 	.word	0x00000cd0


	//   ....[6]....
        /*012c*/ 	.word	0x00000dd0


	//   ....[7]....
        /*0130*/ 	.word	0x00000e00


	//   ....[8]....
        /*0134*/ 	.word	0x00000e30


	//   ....[9]....
        /*0138*/ 	.word	0x00000f30


	//   ....[10]....
        /*013c*/ 	.word	0x00000f60


	//   ....[11]....
        /*0140*/ 	.word	0x00000f90


	//   ....[12]....
        /*0144*/ 	.word	0x00001090


	//   ....[13]....
        /*0148*/ 	.word	0x000010d0


	//   ....[14]....
        /*014c*/ 	.word	0x00001100


	//   ....[15]....
        /*0150*/ 	.word	0x00001ca0


	//   ....[16]....
        /*0154*/ 	.word	0x00001cb0


	//   ....[17]....
        /*0158*/ 	.word	0x00001cc0


	//   ....[18]....
        /*015c*/ 	.word	0x00001dc0


	//   ....[19]....
        /*0160*/ 	.word	0x00001e00


	//   ....[20]....
        /*0164*/ 	.word	0x00001e20


	//   ....[21]....
        /*0168*/ 	.word	0x00001f30


	//   ....[22]....
        /*016c*/ 	.word	0x00001f70


	//   ....[23]....
        /*0170*/ 	.word	0x00001f90


	//   ....[24]....
        /*0174*/ 	.word	0x000020a0


	//   ....[25]....
        /*0178*/ 	.word	0x000020e0


	//   ....[26]....
        /*017c*/ 	.word	0x00002110


	//   ....[27]....
        /*0180*/ 	.word	0x00002210


	//   ....[28]....
        /*0184*/ 	.word	0x00002250


	//   ....[29]....
        /*0188*/ 	.word	0x00002280


	//   ....[30]....
        /*018c*/ 	.word	0x00004540


	//   ....[31]....
        /*0190*/ 	.word	0x00004570


	//   ....[32]....
        /*0194*/ 	.word	0x00004580


	//   ....[33]....
        /*0198*/ 	.word	0x00004680


	//   ....[34]....
        /*019c*/ 	.word	0x000046b0


	//   ....[35]....
        /*01a0*/ 	.word	0x000046e0


	//   ....[36]....
        /*01a4*/ 	.word	0x000047e0


	//   ....[37]....
        /*01a8*/ 	.word	0x00004810


	//   ....[38]....
        /*01ac*/ 	.word	0x00004840


	//   ....[39]....
        /*01b0*/ 	.word	0x00004940


	//   ....[40]....
        /*01b4*/ 	.word	0x00004970


	//   ....[41]....
        /*01b8*/ 	.word	0x000049a0


	//   ....[42]....
        /*01bc*/ 	.word	0x00004aa0


	//   ....[43]....
        /*01c0*/ 	.word	0x00004ae0


	//   ....[44]....
        /*01c4*/ 	.word	0x00004b10


	//----- nvinfo : EIATTR_VRC_CTA_INIT_COUNT
	.align		4
.L_482:
        /*01c8*/ 	.byte	0x02, 0x4a
	.zero		1
	.zero		1


	//----- nvinfo : EIATTR_EXIT_INSTR_OFFSETS
	.align		4
        /*01cc*/ 	.byte	0x04, 0x1c
        /*01ce*/ 	.short	(.L_484 - .L_483)


	//   ....[0]....
.L_483:
        /*01d0*/ 	.word	0x00000040


	//   ....[1]....
        /*01d4*/ 	.word	0x000055f0


	//   ....[2]....
        /*01d8*/ 	.word	0x00005650


	//----- nvinfo : EIATTR_MAX_THREADS
	.align		4
.L_484:
        /*01dc*/ 	.byte	0x04, 0x05
        /*01de*/ 	.short	(.L_486 - .L_485)
.L_485:
        /*01e0*/ 	.word	0x00000100
        /*01e4*/ 	.word	0x00000001
        /*01e8*/ 	.word	0x00000001


	//----- nvinfo : EIATTR_CRS_STACK_SIZE
	.align		4
.L_486:
        /*01ec*/ 	.byte	0x04, 0x1e
        /*01ee*/ 	.short	(.L_488 - .L_487)
.L_487:
        /*01f0*/ 	.word	0x00000000


	//----- nvinfo : EIATTR_CBANK_PARAM_SIZE
	.align		4
.L_488:
        /*01f4*/ 	.byte	0x03, 0x19
        /*01f6*/ 	.short	0x0021


	//----- nvinfo : EIATTR_PARAM_CBANK
	.align		4
        /*01f8*/ 	.byte	0x04, 0x0a
        /*01fa*/ 	.short	(.L_490 - .L_489)
	.align		4
.L_489:
        /*01fc*/ 	.word	index@(.nv.constant0._ZN6thrust24THRUST_300001_SM_1000_NS8cuda_cub4core6detail13_kernel_agentINS1_8__reduce11ReduceAgentINS0_12zip_iteratorIN4cuda3std3__45tupleIJNS0_6detail15normal_iteratorINS0_10device_ptrIfEEEENS0_17counting_iteratorIlNS0_11use_defaultESI_SI_EEEEEEEPNSB_IJflEEESM_lNS1_9__extrema9arg_min_fIflNSA_4lessIfEEEEEEJSL_SN_lSS_EEEvDpT0_)
        /*0200*/ 	.short	0x0380
        /*0202*/ 	.short	0x0021


	//----- nvinfo : EIATTR_SW_WAR
	.align		4
.L_490:
        /*0204*/ 	.byte	0x04, 0x36
        /*0206*/ 	.short	(.L_492 - .L_491)
.L_491:
        /*0208*/ 	.word	0x00000008
.L_492:


//--------------------- .nv.info._ZN6thrust24THRUST_300001_SM_1000_NS8cuda_cub4core6detail13_kernel_agentINS1_8__reduce11ReduceAgentIPN4cuda3std3__45tupleIJflEEESC_SB_iNS1_9__extrema9arg_min_fIflNS9_4lessIfEEEEEEJSC_SC_iSH_EEEvDpT0_ --------------------------
	.section	.nv.info._ZN6thrust24THRUST_300001_SM_1000_NS8cuda_cub4core6detail13_kernel_agentINS1_8__reduce11ReduceAgentIPN4cuda3std3__45tupleIJflEEESC_SB_iNS1_9__extrema9arg_min_fIflNS9_4lessIfEEEEEEJSC_SC_iSH_EEEvDpT0_,"",@"SHT_CUDA_INFO"
	.sectionflags	@""
	.align	4


	//----- nvinfo : EIATTR_CUDA_API_VERSION
	.align		4
        /*0000*/ 	.byte	0x04, 0x37
        /*0002*/ 	.short	(.L_494 - .L_493)
.L_493:
        /*0004*/ 	.word	0x00000082


	//----- nvinfo : EIATTR_KPARAM_INFO
	.align		4
.L_494:
        /*0008*/ 	.byte	0x04, 0x17
        /*000a*/ 	.short	(.L_496 - .L_495)
.L_495:
        /*000c*/ 	.word	0x00000000
        /*0010*/ 	.short	0x0003
        /*0012*/ 	.short	0x0014
        /*0014*/ 	.byte	0x00, 0xf0, 0x05, 0x00


	//----- nvinfo : EIATTR_KPARAM_INFO
	.align		4
.L_496:
        /*0018*/ 	.byte	0x04, 0x17
        /*001a*/ 	.short	(.L_498 - .L_497)
.L_497:
        /*001c*/ 	.word	0x00000000
        /*0020*/ 	.short	0x0002
        /*0022*/ 	.short	0x0010
        /*0024*/ 	.byte	0x00, 0xf0, 0x11, 0x00


	//----- nvinfo : EIATTR_KPARAM_INFO
	.align		4
.L_498:
        /*0028*/ 	.byte	0x04, 0x17
        /*002a*/ 	.short	(.L_500 - .L_499)
.L_499:
        /*002c*/ 	.word	0x00000000
        /*0030*/ 	.short	0x0001
        /*0032*/ 	.short	0x0008
        /*0034*/ 	.byte	0x00, 0xf5, 0x21, 0x00


	//----- nvinfo : EIATTR_KPARAM_INFO
	.align		4
.L_500:
        /*0038*/ 	.byte	0x04, 0x17
        /*003a*/ 	.short	(.L_502 - .L_501)
.L_501:
        /*003c*/ 	.word	0x00000000
        /*0040*/ 	.short	0x0000
        /*0042*/ 	.short	0x0000
        /*0044*/ 	.byte	0x00, 0xf5, 0x21, 0x00


	//----- nvinfo : EIATTR_SPARSE_MMA_MASK
	.align		4
.L_502:
        /*0048*/ 	.byte	0x03, 0x50
        /*004a*/ 	.short	0x0000


	//----- nvinfo : EIATTR_MAXREG_COUNT
	.align		4
        /*004c*/ 	.byte	0x03, 0x1b
        /*004e*/ 	.short	0x00ff


	//----- nvinfo : EIATTR_NUM_BARRIERS
	.align		4
        /*0050*/ 	.byte	0x02, 0x4c
        /*0052*/ 	.byte	0x01
	.zero		1


	//----- nvinfo : EIATTR_MERCURY_ISA_VERSION
	.align		4
        /*0054*/ 	.byte	0x03, 0x5f
        /*0056*/ 	.short	0x0101


	//----- nvinfo : EIATTR_COOP_GROUP_MASK_REGIDS
	.align		4
        /*0058*/ 	.byte	0x04, 0x29
        /*005a*/ 	.short	(.L_504 - .L_503)


	//   ....[0]....
.L_503:
        /*005c*/ 	.word	0xffffffff


	//   ....[1]....
        /*0060*/ 	.word	0xffffffff


	//   ....[2]....
        /*0064*/ 	.word	0xffffffff


	//   ....[3]....
        /*0068*/ 	.word	0xffffffff


	//   ....[4]....
        /*006c*/ 	.word	0xffffffff


	//   ....[5]....
        /*0070*/ 	.word	0xffffffff


	//   ....[6]....
        /*0074*/ 	.word	0xffffffff


	//   ....[7]....
        /*0078*/ 	.word	0xffffffff


	//   ....[8]....
        /*007c*/ 	.word	0xffffffff


	//   ....[9]....
        /*0080*/ 	.word	0xffffffff


	//   ....[10]....
        /*0084*/ 	.word	0xffffffff


	//   ....[11]....
        /*0088*/ 	.word	0xffffffff


	//   ....[12]....
        /*008c*/ 	.word	0xffffffff


	//   ....[13]....
        /*0090*/ 	.word	0xffffffff


	//   ....[14]....
        /*0094*/ 	.word	0xffffffff


	//   ....[15]....
        /*0098*/ 	.word	0xffffffff


	//   ....[16]....
        /*009c*/ 	.word	0xffffffff


	//   ....[17]....
        /*00a0*/ 	.word	0xffffffff


	//   ....[18]....
        /*00a4*/ 	.word	0xffffffff


	//   ....[19]....
        /*00a8*/ 	.word	0xffffffff


	//   ....[20]....
        /*00ac*/ 	.word	0xffffffff


	//   ....[21]....
        /*00b0*/ 	.word	0xffffffff


	//   ....[22]....
        /*00b4*/ 	.word	0xffffffff


	//   ....[23]....
        /*00b8*/ 	.word	0xffffffff


	//   ....[24]....
        /*00bc*/ 	.word	0xffffffff


	//   ....[25]....
        /*00c0*/ 	.word	0xffffffff


	//   ....[26]....
        /*00c4*/ 	.word	0xffffffff


	//   ....[27]....
        /*00c8*/ 	.word	0xffffffff


	//   ....[28]....
        /*00cc*/ 	.word	0xffffffff


	//   ....[29]....
        /*00d0*/ 	.word	0xffffffff


	//   ....[30]....
        /*00d4*/ 	.word	0xffffffff


	//   ....[31]....
        /*00d8*/ 	.word	0xffffffff


	//   ....[32]....
        /*00dc*/ 	.word	0xffffffff


	//   ....[33]....
        /*00e0*/ 	.word	0xffffffff


	//   ....[34]....
        /*00e4*/ 	.word	0xffffffff


	//   ....[35]....
        /*00e8*/ 	.word	0xffffffff


	//   ....[36]....
        /*00ec*/ 	.word	0xffffffff


	//   ....[37]....
        /*00f0*/ 	.word	0xffffffff


	//   ....[38]....
        /*00f4*/ 	.word	0xffffffff


	//   ....[39]....
        /*00f8*/ 	.word	0xffffffff


	//   ....[40]....
        /*00fc*/ 	.word	0xffffffff


	//   ....[41]....
        /*0100*/ 	.word	0xffffffff


	//   ....[42]....
        /*0104*/ 	.word	0xffffffff


	//   ....[43]....
        /*0108*/ 	.word	0xffffffff


	//   ....[44]....
        /*010c*/ 	.word	0xffffffff


	//----- nvinfo : EIATTR_COOP_GROUP_INSTR_OFFSETS
	.align		4
.L_504:
        /*0110*/ 	.byte	0x04, 0x28
        /*0112*/ 	.short	(.L_506 - .L_505)


	//   ....[0]....
.L_505:
        /*0114*/ 	.word	0x00000a00


	//   ....[1]....
        /*0118*/ 	.word	0x00000a30


	//   ....[2]....
        /*011c*/ 	.word	0x00000a40


	//   ....[3]....
        /*0120*/ 	.word	0x00000b40


	//   ....[4]....
        /*0124*/ 	.word	0x00000b70


	//   ....[5]....
        /*0128*/ 	.word	0x00000ba0


	//   ....[6]....
        /*012c*/ 	.word	0x00000ca0


	//   ....[7]....
        /*0130*/ 	.word	0x00000cd0


	//   ....[8]....
        /*0134*/ 	.word	0x00000d00


	//   ....[9]....
        /*0138*/ 	.word	0x00000e00


	//   ....[10]....
        /*013c*/ 	.word	0x00000e30


	//   ....[11]....
        /*0140*/ 	.word	0x00000e60


	//   ....[12]....
        /*0144*/ 	.word	0x00000f60


	//   ....[13]....
        /*0148*/ 	.word	0x00000fa0


	//   ....[14]....
        /*014c*/ 	.word	0x00000fd0


	//   ....[15]....
        /*0150*/ 	.word	0x00001b70


	//   ....[16]....
        /*0154*/ 	.word	0x00001b80


	//   ....[17]....
        /*0158*/ 	.word	0x00001b90


	//   ....[18]....
        /*015c*/ 	.word	0x00001c90


	//   ....[19]....
        /*0160*/ 	.word	0x00001cd0


	//   ....[20]....
        /*0164*/ 	.word	0x00001cf0


	//   ....[21]....
        /*0168*/ 	.word	0x00001e00


	//   ....[22]....
        /*016c*/ 	.word	0x00001e40


	//   ....[23]....
        /*0170*/ 	.word	0x00001e60


	//   ....[24]....
        /*0174*/ 	.word	0x00001f70


	//   ....[25]....
        /*0178*/ 	.word	0x00001fb0


	//   ....[26]....
        /*017c*/ 	.word	0x00001fe0


	//   ....[27]....
        /*0180*/ 	.word	0x000020e0


	//   ....[28]....
        /*0184*/ 	.word	0x00002120


	//   ....[29]....
        /*0188*/ 	.word	0x00002150


	//   ....[30]....
        /*018c*/ 	.word	0x00004530


	//   ....[31]....
        /*0190*/ 	.word	0x00004560


	//   ....[32]....
        /*0194*/ 	.word	0x00004570


	//   ....[33]....
        /*0198*/ 	.word	0x00004670


	//   ....[34]....
        /*019c*/ 	.word	0x000046a0


	//   ....[35]....
        /*01a0*/ 	.word	0x000046d0


	//   ....[36]....
        /*01a4*/ 	.word	0x000047d0


	//   ....[37]....
        /*01a8*/ 	.word	0x00004800


	//   ....[38]....
        /*01ac*/ 	.word	0x00004830


	//   ....[39]....
        /*01b0*/ 	.word	0x00004930


	//   ....[40]....
        /*01b4*/ 	.word	0x00004960


	//   ....[41]....
        /*01b8*/ 	.word	0x00004990


	//   ....[42]....
        /*01bc*/ 	.word	0x00004a90


	//   ....[43]....
        /*01c0*/ 	.word	0x00004ad0


	//   ....[44]....
        /*01c4*/ 	.word	0x00004b00


	//----- nvinfo : EIATTR_VRC_CTA_INIT_COUNT
	.align		4
.L_506:
        /*01c8*/ 	.byte	0x02, 0x4a
	.zero		1
	.zero		1


	//----- nvinfo : EIATTR_EXIT_INSTR_OFFSETS
	.align		4
        /*01cc*/ 	.byte	0x04, 0x1c
        /*01ce*/ 	.short	(.L_508 - .L_507)


	//   ....[0]....
.L_507:
        /*01d0*/ 	.word	0x00000030


	//   ....[1]....
        /*01d4*/ 	.word	0x000055e0


	//   ....[2]....
        /*01d8*/ 	.word	0x00005640


	//----- nvinfo : EIATTR_MAX_THREADS
	.align		4
.L_508:
        /*01dc*/ 	.byte	0x04, 0x05
        /*01de*/ 	.short	(.L_510 - .L_509)
.L_509:
        /*01e0*/ 	.word	0x00000100
        /*01e4*/ 	.word	0x00000001
        /*01e8*/ 	.word	0x00000001


	//----- nvinfo : EIATTR_CRS_STACK_SIZE
	.align		4
.L_510:
        /*01ec*/ 	.byte	0x04, 0x1e
        /*01ee*/ 	.short	(.L_512 - .L_511)
.L_511:
        /*01f0*/ 	.word	0x00000000


	//----- nvinfo : EIATTR_CBANK_PARAM_SIZE
	.align		4
.L_512:
        /*01f4*/ 	.byte	0x03, 0x19
        /*01f6*/ 	.short	0x0015


	//----- nvinfo : EIATTR_PARAM_CBANK
	.align		4
        /*01f8*/ 	.byte	0x04, 0x0a
        /*01fa*/ 	.short	(.L_514 - .L_513)
	.align		4
.L_513:
        /*01fc*/ 	.word	index@(.nv.constant0._ZN6thrust24THRUST_300001_SM_1000_NS8cuda_cub4core6detail13_kernel_agentINS1_8__reduce11ReduceAgentIPN4cuda3std3__45tupleIJflEEESC_SB_iNS1_9__extrema9arg_min_fIflNS9_4lessIfEEEEEEJSC_SC_iSH_EEEvDpT0_)
        /*0200*/ 	.short	0x0380
        /*0202*/ 	.short	0x0015


	//----- nvinfo : EIATTR_SW_WAR
	.align		4
.L_514:
        /*0204*/ 	.byte	0x04, 0x36
        /*0206*/ 	.short	(.L_516 - .L_515)
.L_515:
        /*0208*/ 	.word	0x00000008
.L_516:


//--------------------- .nv.info._ZN6thrust24THRUST_300001_SM_1000_NS8cuda_cub4core6detail13_kernel_agentINS1_8__reduce10DrainAgentIiEEJN3cub18CUB_300001_SM_10009GridQueueIjEEiEEEvDpT0_ --------------------------
	.section	.nv.info._ZN6thrust24THRUST_300001_SM_1000_NS8cuda_cub4core6detail13_kernel_agentINS1_8__reduce10DrainAgentIiEEJN3cub18CUB_300001_SM_10009GridQueueIjEEiEEEvDpT0_,"",@"SHT_CUDA_INFO"
	.sectionflags	@""
	.align	4


	//----- nvinfo : EIATTR_CUDA_API_VERSION
	.align		4
        /*0000*/ 	.byte	0x04, 0x37
        /*0002*/ 	.short	(.L_518 - .L_517)
.L_517:
        /*0004*/ 	.word	0x00000082


	//----- nvinfo : EIATTR_KPARAM_INFO
	.align		4
.L_518:
        /*0008*/ 	.byte	0x04, 0x17
        /*000a*/ 	.short	(.L_520 - .L_519)
.L_519:
        /*000c*/ 	.word	0x00000000
        /*0010*/ 	.short	0x0001
        /*0012*/ 	.short	0x0008
        /*0014*/ 	.byte	0x00, 0xf0, 0x11, 0x00


	//----- nvinfo : EIATTR_KPARAM_INFO
	.align		4
.L_520:
        /*0018*/ 	.byte	0x04, 0x17
        /*001a*/ 	.short	(.L_522 - .L_521)
.L_521:
        /*001c*/ 	.word	0x00000000
        /*0020*/ 	.short	0x0000
        /*0022*/ 	.short	0x0000
        /*0024*/ 	.byte	0x00, 0xf0, 0x21, 0x00


	//----- nvinfo : EIATTR_SPARSE_MMA_MASK
	.align		4
.L_522:
        /*0028*/ 	.byte	0x03, 0x50
        /*002a*/ 	.short	0x0000


	//----- nvinfo : EIATTR_MAXREG_COUNT
	.align		4
        /*002c*/ 	.byte	0x03, 0x1b
        /*002e*/ 	.short	0x00ff


	//----- nvinfo : EIATTR_MERCURY_ISA_VERSION
	.align		4
        /*0030*/ 	.byte	0x03, 0x5f
        /*0032*/ 	.short	0x0101


	//----- nvinfo : EIATTR_VRC_CTA_INIT_COUNT
	.align		4
        /*0034*/ 	.byte	0x02, 0x4a
	.zero		1
	.zero		1


	//----- nvinfo : EIATTR_EXIT_INSTR_OFFSETS
	.align		4
        /*0038*/ 	.byte	0x04, 0x1c
        /*003a*/ 	.short	(.L_524 - .L_523)


	//   ....[0]....
.L_523:
        /*003c*/ 	.word	0x00000060


	//----- nvinfo : EIATTR_MAX_THREADS
	.align		4
.L_524:
        /*0040*/ 	.byte	0x04, 0x05
        /*0042*/ 	.short	(.L_526 - .L_525)
.L_525:
        /*0044*/ 	.word	0x00000001
        /*0048*/ 	.word	0x00000001
        /*004c*/ 	.word	0x00000001


	//----- nvinfo : EIATTR_CBANK_PARAM_SIZE
	.align		4
.L_526:
        /*0050*/ 	.byte	0x03, 0x19
        /*0052*/ 	.short	0x000c


	//----- nvinfo : EIATTR_PARAM_CBANK
	.align		4
        /*0054*/ 	.byte	0x04, 0x0a
        /*0056*/ 	.short	(.L_528 - .L_527)
	.align		4
.L_527:
        /*0058*/ 	.word	index@(.nv.constant0._ZN6thrust24THRUST_300001_SM_1000_NS8cuda_cub4core6detail13_kernel_agentINS1_8__reduce10DrainAgentIiEEJN3cub18CUB_300001_SM_10009GridQueueIjEEiEEEvDpT0_)
        /*005c*/ 	.short	0x0380
        /*005e*/ 	.short	0x000c


	//----- nvinfo : EIATTR_SW_WAR
	.align		4
.L_528:
        /*0060*/ 	.byte	0x04, 0x36
        /*0062*/ 	.short	(.L_530 - .L_529)
.L_529:
        /*0064*/ 	.word	0x00000008
.L_530:


//--------------------- .nv.info._ZN6thrust24THRUST_300001_SM_1000_NS8cuda_cub4core6detail13_kernel_agentINS1_8__reduce11ReduceAgentINS0_12zip_iteratorIN4cuda3std3__45tupleIJNS0_6detail15normal_iteratorINS0_10device_ptrIfEEEENS0_17counting_iteratorIlNS0_11use_defaultESI_SI_EEEEEEEPNSB_IJflEEESM_iNS1_9__extrema9arg_min_fIflNSA_4lessIfEEEEEEJSL_SN_iN3cub18CUB_300001_SM_100013GridEvenShareIiEENSV_9GridQueueIjEESS_EEEvDpT0_ --------------------------
	.section	.nv.info._ZN6thrust24THRUST_300001_SM_1000_NS8cuda_cub4core6detail13_kernel_agentINS1_8__reduce11ReduceAgentINS0_12zip_iteratorIN4cuda3std3__45tupleIJNS0_6detail15normal_iteratorINS0_10device_ptrIfEEEENS0_17counting_iteratorIlNS0_11use_defaultESI_SI_EEEEEEEPNSB_IJflEEESM_iNS1_9__extrema9arg_min_fIflNSA_4lessIfEEEEEEJSL_SN_iN3cub18CUB_300001_SM_100013GridEvenShareIiEENSV_9GridQueueIjEESS_EEEvDpT0_,"",@"SHT_CUDA_INFO"
	.sectionflags	@""
	.align	4


	//----- nvinfo : EIATTR_CUDA_API_VERSION
	.align		4
        /*0000*/ 	.byte	0x04, 0x37
        /*0002*/ 	.short	(.L_532 - .L_531)
.L_531:
        /*0004*/ 	.word	0x00000082


	//----- nvinfo : EIATTR_KPARAM_INFO
	.align		4
.L_532:
        /*0008*/ 	.byte	0x04, 0x17
        /*000a*/ 	.short	(.L_534 - .L_533)
.L_533:
        /*000c*/ 	.word	0x00000000
        /*0010*/ 	.short	0x0005
        /*0012*/ 	.short	0x0050
        /*0014*/ 	.byte	0x00, 0xf0, 0x05, 0x00


	//----- nvinfo : EIATTR_KPARAM_INFO
	.align		4
.L_534:
        /*0018*/ 	.byte	0x04, 0x17
        /*001a*/ 	.short	(.L_536 - .L_535)
.L_535:
        /*001c*/ 	.word	0x00000000
        /*0020*/ 	.short	0x0004
        /*0022*/ 	.short	0x0048
        /*0024*/ 	.byte	0x00, 0xf0, 0x21, 0x00


	//----- nvinfo : EIATTR_KPARAM_INFO
	.align		4
.L_536:
        /*0028*/ 	.byte	0x04, 0x17
        /*002a*/ 	.short	(.L_538 - .L_537)
.L_537:
        /*002c*/ 	.word	0x00000000
        /*0030*/ 	.short	0x0003
        /*0032*/ 	.short	0x001c
        /*0034*/ 	.byte	0x00, 0xf0, 0xa1, 0x00


	//----- nvinfo : EIATTR_KPARAM_INFO
	.align		4
.L_538:
        /*0038*/ 	.byte	0x04, 0x17
        /*003a*/ 	.short	(.L_540 - .L_539)
.L_539:
        /*003c*/ 	.word	0x00000000
        /*0040*/ 	.short	0x0002
        /*0042*/ 	.short	0x0018
        /*0044*/ 	.byte	0x00, 0xf0, 0x11, 0x00


	//----- nvinfo : EIATTR_KPARAM_INFO
	.align		4
.L_540:
        /*0048*/ 	.byte	0x04, 0x17
        /*004a*/ 	.short	(.L_542 - .L_541)
.L_541:
        /*004c*/ 	.word	0x00000000
        /*0050*/ 	.short	0x0001
        /*0052*/ 	.short	0x0010
        /*0054*/ 	.byte	0x00, 0xf5, 0x21, 0x00


	//----- nvinfo : EIATTR_KPARAM_INFO
	.align		4
.L_542:
        /*0058*/ 	.byte	0x04, 0x17
        /*005a*/ 	.short	(.L_544 - .L_543)
.L_543:
        /*005c*/ 	.word	0x00000000
        /*0060*/ 	.short	0x0000
        /*0062*/ 	.short	0x0000
        /*0064*/ 	.byte	0x00, 0xf0, 0x41, 0x00


	//----- nvinfo : EIATTR_SPARSE_MMA_MASK
	.align		4
.L_544:
        /*0068*/ 	.byte	0x03, 0x50
        /*006a*/ 	.short	0x0000


	//----- nvinfo : EIATTR_MAXREG_COUNT
	.align		4
        /*006c*/ 	.byte	0x03, 0x1b
        /*006e*/ 	.short	0x00ff


	//----- nvinfo : EIATTR_NUM_BARRIERS
	.align		4
        /*0070*/ 	.byte	0x02, 0x4c
        /*0072*/ 	.byte	0x01
	.zero		1


	//----- nvinfo : EIATTR_MERCURY_ISA_VERSION
	.align		4
        /*0074*/ 	.byte	0x03, 0x5f
        /*0076*/ 	.short	0x0101


	//----- nvinfo : EIATTR_COOP_GROUP_MASK_REGIDS
	.align		4
        /*0078*/ 	.byte	0x04, 0x29
        /*007a*/ 	.short	(.L_546 - .L_545)


	//   ....[0]....
.L_545:
        /*007c*/ 	.word	0xffffffff


	//   ....[1]....
        /*0080*/ 	.word	0xffffffff


	//   ....[2]....
        /*0084*/ 	.word	0xffffffff


	//   ....[3]....
        /*0088*/ 	.word	0xffffffff


	//   ....[4]....
        /*008c*/ 	.word	0xffffffff


	//   ....[5]....
        /*0090*/ 	.word	0xffffffff


	//   ....[6]....
        /*0094*/ 	.word	0xffffffff


	//   ....[7]....
        /*0098*/ 	.word	0xffffffff


	//   ....[8]....
        /*009c*/ 	.word	0xffffffff


	//   ....[9]....
        /*00a0*/ 	.word	0xffffffff


	//   ....[10]....
        /*00a4*/ 	.word	0xffffffff


	//   ....[11]....
        /*00a8*/ 	.word	0xffffffff


	//   ....[12]....
        /*00ac*/ 	.word	0xffffffff


	//   ....[13]....
        /*00b0*/ 	.word	0xffffffff


	//   ....[14]....
        /*00b4*/ 	.word	0xffffffff


	//   ....[15]....
        /*00b8*/ 	.word	0xffffffff


	//   ....[16]....
        /*00bc*/ 	.word	0xffffffff


	//   ....[17]....
        /*00c0*/ 	.word	0xffffffff


	//   ....[18]....
        /*00c4*/ 	.word	0xffffffff


	//   ....[19]....
        /*00c8*/ 	.word	0xffffffff


	//   ....[20]....
        /*00cc*/ 	.word	0xffffffff


	//   ....[21]....
        /*00d0*/ 	.word	0xffffffff


	//   ....[22]....
        /*00d4*/ 	.word	0xffffffff


	//   ....[23]....
        /*00d8*/ 	.word	0xffffffff


	//   ....[24]....
        /*00dc*/ 	.word	0xffffffff


	//   ....[25]....
        /*00e0*/ 	.word	0xffffffff


	//   ....[26]....
        /*00e4*/ 	.word	0xffffffff


	//   ....[27]....
        /*00e8*/ 	.word	0xffffffff


	//   ....[28]....
        /*00ec*/ 	.word	0xffffffff


	//   ....[29]....
        /*00f0*/ 	.word	0xffffffff


	//   ....[30]....
        /*00f4*/ 	.word	0xffffffff


	//   ....[31]....
        /*00f8*/ 	.word	0xffffffff


	//   ....[32]....
        /*00fc*/ 	.word	0xffffffff


	//   ....[33]....
        /*0100*/ 	.word	0xffffffff


	//   ....[34]....
        /*0104*/ 	.word	0xffffffff


	//   ....[35]....
        /*0108*/ 	.word	0xffffffff


	//   ....[36]....
        /*010c*/ 	.word	0xffffffff


	//   ....[37]....
        /*0110*/ 	.word	0xffffffff


	//   ....[38]....
        /*0114*/ 	.word	0xffffffff


	//   ....[39]....
        /*0118*/ 	.word	0xffffffff


	//   ....[40]....
        /*011c*/ 	.word	0xffffffff


	//   ....[41]....
        /*0120*/ 	.word	0xffffffff


	//   ....[42]....
        /*0124*/ 	.word	0xffffffff


	//   ....[43]....
        /*0128*/ 	.word	0xffffffff


	//   ....[44]....
        /*012c*/ 	.word	0xffffffff


	//----- nvinfo : EIATTR_COOP_GROUP_INSTR_OFFSETS
	.align		4
.L_546:
        /*0130*/ 	.byte	0x04, 0x28
        /*0132*/ 	.short	(.L_548 - .L_547)


	//   ....[0]....
.L_547:
        /*0134*/ 	.word	0x00000b40


	//   ....[1]....
        /*0138*/ 	.word	0x00000b70


	//   ....[2]....
        /*013c*/ 	.word	0x00000b80


	//   ....[3]....
        /*0140*/ 	.word	0x00000c80


	//   ....[4]....
        /*0144*/ 	.word	0x00000cb0


	//   ....[5]....
        /*0148*/ 	.word	0x00000ce0


	//   ....[6]....
        /*014c*/ 	.word	0x00000de0


	//   ....[7]....
        /*0150*/ 	.word	0x00000e10


	//   ....[8]....
        /*0154*/ 	.word	0x00000e40


	//   ....[9]....
        /*0158*/ 	.word	0x00000f40


	//   ....[10]....
        /*015c*/ 	.word	0x00000f70


	//   ....[11]....
        /*0160*/ 	.word	0x00000fa0


	//   ....[12]....
        /*0164*/ 	.word	0x000010a0


	//   ....[13]....
        /*0168*/ 	.word	0x000010e0


	//   ....[14]....
        /*016c*/ 	.word	0x00001110


	//   ....[15]....
        /*0170*/ 	.word	0x00001cb0


	//   ....[16]....
        /*0174*/ 	.word	0x00001cc0


	//   ....[17]....
        /*0178*/ 	.word	0x00001cd0


	//   ....[18]....
        /*017c*/ 	.word	0x00001dd0


	//   ....[19]....
        /*0180*/ 	.word	0x00001e10


	//   ....[20]....
        /*0184*/ 	.word	0x00001e30


	//   ....[21]....
        /*0188*/ 	.word	0x00001f40


	//   ....[22]....
        /*018c*/ 	.word	0x00001f80


	//   ....[23]....
        /*0190*/ 	.word	0x00001fa0


	//   ....[24]....
        /*0194*/ 	.word	0x000020b0


	//   ....[25]....
        /*0198*/ 	.word	0x000020f0


	//   ....[26]....
        /*019c*/ 	.word	0x00002110


	//   ....[27]....
        /*01a0*/ 	.word	0x00002220


	//   ....[28]....
        /*01a4*/ 	.word	0x00002260


	//   ....[29]....
        /*01a8*/ 	.word	0x00002290


	//   ....[30]....
        /*01ac*/ 	.word	0x00004810


	//   ....[31]....
        /*01b0*/ 	.word	0x00004840


	//   ....[32]....
        /*01b4*/ 	.word	0x00004850


	//   ....[33]....
        /*01b8*/ 	.word	0x00004950


	//   ....[34]....
        /*01bc*/ 	.word	0x00004980


	//   ....[35]....
        /*01c0*/ 	.word	0x000049b0


	//   ....[36]....
        /*01c4*/ 	.word	0x00004ab0


	//   ....[37]....
        /*01c8*/ 	.word	0x00004ae0


	//   ....[38]....
        /*01cc*/ 	.word	0x00004b10


	//   ....[39]....
        /*01d0*/ 	.word	0x00004c10


	//   ....[40]....
        /*01d4*/ 	.word	0x00004c40


	//   ....[41]....
        /*01d8*/ 	.word	0x00004c70


	//   ....[42]....
        /*01dc*/ 	.word	0x00004d70


	//   ....[43]....
        /*01e0*/ 	.word	0x00004db0


	//   ....[44]....
        /*01e4*/ 	.word	0x00004de0


	//----- nvinfo : EIATTR_VRC_CTA_INIT_COUNT
	.align		4
.L_548:
        /*01e8*/ 	.byte	0x02, 0x4a
	.zero		1
	.zero		1


	//----- nvinfo : EIATTR_EXIT_INSTR_OFFSETS
	.align		4
        /*01ec*/ 	.byte	0x04, 0x1c
        /*01ee*/ 	.short	(.L_550 - .L_549)


	//   ....[0]....
.L_549:
        /*01f0*/ 	.word	0x000058a0


	//   ....[1]....
        /*01f4*/ 	.word	0x00005920


	//----- nvinfo : EIATTR_MAX_THREADS
	.align		4
.L_550:
        /*01f8*/ 	.byte	0x04, 0x05
        /*01fa*/ 	.short	(.L_552 - .L_551)
.L_551:
        /*01fc*/ 	.word	0x00000100
        /*0200*/ 	.word	0x00000001
        /*0204*/ 	.word	0x00000001


	//----- nvinfo : EIATTR_CRS_STACK_SIZE
	.align		4
.L_552:
        /*0208*/ 	.byte	0x04, 0x1e
        /*020a*/ 	.short	(.L_554 - .L_553)
.L_553:
        /*020c*/ 	.word	0x00000000


	//----- nvinfo : EIATTR_CBANK_PARAM_SIZE
	.align		4
.L_554:
        /*0210*/ 	.byte	0x03, 0x19
        /*0212*/ 	.short	0x0051


	//----- nvinfo : EIATTR_PARAM_CBANK
	.align		4
        /*0214*/ 	.byte	0x04, 0x0a
        /*0216*/ 	.short	(.L_556 - .L_555)
	.align		4
.L_555:
        /*0218*/ 	.word	index@(.nv.constant0._ZN6thrust24THRUST_300001_SM_1000_NS8cuda_cub4core6detail13_kernel_agentINS1_8__reduce11ReduceAgentINS0_12zip_iteratorIN4cuda3std3__45tupleIJNS0_6detail15normal_iteratorINS0_10device_ptrIfEEEENS0_17counting_iteratorIlNS0_11use_defaultESI_SI_EEEEEEEPNSB_IJflEEESM_iNS1_9__extrema9arg_min_fIflNSA_4lessIfEEEEEEJSL_SN_iN3cub18CUB_300001_SM_100013GridEvenShareIiEENSV_9GridQueueIjEESS_EEEvDpT0_)
        /*021c*/ 	.short	0x0380
        /*021e*/ 	.short	0x0051


	//----- nvinfo : EIATTR_SW_WAR
	.align		4
.L_556:
        /*0220*/ 	.byte	0x04, 0x36
        /*0222*/ 	.short	(.L_558 - .L_557)
.L_557:
        /*0224*/ 	.word	0x00000008
.L_558:


//--------------------- .nv.info._ZN6thrust24THRUST_300001_SM_1000_NS8cuda_cub4core6detail13_kernel_agentINS1_8__reduce11ReduceAgentINS0_12zip_iteratorIN4cuda3std3__45tupleIJNS0_6detail15normal_iteratorINS0_10device_ptrIfEEEENS0_17counting_iteratorIlNS0_11use_defaultESI_SI_EEEEEEEPNSB_IJflEEESM_iNS1_9__extrema9arg_min_fIflNSA_4lessIfEEEEEEJSL_SN_iSS_EEEvDpT0_ --------------------------
	.section	.nv.info._ZN6thrust24THRUST_300001_SM_1000_NS8cuda_cub4core6detail13_kernel_agentINS1_8__reduce11ReduceAgentINS0_12zip_iteratorIN4cuda3std3__45tupleIJNS0_6detail15normal_iteratorINS0_10device_ptrIfEEEENS0_17counting_iteratorIlNS0_11use_defaultESI_SI_EEEEEEEPNSB_IJflEEESM_iNS1_9__extrema9arg_min_fIflNSA_4lessIfEEEEEEJSL_SN_iSS_EEEvDpT0_,"",@"SHT_CUDA_INFO"
	.sectionflags	@""
	.align	4


	//----- nvinfo : EIATTR_CUDA_API_VERSION
	.align		4
        /*0000*/ 	.byte	0x04, 0x37
        /*0002*/ 	.short	(.L_560 - .L_559)
.L_559:
        /*0004*/ 	.word	0x00000082


	//----- nvinfo : EIATTR_KPARAM_INFO
	.align		4
.L_560:
        /*0008*/ 	.byte	0x04, 0x17
        /*000a*/ 	.short	(.L_562 - .L_561)
.L_561:
        /*000c*/ 	.word	0x00000000
        /*0010*/ 	.short	0x0003
        /*0012*/ 	.short	0x001c
        /*0014*/ 	.byte	0x00, 0xf0, 0x05, 0x00


	//----- nvinfo : EIATTR_KPARAM_INFO
	.align		4
.L_562:
        /*0018*/ 	.byte	0x04, 0x17
        /*001a*/ 	.short	(.L_564 - .L_563)
.L_563:
        /*001c*/ 	.word	0x00000000
        /*0020*/ 	.short	0x0002
        /*0022*/ 	.short	0x0018
        /*0024*/ 	.byte	0x00, 0xf0, 0x11, 0x00


	//----- nvinfo : EIATTR_KPARAM_INFO
	.align		4
.L_564:
        /*0028*/ 	.byte	0x04, 0x17
        /*002a*/ 	.short	(.L_566 - .L_565)
.L_565:
        /*002c*/ 	.word	0x00000000
        /*0030*/ 	.short	0x0001
        /*0032*/ 	.short	0x0010
        /*0034*/ 	.byte	0x00, 0xf5, 0x21, 0x00


	//----- nvinfo : EIATTR_KPARAM_INFO
	.align		4
.L_566:
        /*0038*/ 	.byte	0x04, 0x17
        /*003a*/ 	.short	(.L_568 - .L_567)
.L_567:
        /*003c*/ 	.word	0x00000000
        /*0040*/ 	.short	0x0000
        /*0042*/ 	.short	0x0000
        /*0044*/ 	.byte	0x00, 0xf0, 0x41, 0x00


	//----- nvinfo : EIATTR_SPARSE_MMA_MASK
	.align		4
.L_568:
        /*0048*/ 	.byte	0x03, 0x50
        /*004a*/ 	.short	0x0000


	//----- nvinfo : EIATTR_MAXREG_COUNT
	.align		4
        /*004c*/ 	.byte	0x03, 0x1b
        /*004e*/ 	.short	0x00ff


	//----- nvinfo : EIATTR_NUM_BARRIERS
	.align		4
        /*0050*/ 	.byte	0x02, 0x4c
        /*0052*/ 	.byte	0x01
	.zero		1


	//----- nvinfo : EIATTR_MERCURY_ISA_VERSION
	.align		4
        /*0054*/ 	.byte	0x03, 0x5f
        /*0056*/ 	.short	0x0101


	//----- nvinfo : EIATTR_COOP_GROUP_MASK_REGIDS
	.align		4
        /*0058*/ 	.byte	0x04, 0x29
        /*005a*/ 	.short	(.L_570 - .L_569)


	//   ....[0]....
.L_569:
        /*005c*/ 	.word	0xffffffff


	//   ....[1]....
        /*0060*/ 	.word	0xffffffff


	//   ....[2]....
        /*0064*/ 	.word	0xffffffff


	//   ....[3]....
        /*0068*/ 	.word	0xffffffff


	//   ....[4]....
        /*006c*/ 	.word	0xffffffff


	//   ....[5]....
        /*0070*/ 	.word	0xffffffff


	//   ....[6]....
        /*0074*/ 	.word	0xffffffff


	//   ....[7]....
        /*0078*/ 	.word	0xffffffff


	//   ....[8]....
        /*007c*/ 	.word	0xffffffff


	//   ....[9]....
        /*0080*/ 	.word	0xffffffff


	//   ....[10]....
        /*0084*/ 	.word	0xffffffff


	//   ....[11]....
        /*0088*/ 	.word	0xffffffff


	//   ....[12]....
        /*008c*/ 	.word	0xffffffff


	//   ....[13]....
        /*0090*/ 	.word	0xffffffff


	//   ....[14]....
        /*0094*/ 	.word	0xffffffff


	//   ....[15]....
        /*0098*/ 	.word	0xffffffff


	//   ....[16]....
        /*009c*/ 	.word	0xffffffff


	//   ....[17]....
        /*00a0*/ 	.word	0xffffffff


	//   ....[18]....
        /*00a4*/ 	.word	0xffffffff


	//   ....[19]....
        /*00a8*/ 	.word	0xffffffff


	//   ....[20]....
        /*00ac*/ 	.word	0xffffffff


	//   ....[21]....
        /*00b0*/ 	.word	0xffffffff


	//   ....[22]....
        /*00b4*/ 	.word	0xffffffff


	//   ....[23]....
        /*00b8*/ 	.word	0xffffffff


	//   ....[24]....
        /*00bc*/ 	.word	0xffffffff


	//   ....[25]....
        /*00c0*/ 	.word	0xffffffff


	//   ....[26]....
        /*00c4*/ 	.word	0xffffffff


	//   ....[27]....
        /*00c8*/ 	.word	0xffffffff


	//   ....[28]....
        /*00cc*/ 	.word	0xffffffff


	//   ....[29]....
        /*00d0*/ 	.word	0xffffffff


	//   ....[30]....
        /*00d4*/ 	.word	0xffffffff


	//   ....[31]....
        /*00d8*/ 	.word	0xffffffff


	//   ....[32]....
        /*00dc*/ 	.word	0xffffffff


	//   ....[33]....
        /*00e0*/ 	.word	0xffffffff


	//   ....[34]....
        /*00e4*/ 	.word	0xffffffff


	//   ....[35]....
        /*00e8*/ 	.word	0xffffffff


	//   ....[36]....
        /*00ec*/ 	.word	0xffffffff


	//   ....[37]....
        /*00f0*/ 	.word	0xffffffff


	//   ....[38]....
        /*00f4*/ 	.word	0xffffffff


	//   ....[39]....
        /*00f8*/ 	.word	0xffffffff


	//   ....[40]....
        /*00fc*/ 	.word	0xffffffff


	//   ....[41]....
        /*0100*/ 	.word	0xffffffff


	//   ....[42]....
        /*0104*/ 	.word	0xffffffff


	//   ....[43]....
        /*0108*/ 	.word	0xffffffff


	//   ....[44]....
        /*010c*/ 	.word	0xffffffff


	//----- nvinfo : EIATTR_COOP_GROUP_INSTR_OFFSETS
	.align		4
.L_570:
        /*0110*/ 	.byte	0x04, 0x28
        /*0112*/ 	.short	(.L_572 - .L_571)


	//   ....[0]....
.L_571:
        /*0114*/ 	.word	0x00000b10


	//   ....[1]....
        /*0118*/ 	.word	0x00000b40


	//   ....[2]....
        /*011c*/ 	.word	0x00000b50


	//   ....[3]....
        /*0120*/ 	.word	0x00000c50


	//   ....[4]....
        /*0124*/ 	.word	0x00000c80


	//   ....[5]....
        /*0128*/ 	.word	0x00000cb0


	//   ....[6]....
        /*012c*/ 	.word	0x00000db0


	//   ....[7]....
        /*0130*/ 	.word	0x00000de0


	//   ....[8]....
        /*0134*/ 	.word	0x00000e10


	//   ....[9]....
        /*0138*/ 	.word	0x00000f10


	//   ....[10]....
        /*013c*/ 	.word	0x00000f40


	//   ....[11]....
        /*0140*/ 	.word	0x00000f70


	//   ....[12]....
        /*0144*/ 	.word	0x00001070


	//   ....[13]....
        /*0148*/ 	.word	0x000010b0


	//   ....[14]....
        /*014c*/ 	.word	0x000010e0


	//   ....[15]....
        /*0150*/ 	.word	0x00001c80


	//   ....[16]....
        /*0154*/ 	.word	0x00001c90


	//   ....[17]....
        /*0158*/ 	.word	0x00001ca0


	//   ....[18]....
        /*015c*/ 	.word	0x00001da0


	//   ....[19]....
        /*0160*/ 	.word	0x00001de0


	//   ....[20]....
        /*0164*/ 	.word	0x00001e00


	//   ....[21]....
        /*0168*/ 	.word	0x00001f10


	//   ....[22]....
        /*016c*/ 	.word	0x00001f50


	//   ....[23]....
        /*0170*/ 	.word	0x00001f70


	//   ....[24]....
        /*0174*/ 	.word	0x00002080


	//   ....[25]....
        /*0178*/ 	.word	0x000020c0


	//   ....[26]....
        /*017c*/ 	.word	0x000020f0


	//   ....[27]....
        /*0180*/ 	.word	0x000021f0


	//   ....[28]....
        /*0184*/ 	.word	0x00002230


	//   ....[29]....
        /*0188*/ 	.word	0x00002260


	//   ....[30]....
        /*018c*/ 	.word	0x000045f0


	//   ....[31]....
        /*0190*/ 	.word	0x00004620


	//   ....[32]....
        /*0194*/ 	.word	0x00004630


	//   ....[33]....
        /*0198*/ 	.word	0x00004730


	//   ....[34]....
        /*019c*/ 	.word	0x00004760


	//   ....[35]....
        /*01a0*/ 	.word	0x00004790


	//   ....[36]....
        /*01a4*/ 	.word	0x00004890


	//   ....[37]....
        /*01a8*/ 	.word	0x000048c0


	//   ....[38]....
        /*01ac*/ 	.word	0x000048f0


	//   ....[39]....
        /*01b0*/ 	.word	0x000049f0


	//   ....[40]....
        /*01b4*/ 	.word	0x00004a20


	//   ....[41]....
        /*01b8*/ 	.word	0x00004a50


	//   ....[42]....
        /*01bc*/ 	.word	0x00004b50


	//   ....[43]....
        /*01c0*/ 	.word	0x00004b90


	//   ....[44]....
        /*01c4*/ 	.word	0x00004bc0


	//----- nvinfo : EIATTR_VRC_CTA_INIT_COUNT
	.align		4
.L_572:
        /*01c8*/ 	.byte	0x02, 0x4a
	.zero		1
	.zero		1


	//----- nvinfo : EIATTR_EXIT_INSTR_OFFSETS
	.align		4
        /*01cc*/ 	.byte	0x04, 0x1c
        /*01ce*/ 	.short	(.L_574 - .L_573)


	//   ....[0]....
.L_573:
        /*01d0*/ 	.word	0x00000030


	//   ....[1]....
        /*01d4*/ 	.word	0x000056a0


	//   ....[2]....
        /*01d8*/ 	.word	0x00005700


	//----- nvinfo : EIATTR_MAX_THREADS
	.align		4
.L_574:
        /*01dc*/ 	.byte	0x04, 0x05
        /*01de*/ 	.short	(.L_576 - .L_575)
.L_575:
        /*01e0*/ 	.word	0x00000100
        /*01e4*/ 	.word	0x00000001
        /*01e8*/ 	.word	0x00000001


	//----- nvinfo : EIATTR_CRS_STACK_SIZE
	.align		4
.L_576:
        /*01ec*/ 	.byte	0x04, 0x1e
        /*01ee*/ 	.short	(.L_578 - .L_577)
.L_577:
        /*01f0*/ 	.word	0x00000000


	//----- nvinfo : EIATTR_CBANK_PARAM_SIZE
	.align		4
.L_578:
        /*01f4*/ 	.byte	0x03, 0x19
        /*01f6*/ 	.short	0x001d


	//----- nvinfo : EIATTR_PARAM_CBANK
	.align		4
        /*01f8*/ 	.byte	0x04, 0x0a
        /*01fa*/ 	.short	(.L_580 - .L_579)
	.align		4
.L_579:
        /*01fc*/ 	.word	index@(.nv.constant0._ZN6thrust24THRUST_300001_SM_1000_NS8cuda_cub4core6detail13_kernel_agentINS1_8__reduce11ReduceAgentINS0_12zip_iteratorIN4cuda3std3__45tupleIJNS0_6detail15normal_iteratorINS0_10device_ptrIfEEEENS0_17counting_iteratorIlNS0_11use_defaultESI_SI_EEEEEEEPNSB_IJflEEESM_iNS1_9__extrema9arg_min_fIflNSA_4lessIfEEEEEEJSL_SN_iSS_EEEvDpT0_)
        /*0200*/ 	.short	0x0380
        /*0202*/ 	.short	0x001d


	//----- nvinfo : EIATTR_SW_WAR
	.align		4
.L_580:
        /*0204*/ 	.byte	0x04, 0x36
        /*0206*/ 	.short	(.L_582 - .L_581)
.L_581:
        /*0208*/ 	.word	0x00000008
.L_582:


//--------------------- .nv.info._Z11Forca_BrutaiiiPiS_S_Pff --------------------------
	.section	.nv.info._Z11Forca_BrutaiiiPiS_S_Pff,"",@"SHT_CUDA_INFO"
	.sectionflags	@""
	.align	4


	//----- nvinfo : EIATTR_CUDA_API_VERSION
	.align		4
        /*0000*/ 	.byte	0x04, 0x37
        /*0002*/ 	.short	(.L_584 - .L_583)
.L_583:
        /*0004*/ 	.word	0x00000082


	//----- nvinfo : EIATTR_KPARAM_INFO
	.align		4
.L_584:
        /*0008*/ 	.byte	0x04, 0x17
        /*000a*/ 	.short	(.L_586 - .L_585)
.L_585:
        /*000c*/ 	.word	0x00000000
        /*0010*/ 	.short	0x0007
        /*0012*/ 	.short	0x0030
        /*0014*/ 	.byte	0x00, 0xf0, 0x11, 0x00


	//----- nvinfo : EIATTR_KPARAM_INFO
	.align		4
.L_586:
        /*0018*/ 	.byte	0x04, 0x17
        /*001a*/ 	.short	(.L_588 - .L_587)
.L_587:
        /*001c*/ 	.word	0x00000000
        /*0020*/ 	.short	0x0006
        /*0022*/ 	.short	0x0028
        /*0024*/ 	.byte	0x00, 0xf5, 0x21, 0x00


	//----- nvinfo : EIATTR_KPARAM_INFO
	.align		4
.L_588:
        /*0028*/ 	.byte	0x04, 0x17
        /*002a*/ 	.short	(.L_590 - .L_589)
.L_589:
        /*002c*/ 	.word	0x00000000
        /*0030*/ 	.short	0x0005
        /*0032*/ 	.short	0x0020
        /*0034*/ 	.byte	0x00, 0xf5, 0x21, 0x00


	//----- nvinfo : EIATTR_KPARAM_INFO
	.align		4
.L_590:
        /*0038*/ 	.byte	0x04, 0x17
        /*003a*/ 	.short	(.L_592 - .L_591)
.L_591:
        /*003c*/ 	.word	0x00000000
        /*0040*/ 	.short	0x0004
        /*0042*/ 	.short	0x0018
        /*0044*/ 	.byte	0x00, 0xf5, 0x21, 0x00


	//----- nvinfo : EIATTR_KPARAM_INFO
	.align		4
.L_592:
        /*0048*/ 	.byte	0x04, 0x17
        /*004a*/ 	.short	(.L_594 - .L_593)
.L_593:
        /*004c*/ 	.word	0x00000000
        /*0050*/ 	.short	0x0003
        /*0052*/ 	.short	0x0010
        /*0054*/ 	.byte	0x00, 0xf5, 0x21, 0x00


	//----- nvinfo : EIATTR_KPARAM_INFO
	.align		4
.L_594:
        /*0058*/ 	.byte	0x04, 0x17
        /*005a*/ 	.short	(.L_596 - .L_595)
.L_595:
        /*005c*/ 	.word	0x00000000
        /*0060*/ 	.short	0x0002
        /*0062*/ 	.short	0x0008
        /*0064*/ 	.byte	0x00, 0xf0, 0x11, 0x00


	//----- nvinfo : EIATTR_KPARAM_INFO
	.align		4
.L_596:
        /*0068*/ 	.byte	0x04, 0x17
        /*006a*/ 	.short	(.L_598 - .L_597)
.L_597:
        /*006c*/ 	.word	0x00000000
        /*0070*/ 	.short	0x0001
        /*0072*/ 	.short	0x0004
        /*0074*/ 	.byte	0x00, 0xf0, 0x11, 0x00


	//----- nvinfo : EIATTR_KPARAM_INFO
	.align		4
.L_598:
        /*0078*/ 	.byte	0x04, 0x17
        /*007a*/ 	.short	(.L_600 - .L_599)
.L_599:
        /*007c*/ 	.word	0x00000000
        /*0080*/ 	.short	0x0000
        /*0082*/ 	.short	0x0000
        /*0084*/ 	.byte	0x00, 0xf0, 0x11, 0x00


	//----- nvinfo : EIATTR_SPARSE_MMA_MASK
	.align		4
.L_600:
        /*0088*/ 	.byte	0x03, 0x50
        /*008a*/ 	.short	0x0000


	//----- nvinfo : EIATTR_MAXREG_COUNT
	.align		4
        /*008c*/ 	.byte	0x03, 0x1b
        /*008e*/ 	.short	0x00ff


	//----- nvinfo : EIATTR_MERCURY_ISA_VERSION
	.align		4
        /*0090*/ 	.byte	0x03, 0x5f
        /*0092*/ 	.short	0x0101


	//----- nvinfo : EIATTR_VRC_CTA_INIT_COUNT
	.align		4
        /*0094*/ 	.byte	0x02, 0x4a
	.zero		1
	.zero		1


	//----- nvinfo : EIATTR_EXIT_INSTR_OFFSETS
	.align		4
        /*0098*/ 	.byte	0x04, 0x1c
        /*009a*/ 	.short	(.L_602 - .L_601)


	//   ....[0]....
.L_601:
        /*009c*/ 	.word	0x00000730


	//   ....[1]....
        /*00a0*/ 	.word	0x00000770


	//   ....[2]....
        /*00a4*/ 	.word	0x00000d30


	//----- nvinfo : EIATTR_CRS_STACK_SIZE
	.align		4
.L_602:
        /*00a8*/ 	.byte	0x04, 0x1e
        /*00aa*/ 	.short	(.L_604 - .L_603)
.L_603:
        /*00ac*/ 	.word	0x00000000


	//----- nvinfo : EIATTR_CBANK_PARAM_SIZE
	.align		4
.L_604:
        /*00b0*/ 	.byte	0x03, 0x19
        /*00b2*/ 	.short	0x0034


	//----- nvinfo : EIATTR_PARAM_CBANK
	.align		4
        /*00b4*/ 	.byte	0x04, 0x0a
        /*00b6*/ 	.short	(.L_606 - .L_605)
	.align		4
.L_605:
        /*00b8*/ 	.word	index@(.nv.constant0._Z11Forca_BrutaiiiPiS_S_Pff)
        /*00bc*/ 	.short	0x0380
        /*00be*/ 	.short	0x0034


	//----- nvinfo : EIATTR_SW_WAR
	.align		4
.L_606:
        /*00c0*/ 	.byte	0x04, 0x36
        /*00c2*/ 	.short	(.L_608 - .L_607)
.L_607:
        /*00c4*/ 	.word	0x00000008
.L_608:


//--------------------- .nv.info._Z17calculaDistanciasjPiS_S_Pf --------------------------
	.section	.nv.info._Z17calculaDistanciasjPiS_S_Pf,"",@"SHT_CUDA_INFO"
	.sectionflags	@""
	.align	4


	//----- nvinfo : EIATTR_CUDA_API_VERSION
	.align		4
        /*0000*/ 	.byte	0x04, 0x37
        /*0002*/ 	.short	(.L_610 - .L_609)
.L_609:
        /*0004*/ 	.word	0x00000082


	//----- nvinfo : EIATTR_KPARAM_INFO
	.align		4
.L_610:
        /*0008*/ 	.byte	0x04, 0x17
        /*000a*/ 	.short	(.L_612 - .L_611)
.L_611:
        /*000c*/ 	.word	0x00000000
        /*0010*/ 	.short	0x0004
        /*0012*/ 	.short	0x0020
        /*0014*/ 	.byte	0x00, 0xf5, 0x21, 0x00


	//----- nvinfo : EIATTR_KPARAM_INFO
	.align		4
.L_612:
        /*0018*/ 	.byte	0x04, 0x17
        /*001a*/ 	.short	(.L_614 - .L_613)
.L_613:
        /*001c*/ 	.word	0x00000000
        /*0020*/ 	.short	0x0003
        /*0022*/ 	.short	0x0018
        /*0024*/ 	.byte	0x00, 0xf5, 0x21, 0x00


	//----- nvinfo : EIATTR_KPARAM_INFO
	.align		4
.L_614:
        /*0028*/ 	.byte	0x04, 0x17
        /*002a*/ 	.short	(.L_616 - .L_615)
.L_615:
        /*002c*/ 	.word	0x00000000
        /*0030*/ 	.short	0x0002
        /*0032*/ 	.short	0x0010
        /*0034*/ 	.byte	0x00, 0xf5, 0x21, 0x00


	//----- nvinfo : EIATTR_KPARAM_INFO
	.align		4
.L_616:
        /*0038*/ 	.byte	0x04, 0x17
        /*003a*/ 	.short	(.L_618 - .L_617)
.L_617:
        /*003c*/ 	.word	0x00000000
        /*0040*/ 	.short	0x0001
        /*0042*/ 	.short	0x0008
        /*0044*/ 	.byte	0x00, 0xf5, 0x21, 0x00


	//----- nvinfo : EIATTR_KPARAM_INFO
	.align		4
.L_618:
        /*0048*/ 	.byte	0x04, 0x17
        /*004a*/ 	.short	(.L_620 - .L_619)
.L_619:
        /*004c*/ 	.word	0x00000000
        /*0050*/ 	.short	0x0000
        /*0052*/ 	.short	0x0000
        /*0054*/ 	.byte	0x00, 0xf0, 0x11, 0x00


	//----- nvinfo : EIATTR_SPARSE_MMA_MASK
	.align		4
.L_620:
        /*0058*/ 	.byte	0x03, 0x50
        /*005a*/ 	.short	0x0000


	//----- nvinfo : EIATTR_MAXREG_COUNT
	.align		4
        /*005c*/ 	.byte	0x03, 0x1b
        /*005e*/ 	.short	0x00ff


	//----- nvinfo : EIATTR_MERCURY_ISA_VERSION
	.align		4
        /*0060*/ 	.byte	0x03, 0x5f
        /*0062*/ 	.short	0x0101


	//----- nvinfo : EIATTR_VRC_CTA_INIT_COUNT
	.align		4
        /*0064*/ 	.byte	0x02, 0x4a
	.zero		1
	.zero		1


	//----- nvinfo : EIATTR_EXIT_INSTR_OFFSETS
	.align		4
        /*0068*/ 	.byte	0x04, 0x1c
        /*006a*/ 	.short	(.L_622 - .L_621)


	//   ....[0]....
.L_621:
        /*006c*/ 	.word	0x00000080


	//   ....[1]....
        /*0070*/ 	.word	0x00000470


	//   ....[2]....
        /*0074*/ 	.word	0x000004c0


	//----- nvinfo : EIATTR_CRS_STACK_SIZE
	.align		4
.L_622:
        /*0078*/ 	.byte	0x04, 0x1e
        /*007a*/ 	.short	(.L_624 - .L_623)
.L_623:
        /*007c*/ 	.word	0x00000000


	//----- nvinfo : EIATTR_CBANK_PARAM_SIZE
	.align		4
.L_624:
        /*0080*/ 	.byte	0x03, 0x19
        /*0082*/ 	.short	0x0028


	//----- nvinfo : EIATTR_PARAM_CBANK
	.align		4
        /*0084*/ 	.byte	0x04, 0x0a
        /*0086*/ 	.short	(.L_626 - .L_625)
	.align		4
.L_625:
        /*0088*/ 	.word	index@(.nv.constant0._Z17calculaDistanciasjPiS_S_Pf)
        /*008c*/ 	.short	0x0380
        /*008e*/ 	.short	0x0028


	//----- nvinfo : EIATTR_SW_WAR
	.align		4
.L_626:
        /*0090*/ 	.byte	0x04, 0x36
        /*0092*/ 	.short	(.L_628 - .L_627)
.L_627:
        /*0094*/ 	.word	0x00000008
.L_628:


//--------------------- .nv.callgraph             --------------------------
	.section	.nv.callgraph,"",@"SHT_CUDA_CALLGRAPH"
	.align	4
	.sectionentsize	8
	.align		4
        /*0000*/ 	.word	0x00000000
	.align		4
        /*0004*/ 	.word	0xffffffff
	.align		4
        /*0008*/ 	.word	0x00000000
	.align		4
        /*000c*/ 	.word	0xfffffffe
	.align		4
        /*0010*/ 	.word	0x00000000
	.align		4
        /*0014*/ 	.word	0xfffffffd
	.align		4
        /*0018*/ 	.word	0x00000000
	.align		4
        /*001c*/ 	.word	0xfffffffc


//--------------------- .nv.constant4             --------------------------
	.section	.nv.constant4,"a",@progbits
	.align	8
	.align		8
.nv.constant4:
        /*0000*/ 	.dword	_ZN34_INTERNAL_b397a680_4_k_cu_79a5ef8c4cuda3std3__45__cpo5beginE
	.align		8
        /*0008*/ 	.dword	_ZN34_INTERNAL_b397a680_4_k_cu_79a5ef8c4cuda3std3__45__cpo3endE
	.align		8
        /*0010*/ 	.dword	_ZN34_INTERNAL_b397a680_4_k_cu_79a5ef8c4cuda3std3__45__cpo6cbeginE
	.align		8
        /*0018*/ 	.dword	_ZN34_INTERNAL_b397a680_4_k_cu_79a5ef8c4cuda3std3__45__cpo4cendE
	.align		8
        /*0020*/ 	.dword	_ZN34_INTERNAL_b397a680_4_k_cu_79a5ef8c4cuda3std3__45__cpo6rbeginE
	.align		8
        /*0028*/ 	.dword	_ZN34_INTERNAL_b397a680_4_k_cu_79a5ef8c4cuda3std3__45__cpo4rendE
	.align		8
        /*0030*/ 	.dword	_ZN34_INTERNAL_b397a680_4_k_cu_79a5ef8c4cuda3std3__45__cpo7crbeginE
	.align		8
        /*0038*/ 	.dword	_ZN34_INTERNAL_b397a680_4_k_cu_79a5ef8c4cuda3std3__45__cpo5crendE
	.align		8
        /*0040*/ 	.dword	_ZN34_INTERNAL_b397a680_4_k_cu_79a5ef8c4cuda3std3__436_GLOBAL__N__b397a680_4_k_cu_79a5ef8c6ignoreE
	.align		8
        /*0048*/ 	.dword	_ZN34_INTERNAL_b397a680_4_k_cu_79a5ef8c4cuda3std3__419piecewise_constructE
	.align		8
        /*0050*/ 	.dword	_ZN34_INTERNAL_b397a680_4_k_cu_79a5ef8c4cuda3std3__48in_placeE
	.align		8
        /*0058*/ 	.dword	_ZN34_INTERNAL_b397a680_4_k_cu_79a5ef8c4cuda3std3__420unreachable_sentinelE
	.align		8
        /*0060*/ 	.dword	_ZN34_INTERNAL_b397a680_4_k_cu_79a5ef8c4cuda3std3__47nulloptE
	.align		8
        /*0068*/ 	.dword	_ZN34_INTERNAL_b397a680_4_k_cu_79a5ef8c4cuda3std3__48unexpectE
	.align		8
        /*0070*/ 	.dword	_ZN34_INTERNAL_b397a680_4_k_cu_79a5ef8c4cuda3std6ranges3__45__cpo4swapE
	.align		8
        /*0078*/ 	.dword	_ZN34_INTERNAL_b397a680_4_k_cu_79a5ef8c4cuda3std6ranges3__45__cpo9iter_moveE
	.align		8
        /*0080*/ 	.dword	_ZN34_INTERNAL_b397a680_4_k_cu_79a5ef8c4cuda3std6ranges3__45__cpo5beginE
	.align		8
        /*0088*/ 	.dword	_ZN34_INTERNAL_b397a680_4_k_cu_79a5ef8c4cuda3std6ranges3__45__cpo3endE
	.align		8
        /*0090*/ 	.dword	_ZN34_INTERNAL_b397a680_4_k_cu_79a5ef8c4cuda3std6ranges3__45__cpo6cbeginE
	.align		8
        /*0098*/ 	.dword	_ZN34_INTERNAL_b397a680_4_k_cu_79a5ef8c4cuda3std6ranges3__45__cpo4cendE
	.align		8
        /*00a0*/ 	.dword	_ZN34_INTERNAL_b397a680_4_k_cu_79a5ef8c4cuda3std6ranges3__45__cpo7advanceE
	.align		8
        /*00a8*/ 	.dword	_ZN34_INTERNAL_b397a680_4_k_cu_79a5ef8c4cuda3std6ranges3__45__cpo9iter_swapE
	.align		8
        /*00b0*/ 	.dword	_ZN34_INTERNAL_b397a680_4_k_cu_79a5ef8c4cuda3std6ranges3__45__cpo4nextE
	.align		8
        /*00b8*/ 	.dword	_ZN34_INTERNAL_b397a680_4_k_cu_79a5ef8c4cuda3std6ranges3__45__cpo4prevE
	.align		8
        /*00c0*/ 	.dword	_ZN34_INTERNAL_b397a680_4_k_cu_79a5ef8c4cuda3std6ranges3__45__cpo4dataE
	.align		8
        /*00c8*/ 	.dword	_ZN34_INTERNAL_b397a680_4_k_cu_79a5ef8c4cuda3std6ranges3__45__cpo5cdataE
	.align		8
        /*00d0*/ 	.dword	_ZN34_INTERNAL_b397a680_4_k_cu_79a5ef8c4cuda3std6ranges3__45__cpo4sizeE
	.align		8
        /*00d8*/ 	.dword	_ZN34_INTERNAL_b397a680_4_k_cu_79a5ef8c4cuda3std6ranges3__45__cpo5ssizeE
	.align		8
        /*00e0*/ 	.dword	_ZN34_INTERNAL_b397a680_4_k_cu_79a5ef8c4cuda3std6ranges3__45__cpo8distanceE
	.align		8
        /*00e8*/ 	.dword	_ZN34_INTERNAL_b397a680_4_k_cu_79a5ef8c6thrust24THRUST_300001_SM_1000_NS8cuda_cub3parE
	.align		8
        /*00f0*/ 	.dword	_ZN34_INTERNAL_b397a680_4_k_cu_79a5ef8c6thrust24THRUST_300001_SM_1000_NS8cuda_cub10par_nosyncE
	.align		8
        /*00f8*/ 	.dword	_ZN34_INTERNAL_b397a680_4_k_cu_79a5ef8c6thrust24THRUST_300001_SM_1000_NS6system6detail10sequential3seqE
	.align		8
        /*0100*/ 	.dword	_ZN34_INTERNAL_b397a680_4_k_cu_79a5ef8c6thrust24THRUST_300001_SM_1000_NS6system3cpp3parE
	.align		8
        /*0108*/ 	.dword	_ZN34_INTERNAL_b397a680_4_k_cu_79a5ef8c6thrust24THRUST_300001_SM_1000_NS12placeholders2_1E
	.align		8
        /*0110*/ 	.dword	_ZN34_INTERNAL_b397a680_4_k_cu_79a5ef8c6thrust24THRUST_300001_SM_1000_NS12placeholders2_2E
	.align		8
        /*0118*/ 	.dword	_ZN34_INTERNAL_b397a680_4_k_cu_79a5ef8c6thrust24THRUST_300001_SM_1000_NS12placeholders2_3E
	.align		8
        /*0120*/ 	.dword	_ZN34_INTERNAL_b397a680_4_k_cu_79a5ef8c6thrust24THRUST_300001_SM_1000_NS12placeholders2_4E
	.align		8
        /*0128*/ 	.dword	_ZN34_INTERNAL_b397a680_4_k_cu_79a5ef8c6thrust24THRUST_300001_SM_1000_NS12placeholders2_5E
	.align		8
        /*0130*/ 	.dword	_ZN34_INTERNAL_b397a680_4_k_cu_79a5ef8c6thrust24THRUST_300001_SM_1000_NS12placeholders2_6E
	.align		8
        /*0138*/ 	.dword	_ZN34_INTERNAL_b397a680_4_k_cu_79a5ef8c6thrust24THRUST_300001_SM_1000_NS12placeholders2_7E
	.align		8
        /*0140*/ 	.dword	_ZN34_INTERNAL_b397a680_4_k_cu_79a5ef8c6thrust24THRUST_300001_SM_1000_NS12placeholders2_8E
	.align		8
        /*0148*/ 	.dword	_ZN34_INTERNAL_b397a680_4_k_cu_79a5ef8c6thrust24THRUST_300001_SM_1000_NS12placeholders2_9E
	.align		8
        /*0150*/ 	.dword	_ZN34_INTERNAL_b397a680_4_k_cu_79a5ef8c6thrust24THRUST_300001_SM_1000_NS12placeholders3_10E
	.align		8
        /*0158*/ 	.dword	_ZN34_INTERNAL_b397a680_4_k_cu_79a5ef8c6thrust24THRUST_300001_SM_1000_NS3seqE
	.align		8
        /*0160*/ 	.dword	_ZN34_INTERNAL_b397a680_4_k_cu_79a5ef8c6thrust24THRUST_300001_SM_1000_NS6deviceE


//--------------------- .text._ZN3cub18CUB_300001_SM_10006detail10radix_sort29DeviceRadixSortOnesweepKernelINS1_5radix10policy_hubIiiyE10Policy1000ELNS0_9SortOrderE0EiiyiiNS1_21identity_decomposer_tEEEvPT5_SB_PT3_PKSC_PT1_PKSG_PT2_PKSK_T4_iiT6_ --------------------------
	.section	.text._ZN3cub18CUB_300001_SM_10006detail10radix_sort29DeviceRadixSortOnesweepKernelINS1_5radix10policy_hubIiiyE10Policy1000ELNS0_9SortOrderE0EiiyiiNS1_21identity_decomposer_tEEEvPT5_SB_PT3_PKSC_PT1_PKSG_PT2_PKSK_T4_iiT6_,"ax",@progbits
	.align	128
        .global         _ZN3cub18CUB_300001_SM_10006detail10radix_sort29DeviceRadixSortOnesweepKernelINS1_5radix10policy_hubIiiyE10Policy1000ELNS0_9SortOrderE0EiiyiiNS1_21identity_decomposer_tEEEvPT5_SB_PT3_PKSC_PT1_PKSG_PT2_PKSK_T4_iiT6_
        .type           _ZN3cub18CUB_300001_SM_10006detail10radix_sort29DeviceRadixSortOnesweepKernelINS1_5radix10policy_hubIiiyE10Policy1000ELNS0_9SortOrderE0EiiyiiNS1_21identity_decomposer_tEEEvPT5_SB_PT3_PKSC_PT1_PKSG_PT2_PKSK_T4_iiT6_,@function
        .size           _ZN3cub18CUB_300001_SM_10006detail10radix_sort29DeviceRadixSortOnesweepKernelINS1_5radix10policy_hubIiiyE10Policy1000ELNS0_9SortOrderE0EiiyiiNS1_21identity_decomposer_tEEEvPT5_SB_PT3_PKSC_PT1_PKSG_PT2_PKSK_T4_iiT6_,(.L_x_1113 - _ZN3cub18CUB_300001_SM_10006detail10radix_sort29DeviceRadixSortOnesweepKernelINS1_5radix10policy_hubIiiyE10Policy1000ELNS0_9SortOrderE0EiiyiiNS1_21identity_decomposer_tEEEvPT5_SB_PT3_PKSC_PT1_PKSG_PT2_PKSK_T4_iiT6_)
        .other          _ZN3cub18CUB_300001_SM_10006detail10radix_sort29DeviceRadixSortOnesweepKernelINS1_5radix10policy_hubIiiyE10Policy1000ELNS0_9SortOrderE0EiiyiiNS1_21identity_decomposer_tEEEvPT5_SB_PT3_PKSC_PT1_PKSG_PT2_PKSK_T4_iiT6_,@"STO_CUDA_ENTRY STV_DEFAULT"
_ZN3cub18CUB_300001_SM_10006detail10radix_sort29DeviceRadixSortOnesweepKernelINS1_5radix10policy_hubIiiyE10Policy1000ELNS0_9SortOrderE0EiiyiiNS1_21identity_decomposer_tEEEvPT5_SB_PT3_PKSC_PT1_PKSG_PT2_PKSK_T4_iiT6_:
.text._ZN3cub18CUB_300001_SM_10006detail10radix_sort29DeviceRadixSortOnesweepKernelINS1_5radix10policy_hubIiiyE10Policy1000ELNS0_9SortOrderE0EiiyiiNS1_21identity_decomposer_tEEEvPT5_SB_PT3_PKSC_PT1_PKSG_PT2_PKSK_T4_iiT6_:
[----:B------:R-:W-:Y:S01]  /*0000*/  LDC R1, c[0x0][0x37c] ;  /* 0x0000df00ff017b82 */ /* 0x000fe20000000800 */
[----:B------:R-:W0:Y:S01]  /*0010*/  S2R R3, SR_TID.X ;  /* 0x0000000000037919 */ /* 0x000e220000002100 */
[----:B------:R-:W-:Y:S01]  /*0020*/  MOV R7, 0x400 ;  /* 0x0000040000077802 */ /* 0x000fe20000000f00 */
[----:B------:R-:W1:Y:S01]  /*0030*/  LDCU.64 UR6, c[0x0][0x358] ;  /* 0x00006b00ff0677ac */ /* 0x000e620008000a00 */
[----:B------:R-:W-:Y:S01]  /*0040*/  BSSY.RECONVERGENT B0, `(.L_x_0) ;  /* 0x000000c000007945 */ /* 0x000fe20003800200 */
[----:B------:R-:W2:Y:S01]  /*0050*/  S2R R0, SR_CgaCtaId ;  /* 0x0000000000007919 */ /* 0x000ea20000008800 */
[----:B0-----:R-:W-:Y:S02]  /*0060*/  ISETP.NE.AND P0, PT, R3, RZ, PT ;  /* 0x000000ff0300720c */ /* 0x001fe40003f05270 */
[----:B--2---:R-:W-:-:S11]  /*0070*/  LEA R7, R0, R7, 0x18 ;  /* 0x0000000700077211 */ /* 0x004fd600078ec0ff */
[----:B-1----:R-:W-:Y:S05]  /*0080*/  @P0 BRA `(.L_x_1) ;  /* 0x00000000001c0947 */ /* 0x002fea0003800000 */
[----:B------:R-:W0:Y:S01]  /*0090*/  LDC.64 R4, c[0x0][0x388] ;  /* 0x0000e200ff047b82 */ /* 0x000e220000000a00 */
[----:B------:R-:W-:-:S05]  /*00a0*/  IMAD.MOV.U32 R9, RZ, RZ, 0x1 ;  /* 0x00000001ff097424 */ /* 0x000fca00078e00ff */
[----:B0-----:R-:W2:Y:S02]  /*00b0*/  ATOMG.E.ADD.STRONG.GPU PT, R4, desc[UR6][R4.64], R9 ;  /* 0x80000009040479a8 */ /* 0x001ea400081ef106 */
[----:B------:R-:W0:Y:S01]  /*00c0*/  S2UR UR5, SR_CgaCtaId ;  /* 0x00000000000579c3 */ /* 0x000e220000008800 */
[----:B------:R-:W-:Y:S02]  /*00d0*/  UMOV UR4, 0x400 ;  /* 0x0000040000047882 */ /* 0x000fe40000000000 */
[----:B0-----:R-:W-:-:S09]  /*00e0*/  ULEA UR4, UR5, UR4, 0x18 ;  /* 0x0000000405047291 */ /* 0x001fd2000f8ec0ff */
[----:B--2---:R0:W-:Y:S03]  /*00f0*/  STS [UR4+0x6600], R4 ;  /* 0x00660004ff007988 */ /* 0x0041e60008000804 */
.L_x_1:
[----:B------:R-:W-:Y:S05]  /*0100*/  BSYNC.RECONVERGENT B0 ;  /* 0x0000000000007941 */ /* 0x000fea0003800200 */
.L_x_0:
[----:B------:R-:W-:Y:S06]  /*0110*/  BAR.SYNC.DEFER_BLOCKING 0x0 ;  /* 0x0000000000007b1d */ /* 0x000fec0000010000 */
[----:B------:R-:W1:Y:S01]  /*0120*/  LDCU UR4, c[0x0][0x3c0] ;  /* 0x00007800ff0477ac */ /* 0x000e620008000800 */
[----:B------:R-:W2:Y:S01]  /*0130*/  S2R R24, SR_LANEID ;  /* 0x0000000000187919 */ /* 0x000ea20000000000 */
[----:B------:R-:W3:Y:S02]  /*0140*/  LDS R42, [R7+0x6600] ;  /* 0x00660000072a7984 */ /* 0x000ee40000000800 */
[----:B---3--:R-:W-:-:S04]  /*0150*/  IMAD R0, R42, 0x1980, RZ ;  /* 0x000019802a007824 */ /* 0x008fc800078e02ff */
[----:B------:R-:W-:Y:S01]  /*0160*/  VIADD R47, R0, 0x1980 ;  /* 0x00001980002f7836 */ /* 0x000fe20000000000 */
[----:B------:R-:W-:-:S04]  /*0170*/  SHF.R.S32.HI R9, RZ, 0x1f, R0 ;  /* 0x0000001fff097819 */ /* 0x000fc80000011400 */
[----:B-1----:R-:W-:-:S13]  /*0180*/  ISETP.GT.AND P0, PT, R47, UR4, PT ;  /* 0x000000042f007c0c */ /* 0x002fda000bf04270 */
[----:B--2---:R-:W-:Y:S05]  /*0190*/  @P0 BRA `(.L_x_2) ;  /* 0x0000000000680947 */ /* 0x004fea0003800000 */
[----:B------:R-:W1:Y:S01]  /*01a0*/  LDCU.64 UR4, c[0x0][0x3a8] ;  /* 0x00007500ff0477ac */ /* 0x000e620008000a00 */
[C---:B0-----:R-:W-:Y:S02]  /*01b0*/  LOP3.LUT R4, R3.reuse, 0x1f, RZ, 0xc0, !PT ;  /* 0x0000001f03047812 */ /* 0x041fe400078ec0ff */
[----:B------:R-:W-:-:S05]  /*01c0*/  LOP3.LUT R41, R3, 0x3e0, RZ, 0xc0, !PT ;  /* 0x000003e003297812 */ /* 0x000fca00078ec0ff */
[----:B------:R-:W-:-:S05]  /*01d0*/  IMAD R5, R41, 0x11, R4 ;  /* 0x0000001129057824 */ /* 0x000fca00078e0204 */
[----:B------:R-:W-:-:S05]  /*01e0*/  IADD3 R5, P0, PT, R0, R5, RZ ;  /* 0x0000000500057210 */ /* 0x000fca0007f1e0ff */
[----:B------:R-:W-:Y:S01]  /*01f0*/  IMAD.X R0, RZ, RZ, R9, P0 ;  /* 0x000000ffff007224 */ /* 0x000fe200000e0609 */
[----:B-1----:R-:W-:-:S04]  /*0200*/  LEA R8, P0, R5, UR4, 0x2 ;  /* 0x0000000405087c11 */ /* 0x002fc8000f8010ff */
[----:B------:R-:W-:-:S05]  /*0210*/  LEA.HI.X R9, R5, UR5, R0, 0x2, P0 ;  /* 0x0000000505097c11 */ /* 0x000fca00080f1400 */
[----:B------:R0:W5:Y:S04]  /*0220*/  LDG.E R28, desc[UR6][R8.64] ;  /* 0x00000006081c7981 */ /* 0x000168000c1e1900 */
        /* <DEDUP_REMOVED lines=15> */
[----:B------:R0:W5:Y:S01]  /*0320*/  LDG.E R46, desc[UR6][R8.64+0x800] ;  /* 0x00080006082e7981 */ /* 0x000162000c1e1900 */
[----:B------:R-:W-:Y:S05]  /*0330*/  BRA `(.L_x_3) ;  /* 0x0000000400307947 */ /* 0x000fea0003800000 */
.L_x_2:
[----:B------:R-:W1:Y:S01]  /*0340*/  LDCU.64 UR8, c[0x0][0x3a8] ;  /* 0x00007500ff0877ac */ /* 0x000e620008000a00 */
[C---:B0-----:R-:W-:Y:S01]  /*0350*/  LOP3.LUT R4, R3.reuse, 0x1f, RZ, 0xc0, !PT ;  /* 0x0000001f03047812 */ /* 0x041fe200078ec0ff */
[----:B------:R-:W-:Y:S01]  /*0360*/  IMAD.MOV.U32 R28, RZ, RZ, 0x7fffffff ;  /* 0x7fffffffff1c7424 */ /* 0x000fe200078e00ff */
[----:B------:R-:W-:Y:S02]  /*0370*/  LOP3.LUT R41, R3, 0x3e0, RZ, 0xc0, !PT ;  /* 0x000003e003297812 */ /* 0x000fe400078ec0ff */
[----:B------:R-:W-:-:S03]  /*0380*/  IADD3 R5, PT, PT, -R0, UR4, RZ ;  /* 0x0000000400057c10 */ /* 0x000fc6000fffe1ff */
[----:B------:R-:W-:-:S04]  /*0390*/  IMAD R10, R41, 0x11, R4 ;  /* 0x00000011290a7824 */ /* 0x000fc800078e0204 */
[----:B------:R-:W-:Y:S01]  /*03a0*/  VIADD R8, R10, 0x40 ;  /* 0x000000400a087836 */ /* 0x000fe20000000000 */
[----:B------:R-:W-:Y:S01]  /*03b0*/  IADD3 R11, P0, PT, R0, R10, RZ ;  /* 0x0000000a000b7210 */ /* 0x000fe20007f1e0ff */
[C---:B------:R-:W-:Y:S01]  /*03c0*/  VIADD R0, R10.reuse, 0x60 ;  /* 0x000000600a007836 */ /* 0x040fe20000000000 */
[CC--:B------:R-:W-:Y:S01]  /*03d0*/  ISETP.GE.AND P2, PT, R10.reuse, R5.reuse, PT ;  /* 0x000000050a00720c */ /* 0x0c0fe20003f46270 */
[----:B------:R-:W-:Y:S01]  /*03e0*/  VIADD R6, R10, 0x20 ;  /* 0x000000200a067836 */ /* 0x000fe20000000000 */
[-C--:B------:R-:W-:Y:S01]  /*03f0*/  ISETP.GE.AND P4, PT, R8, R5.reuse, PT ;  /* 0x000000050800720c */ /* 0x080fe20003f86270 */
[----:B------:R-:W-:Y:S01]  /*0400*/  IMAD.X R12, RZ, RZ, R9, P0 ;  /* 0x000000ffff0c7224 */ /* 0x000fe200000e0609 */
[-C--:B------:R-:W-:Y:S01]  /*0410*/  ISETP.GE.AND P5, PT, R0, R5.reuse, PT ;  /* 0x000000050000720c */ /* 0x080fe20003fa6270 */
[----:B------:R-:W-:Y:S01]  /*0420*/  VIADD R0, R10, 0xa0 ;  /* 0x000000a00a007836 */ /* 0x000fe20000000000 */
[C---:B-1----:R-:W-:Y:S02]  /*0430*/  LEA R8, P0, R11.reuse, UR8, 0x2 ;  /* 0x000000080b087c11 */ /* 0x042fe4000f8010ff */
[----:B------:R-:W-:Y:S01]  /*0440*/  ISETP.GE.AND P3, PT, R6, R5, PT ;  /* 0x000000050600720c */ /* 0x000fe20003f66270 */
[----:B------:R-:W-:Y:S01]  /*0450*/  VIADD R6, R10, 0x80 ;  /* 0x000000800a067836 */ /* 0x000fe20000000000 */
[----:B------:R-:W-:-:S02]  /*0460*/  LEA.HI.X R9, R11, UR9, R12, 0x2, P0 ;  /* 0x000000090b097c11 */ /* 0x000fc400080f140c */
[-C--:B------:R-:W-:Y:S01]  /*0470*/  ISETP.GE.AND P0, PT, R0, R5.reuse, PT ;  /* 0x000000050000720c */ /* 0x080fe20003f06270 */
[----:B------:R-:W-:Y:S01]  /*0480*/  VIADD R0, R10, 0xe0 ;  /* 0x000000e00a007836 */ /* 0x000fe20000000000 */
[-C--:B------:R-:W-:Y:S01]  /*0490*/  ISETP.GE.AND P6, PT, R6, R5.reuse, PT ;  /* 0x000000050600720c */ /* 0x080fe20003fc6270 */
[----:B------:R1:W5:Y:S01]  /*04a0*/  @!P2 LDG.E R28, desc[UR6][R8.64] ;  /* 0x00000006081ca981 */ /* 0x000362000c1e1900 */
[----:B------:R-:W-:Y:S02]  /*04b0*/  IMAD.MOV.U32 R29, RZ, RZ, 0x7fffffff ;  /* 0x7fffffffff1d7424 */ /* 0x000fe400078e00ff */
[-C--:B------:R-:W-:Y:S01]  /*04c0*/  ISETP.GE.AND P2, PT, R0, R5.reuse, PT ;  /* 0x000000050000720c */ /* 0x080fe20003f46270 */
[C---:B------:R-:W-:Y:S02]  /*04d0*/  VIADD R0, R10.reuse, 0x100 ;  /* 0x000001000a007836 */ /* 0x040fe40000000000 */
[----:B------:R-:W-:Y:S01]  /*04e0*/  VIADD R6, R10, 0xc0 ;  /* 0x000000c00a067836 */ /* 0x000fe20000000000 */
[----:B------:R1:W5:Y:S01]  /*04f0*/  @!P3 LDG.E R29, desc[UR6][R8.64+0x80] ;  /* 0x00008006081db981 */ /* 0x000362000c1e1900 */
[----:B------:R-:W-:Y:S01]  /*0500*/  IMAD.MOV.U32 R31, RZ, RZ, 0x7fffffff ;  /* 0x7fffffffff1f7424 */ /* 0x000fe200078e00ff */
[-C--:B------:R-:W-:Y:S01]  /*0510*/  ISETP.GE.AND P3, PT, R0, R5.reuse, PT ;  /* 0x000000050000720c */ /* 0x080fe20003f66270 */
[----:B------:R-:W-:Y:S01]  /*0520*/  VIADD R0, R10, 0x140 ;  /* 0x000001400a007836 */ /* 0x000fe20000000000 */
[----:B------:R-:W-:Y:S01]  /*0530*/  ISETP.GE.AND P1, PT, R6, R5, PT ;  /* 0x000000050600720c */ /* 0x000fe20003f26270 */
[----:B------:R-:W-:-:S02]  /*0540*/  IMAD.MOV.U32 R32, RZ, RZ, 0x7fffffff ;  /* 0x7fffffffff207424 */ /* 0x000fc400078e00ff */
[----:B------:R1:W5:Y:S01]  /*0550*/  @!P5 LDG.E R31, desc[UR6][R8.64+0x180] ;  /* 0x00018006081fd981 */ /* 0x000362000c1e1900 */
[-C--:B------:R-:W-:Y:S01]  /*0560*/  ISETP.GE.AND P5, PT, R0, R5.reuse, PT ;  /* 0x000000050000720c */ /* 0x080fe20003fa6270 */
[C---:B------:R-:W-:Y:S02]  /*0570*/  VIADD R0, R10.reuse, 0x160 ;  /* 0x000001600a007836 */ /* 0x040fe40000000000 */
[----:B------:R-:W-:Y:S01]  /*0580*/  IMAD.MOV.U32 R30, RZ, RZ, 0x7fffffff ;  /* 0x7fffffffff1e7424 */ /* 0x000fe200078e00ff */
[----:B------:R1:W5:Y:S01]  /*0590*/  @!P6 LDG.E R32, desc[UR6][R8.64+0x200] ;  /* 0x000200060820e981 */ /* 0x000362000c1e1900 */
[----:B------:R-:W-:Y:S01]  /*05a0*/  VIADD R6, R10, 0x120 ;  /* 0x000001200a067836 */ /* 0x000fe20000000000 */
[-C--:B------:R-:W-:Y:S01]  /*05b0*/  ISETP.GE.AND P6, PT, R0, R5.reuse, PT ;  /* 0x000000050000720c */ /* 0x080fe20003fc6270 */
[----:B------:R-:W-:Y:S02]  /*05c0*/  IMAD.MOV.U32 R34, RZ, RZ, 0x7fffffff ;  /* 0x7fffffffff227424 */ /* 0x000fe400078e00ff */
[----:B------:R-:W-:Y:S01]  /*05d0*/  VIADD R0, R10, 0x1a0 ;  /* 0x000001a00a007836 */ /* 0x000fe20000000000 */
[----:B------:R1:W5:Y:S01]  /*05e0*/  @!P4 LDG.E R30, desc[UR6][R8.64+0x100] ;  /* 0x00010006081ec981 */ /* 0x000362000c1e1900 */
[----:B------:R-:W-:Y:S01]  /*05f0*/  ISETP.GE.AND P4, PT, R6, R5, PT ;  /* 0x000000050600720c */ /* 0x000fe20003f86270 */
[----:B------:R-:W-:-:S02]  /*0600*/  IMAD.MOV.U32 R33, RZ, RZ, 0x7fffffff ;  /* 0x7fffffffff217424 */ /* 0x000fc400078e00ff */
[----:B------:R1:W5:Y:S01]  /*0610*/  @!P1 LDG.E R34, desc[UR6][R8.64+0x300] ;  /* 0x0003000608229981 */ /* 0x000362000c1e1900 */
[----:B------:R-:W-:Y:S01]  /*0620*/  IMAD.MOV.U32 R35, RZ, RZ, 0x7fffffff ;  /* 0x7fffffffff237424 */ /* 0x000fe200078e00ff */
[-C--:B------:R-:W-:Y:S01]  /*0630*/  ISETP.GE.AND P1, PT, R0, R5.reuse, PT ;  /* 0x000000050000720c */ /* 0x080fe20003f26270 */
[C---:B------:R-:W-:Y:S01]  /*0640*/  VIADD R6, R10.reuse, 0x180 ;  /* 0x000001800a067836 */ /* 0x040fe20000000000 */
[----:B------:R1:W5:Y:S01]  /*0650*/  @!P0 LDG.E R33, desc[UR6][R8.64+0x280] ;  /* 0x0002800608218981 */ /* 0x000362000c1e1900 */
[----:B------:R-:W-:Y:S02]  /*0660*/  VIADD R0, R10, 0x1c0 ;  /* 0x000001c00a007836 */ /* 0x000fe40000000000 */
[----:B------:R-:W-:Y:S01]  /*0670*/  IMAD.MOV.U32 R36, RZ, RZ, 0x7fffffff ;  /* 0x7fffffffff247424 */ /* 0x000fe200078e00ff */
[----:B------:R1:W5:Y:S01]  /*0680*/  @!P2 LDG.E R35, desc[UR6][R8.64+0x380] ;  /* 0x000380060823a981 */ /* 0x000362000c1e1900 */
[----:B------:R-:W-:Y:S01]  /*0690*/  IMAD.MOV.U32 R37, RZ, RZ, 0x7fffffff ;  /* 0x7fffffffff257424 */ /* 0x000fe200078e00ff */
[-C--:B------:R-:W-:Y:S01]  /*06a0*/  ISETP.GE.AND P0, PT, R6, R5.reuse, PT ;  /* 0x000000050600720c */ /* 0x080fe20003f06270 */
[----:B------:R-:W-:Y:S01]  /*06b0*/  VIADD R6, R10, 0x1e0 ;  /* 0x000001e00a067836 */ /* 0x000fe20000000000 */
[-C--:B------:R-:W-:Y:S01]  /*06c0*/  ISETP.GE.AND P2, PT, R0, R5.reuse, PT ;  /* 0x000000050000720c */ /* 0x080fe20003f46270 */
[----:B------:R-:W-:Y:S01]  /*06d0*/  VIADD R0, R10, 0x200 ;  /* 0x000002000a007836 */ /* 0x000fe20000000000 */
[----:B------:R1:W5:Y:S02]  /*06e0*/  @!P3 LDG.E R36, desc[UR6][R8.64+0x400] ;  /* 0x000400060824b981 */ /* 0x000364000c1e1900 */
[----:B------:R-:W-:-:S02]  /*06f0*/  ISETP.GE.AND P3, PT, R6, R5, PT ;  /* 0x000000050600720c */ /* 0x000fc40003f66270 */
[----:B------:R1:W5:Y:S01]  /*0700*/  @!P4 LDG.E R37, desc[UR6][R8.64+0x480] ;  /* 0x000480060825c981 */ /* 0x000362000c1e1900 */
[----:B------:R-:W-:Y:S01]  /*0710*/  ISETP.GE.AND P4, PT, R0, R5, PT ;  /* 0x000000050000720c */ /* 0x000fe20003f86270 */
[----:B------:R-:W-:Y:S02]  /*0720*/  IMAD.MOV.U32 R38, RZ, RZ, 0x7fffffff ;  /* 0x7fffffffff267424 */ /* 0x000fe400078e00ff */
[----:B------:R-:W-:Y:S02]  /*0730*/  IMAD.MOV.U32 R39, RZ, RZ, 0x7fffffff ;  /* 0x7fffffffff277424 */ /* 0x000fe400078e00ff */
[----:B------:R-:W-:Y:S02]  /*0740*/  IMAD.MOV.U32 R40, RZ, RZ, 0x7fffffff ;  /* 0x7fffffffff287424 */ /* 0x000fe400078e00ff */
[----:B------:R-:W-:Y:S01]  /*0750*/  IMAD.MOV.U32 R43, RZ, RZ, 0x7fffffff ;  /* 0x7fffffffff2b7424 */ /* 0x000fe200078e00ff */
[----:B------:R1:W5:Y:S01]  /*0760*/  @!P5 LDG.E R38, desc[UR6][R8.64+0x500] ;  /* 0x000500060826d981 */ /* 0x000362000c1e1900 */
[----:B------:R-:W-:-:S02]  /*0770*/  IMAD.MOV.U32 R44, RZ, RZ, 0x7fffffff ;  /* 0x7fffffffff2c7424 */ /* 0x000fc400078e00ff */
[----:B------:R-:W-:Y:S01]  /*0780*/  IMAD.MOV.U32 R45, RZ, RZ, 0x7fffffff ;  /* 0x7fffffffff2d7424 */ /* 0x000fe200078e00ff */
[----:B------:R1:W5:Y:S01]  /*0790*/  @!P6 LDG.E R39, desc[UR6][R8.64+0x580] ;  /* 0x000580060827e981 */ /* 0x000362000c1e1900 */
[----:B------:R-:W-:-:S03]  /*07a0*/  IMAD.MOV.U32 R46, RZ, RZ, 0x7fffffff ;  /* 0x7fffffffff2e7424 */ /* 0x000fc600078e00ff */
[----:B------:R1:W5:Y:S04]  /*07b0*/  @!P0 LDG.E R40, desc[UR6][R8.64+0x600] ;  /* 0x0006000608288981 */ /* 0x000368000c1e1900 */
[----:B------:R1:W5:Y:S04]  /*07c0*/  @!P1 LDG.E R43, desc[UR6][R8.64+0x680] ;  /* 0x00068006082b9981 */ /* 0x000368000c1e1900 */
[----:B------:R1:W5:Y:S04]  /*07d0*/  @!P2 LDG.E R44, desc[UR6][R8.64+0x700] ;  /* 0x00070006082ca981 */ /* 0x000368000c1e1900 */
[----:B------:R1:W5:Y:S04]  /*07e0*/  @!P3 LDG.E R45, desc[UR6][R8.64+0x780] ;  /* 0x00078006082db981 */ /* 0x000368000c1e1900 */
[----:B------:R1:W5:Y:S02]  /*07f0*/  @!P4 LDG.E R46, desc[UR6][R8.64+0x800] ;  /* 0x00080006082ec981 */ /* 0x000364000c1e1900 */
.L_x_3:
[----:B------:R-:W-:Y:S01]  /*0800*/  VIMNMX R5, PT, PT, R24, 0xe0, !PT ;  /* 0x000000e018057848 */ /* 0x000fe20007fe0100 */
[----:B------:R-:W2:Y:S01]  /*0810*/  LDCU UR4, c[0x0][0x3c8] ;  /* 0x00007900ff0477ac */ /* 0x000ea20008000800 */
[----:B------:R-:W-:Y:S01]  /*0820*/  SHF.R.U32.HI R0, RZ, 0x5, R3 ;  /* 0x00000005ff007819 */ /* 0x000fe20000011603 */
[----:B------:R-:W-:Y:S01]  /*0830*/  BSSY.RECONVERGENT B0, `(.L_x_4) ;  /* 0x0000025000007945 */ /* 0x000fe20003800200 */
[--C-:B------:R-:W-:Y:S01]  /*0840*/  IADD3 R5, PT, PT, R5, 0x1f, -R24.reuse ;  /* 0x0000001f05057810 */ /* 0x100fe20007ffe818 */
[----:B------:R-:W-:Y:S01]  /*0850*/  UMOV UR5, 0xffffffff ;  /* 0xffffffff00057882 */ /* 0x000fe20000000000 */
[----:B01----:R-:W-:Y:S02]  /*0860*/  IMAD.MOV.U32 R8, RZ, RZ, R24 ;  /* 0x000000ffff087224 */ /* 0x003fe400078e0018 */
[C---:B------:R-:W-:Y:S01]  /*0870*/  ISETP.GE.U32.AND P0, PT, R5.reuse, 0x1e0, PT ;  /* 0x000001e00500780c */ /* 0x040fe20003f06070 */
[----:B------:R-:W-:Y:S01]  /*0880*/  IMAD.SHL.U32 R0, R0, 0x400, RZ ;  /* 0x0000040000007824 */ /* 0x000fe200078e00ff */
[----:B------:R-:W-:-:S04]  /*0890*/  LEA.HI R6, R5, 0x1, RZ, 0x1b ;  /* 0x0000000105067811 */ /* 0x000fc800078fd8ff */
[----:B------:R-:W-:-:S04]  /*08a0*/  LOP3.LUT R9, R6, 0xf, RZ, 0xc0, !PT ;  /* 0x0000000f06097812 */ /* 0x000fc800078ec0ff */
[----:B------:R-:W-:Y:S01]  /*08b0*/  ISETP.NE.AND P1, PT, R9, RZ, PT ;  /* 0x000000ff0900720c */ /* 0x000fe20003f25270 */
[----:B--2---:R-:W-:Y:S02]  /*08c0*/  USHF.L.U32 UR4, UR5, UR4, URZ ;  /* 0x0000000405047299 */ /* 0x004fe400080006ff */
[----:B------:R-:W-:Y:S10]  /*08d0*/  @!P0 BRA `(.L_x_5) ;  /* 0x0000000000688947 */ /* 0x000ff40003800000 */
[----:B------:R-:W-:Y:S01]  /*08e0*/  IMAD R10, R24, 0x4, R0 ;  /* 0x00000004180a7824 */ /* 0x000fe200078e0200 */
[----:B------:R-:W-:Y:S01]  /*08f0*/  LOP3.LUT R5, R6, 0xffffff0, RZ, 0xc0, !PT ;  /* 0x0ffffff006057812 */ /* 0x000fe200078ec0ff */
[----:B------:R-:W-:-:S03]  /*0900*/  IMAD.MOV.U32 R8, RZ, RZ, R24 ;  /* 0x000000ffff087224 */ /* 0x000fc600078e0018 */
[----:B------:R-:W-:Y:S01]  /*0910*/  IADD3 R10, PT, PT, R10, 0x400, R7 ;  /* 0x000004000a0a7810 */ /* 0x000fe20007ffe007 */
[----:B------:R-:W-:-:S07]  /*0920*/  IMAD.MOV R5, RZ, RZ, -R5 ;  /* 0x000000ffff057224 */ /* 0x000fce00078e0a05 */
.L_x_6:
[----:B------:R-:W-:Y:S01]  /*0930*/  VIADD R5, R5, 0x10 ;  /* 0x0000001005057836 */ /* 0x000fe20000000000 */
[----:B------:R-:W-:Y:S01]  /*0940*/  STS [R10+-0x400], RZ ;  /* 0xfffc00ff0a007388 */ /* 0x000fe20000000800 */
[----:B------:R-:W-:-:S03]  /*0950*/  VIADD R8, R8, 0x200 ;  /* 0x0000020008087836 */ /* 0x000fc60000000000 */
[----:B------:R-:W-:Y:S01]  /*0960*/  ISETP.NE.AND P0, PT, R5, RZ, PT ;  /* 0x000000ff0500720c */ /* 0x000fe20003f05270 */
[----:B------:R-:W-:Y:S04]  /*0970*/  STS [R10+-0x380], RZ ;  /* 0xfffc80ff0a007388 */ /* 0x000fe80000000800 */
[----:B------:R-:W-:Y:S04]  /*0980*/  STS [R10+-0x300], RZ ;  /* 0xfffd00ff0a007388 */ /* 0x000fe80000000800 */
[----:B------:R-:W-:Y:S04]  /*0990*/  STS [R10+-0x280], RZ ;  /* 0xfffd80ff0a007388 */ /* 0x000fe80000000800 */
[----:B------:R-:W-:Y:S04]  /*09a0*/  STS [R10+-0x200], RZ ;  /* 0xfffe00ff0a007388 */ /* 0x000fe80000000800 */
[----:B------:R-:W-:Y:S04]  /*09b0*/  STS [R10+-0x180], RZ ;  /* 0xfffe80ff0a007388 */ /* 0x000fe80000000800 */
[----:B------:R-:W-:Y:S04]  /*09c0*/  STS [R10+-0x100], RZ ;  /* 0xffff00ff0a007388 */ /* 0x000fe80000000800 */
[----:B------:R-:W-:Y:S04]  /*09d0*/  STS [R10+-0x80], RZ ;  /* 0xffff80ff0a007388 */ /* 0x000fe80000000800 */
[----:B------:R-:W-:Y:S04]  /*09e0*/  STS [R10], RZ ;  /* 0x000000ff0a007388 */ /* 0x000fe80000000800 */
[----:B------:R-:W-:Y:S04]  /*09f0*/  STS [R10+0x80], RZ ;  /* 0x000080ff0a007388 */ /* 0x000fe80000000800 */
[----:B------:R-:W-:Y:S04]  /*0a00*/  STS [R10+0x100], RZ ;  /* 0x000100ff0a007388 */ /* 0x000fe80000000800 */
[----:B------:R-:W-:Y:S04]  /*0a10*/  STS [R10+0x180], RZ ;  /* 0x000180ff0a007388 */ /* 0x000fe80000000800 */
[----:B------:R-:W-:Y:S04]  /*0a20*/  STS [R10+0x200], RZ ;  /* 0x000200ff0a007388 */ /* 0x000fe80000000800 */
[----:B------:R-:W-:Y:S04]  /*0a30*/  STS [R10+0x280], RZ ;  /* 0x000280ff0a007388 */ /* 0x000fe80000000800 */
[----:B------:R-:W-:Y:S04]  /*0a40*/  STS [R10+0x300], RZ ;  /* 0x000300ff0a007388 */ /* 0x000fe80000000800 */
[----:B------:R0:W-:Y:S02]  /*0a50*/  STS [R10+0x380], RZ ;  /* 0x000380ff0a007388 */ /* 0x0001e40000000800 */
[----:B0-----:R-:W-:Y:S01]  /*0a60*/  VIADD R10, R10, 0x800 ;  /* 0x000008000a0a7836 */ /* 0x001fe20000000000 */
[----:B------:R-:W-:Y:S06]  /*0a70*/  @P0 BRA `(.L_x_6) ;  /* 0xfffffffc00ac0947 */ /* 0x000fec000383ffff */
.L_x_5:
[----:B------:R-:W-:Y:S05]  /*0a80*/  BSYNC.RECONVERGENT B0 ;  /* 0x0000000000007941 */ /* 0x000fea0003800200 */
.L_x_4:
[----:B------:R-:W-:Y:S01]  /*0a90*/  BSSY.RECONVERGENT B0, `(.L_x_7) ;  /* 0x0000026000007945 */ /* 0x000fe20003800200 */
[----:B------:R-:W-:-:S03]  /*0aa0*/  IMAD.IADD R5, R7, 0x1, R0 ;  /* 0x0000000107057824 */ /* 0x000fc600078e0200 */
[----:B------:R-:W-:Y:S05]  /*0ab0*/  @!P1 BRA `(.L_x_8) ;  /* 0x00000000008c9947 */ /* 0x000fea0003800000 */
[----:B------:R-:W-:Y:S01]  /*0ac0*/  ISETP.GE.U32.AND P0, PT, R9, 0x8, PT ;  /* 0x000000080900780c */ /* 0x000fe20003f06070 */
[----:B------:R-:W-:Y:S01]  /*0ad0*/  BSSY.RECONVERGENT B1, `(.L_x_9) ;  /* 0x000000e000017945 */ /* 0x000fe20003800200 */
[----:B------:R-:W-:-:S04]  /*0ae0*/  LOP3.LUT R10, R6, 0x7, RZ, 0xc0, !PT ;  /* 0x00000007060a7812 */ /* 0x000fc800078ec0ff */
[----:B------:R-:W-:-:S07]  /*0af0*/  ISETP.NE.AND P1, PT, R10, RZ, PT ;  /* 0x000000ff0a00720c */ /* 0x000fce0003f25270 */
[----:B------:R-:W-:Y:S06]  /*0b00*/  @!P0 BRA `(.L_x_10) ;  /* 0x0000000000288947 */ /* 0x000fec0003800000 */
[C---:B------:R-:W-:Y:S02]  /*0b10*/  IMAD R9, R8.reuse, 0x4, R5 ;  /* 0x0000000408097824 */ /* 0x040fe400078e0205 */
[----:B------:R-:W-:-:S03]  /*0b20*/  VIADD R8, R8, 0x100 ;  /* 0x0000010008087836 */ /* 0x000fc60000000000 */
[----:B------:R0:W-:Y:S04]  /*0b30*/  STS [R9], RZ ;  /* 0x000000ff09007388 */ /* 0x0001e80000000800 */
[----:B------:R0:W-:Y:S04]  /*0b40*/  STS [R9+0x80], RZ ;  /* 0x000080ff09007388 */ /* 0x0001e80000000800 */
[----:B------:R0:W-:Y:S04]  /*0b50*/  STS [R9+0x100], RZ ;  /* 0x000100ff09007388 */ /* 0x0001e80000000800 */
[----:B------:R0:W-:Y:S04]  /*0b60*/  STS [R9+0x180], RZ ;  /* 0x000180ff09007388 */ /* 0x0001e80000000800 */
[----:B------:R0:W-:Y:S04]  /*0b70*/  STS [R9+0x200], RZ ;  /* 0x000200ff09007388 */ /* 0x0001e80000000800 */
[----:B------:R0:W-:Y:S04]  /*0b80*/  STS [R9+0x280], RZ ;  /* 0x000280ff09007388 */ /* 0x0001e80000000800 */
[----:B------:R0:W-:Y:S04]  /*0b90*/  STS [R9+0x300], RZ ;  /* 0x000300ff09007388 */ /* 0x0001e80000000800 */
[----:B------:R0:W-:Y:S02]  /*0ba0*/  STS [R9+0x380], RZ ;  /* 0x000380ff09007388 */ /* 0x0001e40000000800 */
.L_x_10:
[----:B------:R-:W-:Y:S05]  /*0bb0*/  BSYNC.RECONVERGENT B1 ;  /* 0x0000000000017941 */ /* 0x000fea0003800200 */
.L_x_9:
[----:B------:R-:W-:Y:S05]  /*0bc0*/  @!P1 BRA `(.L_x_8) ;  /* 0x0000000000489947 */ /* 0x000fea0003800000 */
[----:B------:R-:W-:Y:S02]  /*0bd0*/  ISETP.GE.U32.AND P0, PT, R10, 0x4, PT ;  /* 0x000000040a00780c */ /* 0x000fe40003f06070 */
[----:B------:R-:W-:-:S04]  /*0be0*/  LOP3.LUT R6, R6, 0x3, RZ, 0xc0, !PT ;  /* 0x0000000306067812 */ /* 0x000fc800078ec0ff */
[----:B------:R-:W-:-:S07]  /*0bf0*/  ISETP.NE.AND P1, PT, R6, RZ, PT ;  /* 0x000000ff0600720c */ /* 0x000fce0003f25270 */
[C---:B0-----:R-:W-:Y:S02]  /*0c00*/  @P0 IMAD R9, R8.reuse, 0x4, R5 ;  /* 0x0000000408090824 */ /* 0x041fe400078e0205 */
[----:B------:R-:W-:-:S03]  /*0c10*/  @P0 VIADD R8, R8, 0x80 ;  /* 0x0000008008080836 */ /* 0x000fc60000000000 */
[----:B------:R1:W-:Y:S04]  /*0c20*/  @P0 STS [R9], RZ ;  /* 0x000000ff09000388 */ /* 0x0003e80000000800 */
[----:B------:R1:W-:Y:S04]  /*0c30*/  @P0 STS [R9+0x80], RZ ;  /* 0x000080ff09000388 */ /* 0x0003e80000000800 */
[----:B------:R1:W-:Y:S04]  /*0c40*/  @P0 STS [R9+0x100], RZ ;  /* 0x000100ff09000388 */ /* 0x0003e80000000800 */
[----:B------:R1:W-:Y:S01]  /*0c50*/  @P0 STS [R9+0x180], RZ ;  /* 0x000180ff09000388 */ /* 0x0003e20000000800 */
[----:B------:R-:W-:Y:S05]  /*0c60*/  @!P1 BRA `(.L_x_8) ;  /* 0x0000000000209947 */ /* 0x000fea0003800000 */
[----:B------:R-:W-:Y:S02]  /*0c70*/  IMAD R0, R8, 0x4, R0 ;  /* 0x0000000408007824 */ /* 0x000fe400078e0200 */
[----:B------:R-:W-:Y:S02]  /*0c80*/  IMAD.MOV R6, RZ, RZ, -R6 ;  /* 0x000000ffff067224 */ /* 0x000fe400078e0a06 */
[----:B------:R-:W-:-:S07]  /*0c90*/  IMAD.IADD R0, R7, 0x1, R0 ;  /* 0x0000000107007824 */ /* 0x000fce00078e0200 */
.L_x_11:
[----:B------:R-:W-:Y:S01]  /*0ca0*/  VIADD R6, R6, 0x1 ;  /* 0x0000000106067836 */ /* 0x000fe20000000000 */
[----:B------:R0:W-:Y:S04]  /*0cb0*/  STS [R0], RZ ;  /* 0x000000ff00007388 */ /* 0x0001e80000000800 */
[----:B------:R-:W-:Y:S01]  /*0cc0*/  ISETP.NE.AND P0, PT, R6, RZ, PT ;  /* 0x000000ff0600720c */ /* 0x000fe20003f05270 */
[----:B0-----:R-:W-:-:S12]  /*0cd0*/  VIADD R0, R0, 0x80 ;  /* 0x0000008000007836 */ /* 0x001fd80000000000 */
[----:B------:R-:W-:Y:S05]  /*0ce0*/  @P0 BRA `(.L_x_11) ;  /* 0xfffffffc00ec0947 */ /* 0x000fea000383ffff */
.L_x_8:
[----:B------:R-:W-:Y:S05]  /*0cf0*/  BSYNC.RECONVERGENT B0 ;  /* 0x0000000000007941 */ /* 0x000fea0003800200 */
.L_x_7:
[----:B------:R-:W2:Y:S01]  /*0d00*/  LDCU UR5, c[0x0][0x3c4] ;  /* 0x00007880ff0577ac */ /* 0x000ea20008000800 */
[----:B-----5:R-:W-:Y:S01]  /*0d10*/  LOP3.LUT R27, R28, 0x80000000, RZ, 0x3c, !PT ;  /* 0x800000001c1b7812 */ /* 0x020fe200078e3cff */
[----:B------:R-:W-:Y:S01]  /*0d20*/  BSSY.RECONVERGENT B0, `(.L_x_12) ;  /* 0x0000080000007945 */ /* 0x000fe20003800200 */
[----:B------:R-:W-:Y:S02]  /*0d30*/  LOP3.LUT R22, R29, 0x80000000, RZ, 0x3c, !PT ;  /* 0x800000001d167812 */ /* 0x000fe400078e3cff */
[----:B------:R-:W-:Y:S02]  /*0d40*/  LOP3.LUT R21, R30, 0x80000000, RZ, 0x3c, !PT ;  /* 0x800000001e157812 */ /* 0x000fe400078e3cff */
[----:B------:R-:W-:Y:S02]  /*0d50*/  LOP3.LUT R18, R31, 0x80000000, RZ, 0x3c, !PT ;  /* 0x800000001f127812 */ /* 0x000fe400078e3cff */
[----:B------:R-:W-:Y:S02]  /*0d60*/  LOP3.LUT R20, R33, 0x80000000, RZ, 0x3c, !PT ;  /* 0x8000000021147812 */ /* 0x000fe400078e3cff */
[----:B------:R-:W-:-:S02]  /*0d70*/  LOP3.LUT R23, R32, 0x80000000, RZ, 0x3c, !PT ;  /* 0x8000000020177812 */ /* 0x000fc400078e3cff */
[----:B------:R-:W-:Y:S02]  /*0d80*/  LOP3.LUT R25, R34, 0x80000000, RZ, 0x3c, !PT ;  /* 0x8000000022197812 */ /* 0x000fe400078e3cff */
[----:B------:R-:W-:Y:S02]  /*0d90*/  LOP3.LUT R17, R36, 0x80000000, RZ, 0x3c, !PT ;  /* 0x8000000024117812 */ /* 0x000fe400078e3cff */
[----:B------:R-:W-:Y:S02]  /*0da0*/  LOP3.LUT R19, R38, 0x80000000, RZ, 0x3c, !PT ;  /* 0x8000000026137812 */ /* 0x000fe400078e3cff */
[----:B--2---:R-:W-:Y:S02]  /*0db0*/  SHF.R.U32.HI R49, RZ, UR5, R27 ;  /* 0x00000005ff317c19 */ /* 0x004fe4000801161b */
[----:B------:R-:W-:Y:S02]  /*0dc0*/  SHF.R.U32.HI R52, RZ, UR5, R22 ;  /* 0x00000005ff347c19 */ /* 0x000fe40008011616 */
[----:B------:R-:W-:-:S02]  /*0dd0*/  LOP3.LUT R49, R49, UR4, RZ, 0x30, !PT ;  /* 0x0000000431317c12 */ /* 0x000fc4000f8e30ff */
[----:B------:R-:W-:Y:S02]  /*0de0*/  LOP3.LUT R52, R52, UR4, RZ, 0x30, !PT ;  /* 0x0000000434347c12 */ /* 0x000fe4000f8e30ff */
[----:B------:R-:W-:Y:S01]  /*0df0*/  SHF.R.U32.HI R56, RZ, UR5, R21 ;  /* 0x00000005ff387c19 */ /* 0x000fe20008011615 */
[--C-:B------:R-:W-:Y:S01]  /*0e00*/  IMAD R0, R49, 0x4, R5.reuse ;  /* 0x0000000431007824 */ /* 0x100fe200078e0205 */
[----:B------:R-:W-:Y:S01]  /*0e10*/  SHF.R.U32.HI R48, RZ, UR5, R18 ;  /* 0x00000005ff307c19 */ /* 0x000fe20008011612 */
[----:B------:R-:W-:Y:S01]  /*0e20*/  IMAD R6, R52, 0x4, R5 ;  /* 0x0000000434067824 */ /* 0x000fe200078e0205 */
[----:B------:R-:W-:Y:S01]  /*0e30*/  LOP3.LUT R56, R56, UR4, RZ, 0x30, !PT ;  /* 0x0000000438387c12 */ /* 0x000fe2000f8e30ff */
[----:B------:R-:W-:Y:S01]  /*0e40*/  NOP ;  /* 0x0000000000007918 */ /* 0x000fe20000000000 */
[----:B01----:R-:W-:Y:S01]  /*0e50*/  SHF.R.U32.HI R9, RZ, UR5, R20 ;  /* 0x00000005ff097c19 */ /* 0x003fe20008011614 */
[----:B------:R0:W-:Y:S01]  /*0e60*/  ATOMS.POPC.INC.32 RZ, [R0+URZ] ;  /* 0x0000000000ff7f8c */ /* 0x0001e2000d8000ff */
[----:B------:R-:W-:-:S02]  /*0e70*/  LOP3.LUT R48, R48, UR4, RZ, 0x30, !PT ;  /* 0x0000000430307c12 */ /* 0x000fc4000f8e30ff */
[----:B------:R-:W-:Y:S01]  /*0e80*/  SHF.R.U32.HI R8, RZ, UR5, R23 ;  /* 0x00000005ff087c19 */ /* 0x000fe20008011617 */
[----:B------:R1:W-:Y:S01]  /*0e90*/  ATOMS.POPC.INC.32 RZ, [R6+URZ] ;  /* 0x0000000006ff7f8c */ /* 0x0003e2000d8000ff */
[----:B------:R-:W-:Y:S02]  /*0ea0*/  SHF.R.U32.HI R11, RZ, UR5, R25 ;  /* 0x00000005ff0b7c19 */ /* 0x000fe40008011619 */
[----:B------:R-:W-:Y:S01]  /*0eb0*/  LOP3.LUT R10, R9, UR4, RZ, 0x30, !PT ;  /* 0x00000004090a7c12 */ /* 0x000fe2000f8e30ff */
[--C-:B0-----:R-:W-:Y:S01]  /*0ec0*/  IMAD R0, R56, 0x4, R5.reuse ;  /* 0x0000000438007824 */ /* 0x101fe200078e0205 */
[----:B------:R-:W-:Y:S02]  /*0ed0*/  LOP3.LUT R8, R8, UR4, RZ, 0x30, !PT ;  /* 0x0000000408087c12 */ /* 0x000fe4000f8e30ff */
[----:B------:R-:W-:Y:S01]  /*0ee0*/  LOP3.LUT R12, R11, UR4, RZ, 0x30, !PT ;  /* 0x000000040b0c7c12 */ /* 0x000fe2000f8e30ff */
[--C-:B-1----:R-:W-:Y:S01]  /*0ef0*/  IMAD R6, R48, 0x4, R5.reuse ;  /* 0x0000000430067824 */ /* 0x102fe200078e0205 */
[----:B------:R0:W-:Y:S01]  /*0f00*/  ATOMS.POPC.INC.32 RZ, [R0+URZ] ;  /* 0x0000000000ff7f8c */ /* 0x0001e2000d8000ff */
[--C-:B------:R-:W-:Y:S01]  /*0f10*/  IMAD R9, R10, 0x4, R5.reuse ;  /* 0x000000040a097824 */ /* 0x100fe200078e0205 */
[----:B------:R-:W-:Y:S01]  /*0f20*/  LOP3.LUT R10, R35, 0x80000000, RZ, 0x3c, !PT ;  /* 0x80000000230a7812 */ /* 0x000fe200078e3cff */
[--C-:B------:R-:W-:Y:S01]  /*0f30*/  IMAD R8, R8, 0x4, R5.reuse ;  /* 0x0000000408087824 */ /* 0x100fe200078e0205 */
[----:B------:R1:W-:Y:S01]  /*0f40*/  ATOMS.POPC.INC.32 RZ, [R6+URZ] ;  /* 0x0000000006ff7f8c */ /* 0x0003e2000d8000ff */
[----:B------:R-:W-:Y:S01]  /*0f50*/  IMAD R11, R12, 0x4, R5 ;  /* 0x000000040c0b7824 */ /* 0x000fe200078e0205 */
[----:B------:R-:W-:-:S02]  /*0f60*/  LOP3.LUT R12, R37, 0x80000000, RZ, 0x3c, !PT ;  /* 0x80000000250c7812 */ /* 0x000fc400078e3cff */
[----:B------:R-:W-:Y:S01]  /*0f70*/  LOP3.LUT R16, R39, 0x80000000, RZ, 0x3c, !PT ;  /* 0x8000000027107812 */ /* 0x000fe200078e3cff */
[----:B------:R-:W-:Y:S01]  /*0f80*/  ATOMS.POPC.INC.32 RZ, [R8+URZ] ;  /* 0x0000000008ff7f8c */ /* 0x000fe2000d8000ff */
[----:B0-----:R-:W-:Y:S02]  /*0f90*/  SHF.R.U32.HI R0, RZ, UR5, R10 ;  /* 0x00000005ff007c19 */ /* 0x001fe4000801160a */
[----:B-1----:R-:W-:Y:S01]  /*0fa0*/  SHF.R.U32.HI R6, RZ, UR5, R17 ;  /* 0x00000005ff067c19 */ /* 0x002fe20008011611 */
[----:B------:R0:W-:Y:S01]  /*0fb0*/  ATOMS.POPC.INC.32 RZ, [R9+URZ] ;  /* 0x0000000009ff7f8c */ /* 0x0001e2000d8000ff */
[----:B------:R-:W-:Y:S02]  /*0fc0*/  SHF.R.U32.HI R14, RZ, UR5, R19 ;  /* 0x00000005ff0e7c19 */ /* 0x000fe40008011613 */
[----:B------:R-:W-:Y:S01]  /*0fd0*/  LOP3.LUT R6, R6, UR4, RZ, 0x30, !PT ;  /* 0x0000000406067c12 */ /* 0x000fe2000f8e30ff */
[----:B------:R1:W-:Y:S01]  /*0fe0*/  ATOMS.POPC.INC.32 RZ, [R11+URZ] ;  /* 0x000000000bff7f8c */ /* 0x0003e2000d8000ff */
[----:B------:R-:W-:-:S02]  /*0ff0*/  SHF.R.U32.HI R13, RZ, UR5, R12 ;  /* 0x00000005ff0d7c19 */ /* 0x000fc4000801160c */
[----:B------:R-:W-:Y:S02]  /*1000*/  LOP3.LUT R0, R0, UR4, RZ, 0x30, !PT ;  /* 0x0000000400007c12 */ /* 0x000fe4000f8e30ff */
[----:B0-----:R-:W-:Y:S02]  /*1010*/  SHF.R.U32.HI R9, RZ, UR5, R16 ;  /* 0x00000005ff097c19 */ /* 0x001fe40008011610 */
[----:B------:R-:W-:Y:S01]  /*1020*/  LOP3.LUT R50, R14, UR4, RZ, 0x30, !PT ;  /* 0x000000040e327c12 */ /* 0x000fe2000f8e30ff */
[--C-:B------:R-:W-:Y:S01]  /*1030*/  IMAD R14, R6, 0x4, R5.reuse ;  /* 0x00000004060e7824 */ /* 0x100fe200078e0205 */
[----:B------:R-:W-:Y:S01]  /*1040*/  LOP3.LUT R8, R13, UR4, RZ, 0x30, !PT ;  /* 0x000000040d087c12 */ /* 0x000fe2000f8e30ff */
[--C-:B------:R-:W-:Y:S01]  /*1050*/  IMAD R0, R0, 0x4, R5.reuse ;  /* 0x0000000400007824 */ /* 0x100fe200078e0205 */
[----:B------:R-:W-:Y:S01]  /*1060*/  LOP3.LUT R6, R9, UR4, RZ, 0x30, !PT ;  /* 0x0000000409067c12 */ /* 0x000fe2000f8e30ff */
[--C-:B------:R-:W-:Y:S01]  /*1070*/  IMAD R50, R50, 0x4, R5.reuse ;  /* 0x0000000432327824 */ /* 0x100fe200078e0205 */
[----:B------:R-:W-:Y:S01]  /*1080*/  LOP3.LUT R9, R40, 0x80000000, RZ, 0x3c, !PT ;  /* 0x8000000028097812 */ /* 0x000fe200078e3cff */
[--C-:B------:R-:W-:Y:S01]  /*1090*/  IMAD R26, R8, 0x4, R5.reuse ;  /* 0x00000004081a7824 */ /* 0x100fe200078e0205 */
[----:B------:R0:W-:Y:S01]  /*10a0*/  ATOMS.POPC.INC.32 RZ, [R0+URZ] ;  /* 0x0000000000ff7f8c */ /* 0x0001e2000d8000ff */
[----:B------:R-:W-:Y:S01]  /*10b0*/  IMAD R51, R6, 0x4, R5 ;  /* 0x0000000406337824 */ /* 0x000fe200078e0205 */
[----:B------:R-:W-:-:S02]  /*10c0*/  LOP3.LUT R6, R43, 0x80000000, RZ, 0x3c, !PT ;  /* 0x800000002b067812 */ /* 0x000fc400078e3cff */
[----:B-1----:R-:W-:Y:S01]  /*10d0*/  LOP3.LUT R11, R44, 0x80000000, RZ, 0x3c, !PT ;  /* 0x800000002c0b7812 */ /* 0x002fe200078e3cff */
[----:B------:R1:W-:Y:S01]  /*10e0*/  ATOMS.POPC.INC.32 RZ, [R14+URZ] ;  /* 0x000000000eff7f8c */ /* 0x0003e2000d8000ff */
[----:B------:R-:W-:Y:S02]  /*10f0*/  LOP3.LUT R8, R45, 0x80000000, RZ, 0x3c, !PT ;  /* 0x800000002d087812 */ /* 0x000fe400078e3cff */
[----:B------:R-:W-:Y:S01]  /*1100*/  LOP3.LUT R13, R46, 0x80000000, RZ, 0x3c, !PT ;  /* 0x800000002e0d7812 */ /* 0x000fe200078e3cff */
[----:B------:R2:W-:Y:S01]  /*1110*/  ATOMS.POPC.INC.32 RZ, [R26+URZ] ;  /* 0x000000001aff7f8c */ /* 0x0005e2000d8000ff */
[----:B0-----:R-:W-:Y:S02]  /*1120*/  SHF.R.U32.HI R0, RZ, UR5, R9 ;  /* 0x00000005ff007c19 */ /* 0x001fe40008011609 */
[----:B------:R-:W-:Y:S01]  /*1130*/  SHF.R.U32.HI R53, RZ, UR5, R11 ;  /* 0x00000005ff357c19 */ /* 0x000fe2000801160b */
[----:B-1----:R-:W0:Y:S01]  /*1140*/  LDC.64 R14, c[0x0][0x380] ;  /* 0x0000e000ff0e7b82 */ /* 0x002e220000000a00 */
[----:B------:R-:W-:Y:S01]  /*1150*/  SHF.R.U32.HI R55, RZ, UR5, R8 ;  /* 0x00000005ff377c19 */ /* 0x000fe20008011608 */
[----:B------:R1:W-:Y:S01]  /*1160*/  ATOMS.POPC.INC.32 RZ, [R50+URZ] ;  /* 0x0000000032ff7f8c */ /* 0x0003e2000d8000ff */
[----:B------:R-:W-:-:S02]  /*1170*/  SHF.R.U32.HI R57, RZ, UR5, R13 ;  /* 0x00000005ff397c19 */ /* 0x000fc4000801160d */
[----:B--2---:R-:W-:Y:S01]  /*1180*/  SHF.R.U32.HI R26, RZ, UR5, R6 ;  /* 0x00000005ff1a7c19 */ /* 0x004fe20008011606 */
[----:B------:R2:W-:Y:S01]  /*1190*/  ATOMS.POPC.INC.32 RZ, [R51+URZ] ;  /* 0x0000000033ff7f8c */ /* 0x0005e2000d8000ff */
[----:B------:R-:W-:Y:S02]  /*11a0*/  LOP3.LUT R0, R0, UR4, RZ, 0x30, !PT ;  /* 0x0000000400007c12 */ /* 0x000fe4000f8e30ff */
[----:B------:R-:W-:Y:S02]  /*11b0*/  LOP3.LUT R54, R26, UR4, RZ, 0x30, !PT ;  /* 0x000000041a367c12 */ /* 0x000fe4000f8e30ff */
[----:B------:R-:W-:Y:S01]  /*11c0*/  LOP3.LUT R58, R53, UR4, RZ, 0x30, !PT ;  /* 0x00000004353a7c12 */ /* 0x000fe2000f8e30ff */
[--C-:B------:R-:W-:Y:S01]  /*11d0*/  IMAD R53, R0, 0x4, R5.reuse ;  /* 0x0000000400357824 */ /* 0x100fe200078e0205 */
[----:B------:R-:W-:Y:S01]  /*11e0*/  ISETP.GT.U32.AND P2, PT, R3, 0xff, PT ;  /* 0x000000ff0300780c */ /* 0x000fe20003f44070 */
[--C-:B------:R-:W-:Y:S01]  /*11f0*/  IMAD R54, R54, 0x4, R5.reuse ;  /* 0x0000000436367824 */ /* 0x100fe200078e0205 */
[----:B------:R-:W-:Y:S01]  /*1200*/  LOP3.LUT R60, R55, UR4, RZ, 0x30, !PT ;  /* 0x00000004373c7c12 */ /* 0x000fe2000f8e30ff */
[--C-:B------:R-:W-:Y:S01]  /*1210*/  IMAD R58, R58, 0x4, R5.reuse ;  /* 0x000000043a3a7824 */ /* 0x100fe200078e0205 */
[----:B------:R-:W-:Y:S01]  /*1220*/  LOP3.LUT R26, R57, UR4, RZ, 0x30, !PT ;  /* 0x00000004391a7c12 */ /* 0x000fe2000f8e30ff */
[----:B------:R3:W-:Y:S01]  /*1230*/  ATOMS.POPC.INC.32 RZ, [R53+URZ] ;  /* 0x0000000035ff7f8c */ /* 0x0007e2000d8000ff */
[----:B-1----:R-:W-:Y:S01]  /*1240*/  P2R R50, PR, RZ, 0x4 ;  /* 0x00000004ff327803 */ /* 0x002fe20000000000 */
[----:B------:R-:W-:-:S02]  /*1250*/  IMAD R60, R60, 0x4, R5 ;  /* 0x000000043c3c7824 */ /* 0x000fc400078e0205 */
[----:B------:R-:W-:Y:S01]  /*1260*/  IMAD R5, R26, 0x4, R5 ;  /* 0x000000041a057824 */ /* 0x000fe200078e0205 */
[----:B------:R3:W-:Y:S01]  /*1270*/  ATOMS.POPC.INC.32 RZ, [R54+URZ] ;  /* 0x0000000036ff7f8c */ /* 0x0007e2000d8000ff */
[----:B--2---:R-:W-:Y:S02]  /*1280*/  IMAD R51, R3, 0x4, R7 ;  /* 0x0000000403337824 */ /* 0x004fe400078e0207 */
[----:B------:R-:W-:Y:S01]  /*1290*/  IMAD.MOV.U32 R0, RZ, RZ, RZ ;  /* 0x000000ffff007224 */ /* 0x000fe200078e00ff */
[----:B------:R3:W-:Y:S04]  /*12a0*/  ATOMS.POPC.INC.32 RZ, [R58+URZ] ;  /* 0x000000003aff7f8c */ /* 0x0007e8000d8000ff */
[----:B------:R3:W-:Y:S04]  /*12b0*/  ATOMS.POPC.INC.32 RZ, [R60+URZ] ;  /* 0x000000003cff7f8c */ /* 0x0007e8000d8000ff */
[----:B------:R3:W-:Y:S01]  /*12c0*/  ATOMS.POPC.INC.32 RZ, [R5+URZ] ;  /* 0x0000000005ff7f8c */ /* 0x0007e2000d8000ff */
[----:B------:R-:W-:Y:S06]  /*12d0*/  BAR.SYNC.DEFER_BLOCKING 0x0 ;  /* 0x0000000000007b1d */ /* 0x000fec0000010000 */
[----:B------:R-:W-:Y:S05]  /*12e0*/  @P2 BRA `(.L_x_13) ;  /* 0x00000000008c2947 */ /* 0x000fea0003800000 */
[----:B------:R-:W1:Y:S04]  /*12f0*/  LDS R0, [R51] ;  /* 0x0000000033007984 */ /* 0x000e680000000800 */
[----:B---3--:R-:W2:Y:S04]  /*1300*/  LDS R5, [R51+0x400] ;  /* 0x0004000033057984 */ /* 0x008ea80000000800 */
[----:B------:R-:W3:Y:S04]  /*1310*/  LDS R53, [R51+0x800] ;  /* 0x0008000033357984 */ /* 0x000ee80000000800 */
[----:B------:R-:W4:Y:S04]  /*1320*/  LDS R55, [R51+0xc00] ;  /* 0x000c000033377984 */ /* 0x000f280000000800 */
[----:B------:R-:W5:Y:S04]  /*1330*/  LDS R57, [R51+0x1000] ;  /* 0x0010000033397984 */ /* 0x000f680000000800 */
[----:B------:R-:W0:Y:S04]  /*1340*/  LDS R59, [R51+0x1400] ;  /* 0x00140000333b7984 */ /* 0x000e280000000800 */
[----:B------:R-:W-:Y:S04]  /*1350*/  LDS R61, [R51+0x2000] ;  /* 0x00200000333d7984 */ /* 0x000fe80000000800 */
[----:B------:R-:W-:Y:S04]  /*1360*/  LDS R63, [R51+0x2400] ;  /* 0x00240000333f7984 */ /* 0x000fe80000000800 */
[----:B------:R-:W-:Y:S04]  /*1370*/  LDS R65, [R51+0x2800] ;  /* 0x0028000033417984 */ /* 0x000fe80000000800 */
[----:B------:R-:W-:Y:S04]  /*1380*/  STS [R51], RZ ;  /* 0x000000ff33007388 */ /* 0x000fe80000000800 */
[----:B-1----:R-:W-:Y:S01]  /*1390*/  STS [R51+0x400], R0 ;  /* 0x0004000033007388 */ /* 0x002fe20000000800 */
[----:B--2---:R-:W-:-:S03]  /*13a0*/  IMAD.IADD R54, R0, 0x1, R5 ;  /* 0x0000000100367824 */ /* 0x004fc600078e0205 */
[----:B------:R-:W1:Y:S01]  /*13b0*/  LDS R5, [R51+0x1800] ;  /* 0x0018000033057984 */ /* 0x000e620000000800 */
[----:B---3--:R-:W-:-:S03]  /*13c0*/  IMAD.IADD R58, R54, 0x1, R53 ;  /* 0x00000001363a7824 */ /* 0x008fc600078e0235 */
[----:B------:R-:W2:Y:S01]  /*13d0*/  LDS R53, [R51+0x1c00] ;  /* 0x001c000033357984 */ /* 0x000ea20000000800 */
[----:B----4-:R-:W-:-:S03]  /*13e0*/  IMAD.IADD R60, R58, 0x1, R55 ;  /* 0x000000013a3c7824 */ /* 0x010fc600078e0237 */
[----:B------:R1:W-:Y:S01]  /*13f0*/  STS [R51+0x800], R54 ;  /* 0x0008003633007388 */ /* 0x0003e20000000800 */
[----:B-----5:R-:W-:-:S03]  /*1400*/  IMAD.IADD R62, R60, 0x1, R57 ;  /* 0x000000013c3e7824 */ /* 0x020fc600078e0239 */
[----:B------:R-:W3:Y:S01]  /*1410*/  LDS R55, [R51+0x2c00] ;  /* 0x002c000033377984 */ /* 0x000ee20000000800 */
[----:B0-----:R-:W-:-:S03]  /*1420*/  IMAD.IADD R64, R62, 0x1, R59 ;  /* 0x000000013e407824 */ /* 0x001fc600078e023b */
[----:B------:R0:W-:Y:S04]  /*1430*/  STS [R51+0xc00], R58 ;  /* 0x000c003a33007388 */ /* 0x0001e80000000800 */
[----:B------:R4:W-:Y:S04]  /*1440*/  STS [R51+0x1000], R60 ;  /* 0x0010003c33007388 */ /* 0x0009e80000000800 */
[----:B------:R4:W-:Y:S04]  /*1450*/  STS [R51+0x1400], R62 ;  /* 0x0014003e33007388 */ /* 0x0009e80000000800 */
[----:B------:R4:W-:Y:S01]  /*1460*/  STS [R51+0x1800], R64 ;  /* 0x0018004033007388 */ /* 0x0009e20000000800 */
[----:B-1----:R-:W-:-:S04]  /*1470*/  IMAD.IADD R54, R64, 0x1, R5 ;  /* 0x0000000140367824 */ /* 0x002fc800078e0205 */
[----:B--2---:R-:W-:Y:S01]  /*1480*/  IMAD.IADD R66, R54, 0x1, R53 ;  /* 0x0000000136427824 */ /* 0x004fe200078e0235 */
[----:B------:R4:W-:Y:S03]  /*1490*/  STS [R51+0x1c00], R54 ;  /* 0x001c003633007388 */ /* 0x0009e60000000800 */
[----:B------:R-:W-:Y:S01]  /*14a0*/  IMAD.IADD R68, R66, 0x1, R61 ;  /* 0x0000000142447824 */ /* 0x000fe200078e023d */
[----:B------:R4:W-:Y:S03]  /*14b0*/  STS [R51+0x2000], R66 ;  /* 0x0020004233007388 */ /* 0x0009e60000000800 */
[----:B------:R-:W-:Y:S01]  /*14c0*/  IMAD.IADD R70, R68, 0x1, R63 ;  /* 0x0000000144467824 */ /* 0x000fe200078e023f */
[----:B------:R4:W-:Y:S03]  /*14d0*/  STS [R51+0x2400], R68 ;  /* 0x0024004433007388 */ /* 0x0009e60000000800 */
[----:B0-----:R-:W-:Y:S01]  /*14e0*/  IMAD.IADD R58, R70, 0x1, R65 ;  /* 0x00000001463a7824 */ /* 0x001fe200078e0241 */
[----:B------:R4:W-:Y:S03]  /*14f0*/  STS [R51+0x2800], R70 ;  /* 0x0028004633007388 */ /* 0x0009e60000000800 */
[----:B---3--:R-:W-:Y:S01]  /*1500*/  IMAD.IADD R0, R58, 0x1, R55 ;  /* 0x000000013a007824 */ /* 0x008fe200078e0237 */
[----:B------:R4:W-:Y:S06]  /*1510*/  STS [R51+0x2c00], R58 ;  /* 0x002c003a33007388 */ /* 0x0009ec0000000800 */
.L_x_13:
[----:B------:R-:W-:Y:S05]  /*1520*/  BSYNC.RECONVERGENT B0 ;  /* 0x0000000000007941 */ /* 0x000fea0003800200 */
.L_x_12:
[----:B------:R-:W-:Y:S01]  /*1530*/  ISETP.NE.AND P0, PT, R0, 0x1980, PT ;  /* 0x000019800000780c */ /* 0x000fe20003f05270 */
[----:B---3--:R-:W-:Y:S01]  /*1540*/  IMAD R5, R42, 0x100, R3 ;  /* 0x000001002a057824 */ /* 0x008fe200078e0203 */
[----:B------:R-:W-:Y:S01]  /*1550*/  @!P2 LOP3.LUT R53, R0, 0x40000000, RZ, 0xfc, !PT ;  /* 0x400000000035a812 */ /* 0x000fe200078efcff */
[----:B------:R-:W-:Y:S01]  /*1560*/  IMAD R41, R41, 0x11, RZ ;  /* 0x0000001129297824 */ /* 0x000fe200078e02ff */
[----:B------:R-:W-:Y:S01]  /*1570*/  ISETP.LT.U32.AND P0, PT, R3, 0x100, !P0 ;  /* 0x000001000300780c */ /* 0x000fe20004701070 */
[----:B0-----:R-:W-:-:S03]  /*1580*/  IMAD.WIDE R14, R5, 0x4, R14 ;  /* 0x00000004050e7825 */ /* 0x001fc600078e020e */
[----:B------:R-:W-:Y:S01]  /*1590*/  LOP3.LUT R57, R41, R4, RZ, 0xfc, !PT ;  /* 0x0000000429397212 */ /* 0x000fe200078efcff */
[----:B----4-:R-:W-:Y:S01]  /*15a0*/  IMAD R54, R42, 0x1980, RZ ;  /* 0x000019802a367824 */ /* 0x010fe200078e02ff */
[----:B------:R0:W-:Y:S07]  /*15b0*/  @!P2 STG.E.STRONG.SYS desc[UR6][R14.64], R53 ;  /* 0x000000350e00a986 */ /* 0x0001ee000c115906 */
[----:B------:R-:W-:Y:S06]  /*15c0*/  BAR.RED.OR.DEFER_BLOCKING 0x0, P0 ;  /* 0x0000000000007b1d */ /* 0x000fec0000014800 */
[----:B------:R-:W1:Y:S01]  /*15d0*/  B2R.RESULT RZ, P0 ;  /* 0x0000000000ff731c */ /* 0x000e620000004000 */
[----:B------:R-:W-:-:S04]  /*15e0*/  IADD3 R4, P1, PT, R54, R57, RZ ;  /* 0x0000003936047210 */ /* 0x000fc80007f3e0ff */
[----:B------:R-:W-:Y:S01]  /*15f0*/  LEA.HI.X.SX32 R55, R54, RZ, 0x1, P1 ;  /* 0x000000ff36377211 */ /* 0x000fe200008f0eff */
[----:B------:R-:W-:-:S03]  /*1600*/  IMAD.SHL.U32 R5, R4, 0x4, RZ ;  /* 0x0000000404057824 */ /* 0x000fc600078e00ff */
[----:B------:R-:W-:Y:S01]  /*1610*/  SHF.L.U64.HI R4, R4, 0x2, R55 ;  /* 0x0000000204047819 */ /* 0x000fe20000010237 */
[----:B01----:R-:W-:Y:S06]  /*1620*/  @!P0 BRA `(.L_x_14) ;  /* 0x0000001000b48947 */ /* 0x003fec0003800000 */
[----:B------:R-:W0:Y:S01]  /*1630*/  LDCU.64 UR8, c[0x0][0x3b8] ;  /* 0x00007700ff0877ac */ /* 0x000e220008000a00 */
[----:B------:R-:W-:Y:S01]  /*1640*/  BSSY B1, `(.L_x_15) ;  /* 0x0000032000017945 */ /* 0x000fe20003800000 */
[----:B------:R-:W-:Y:S01]  /*1650*/  IMAD R13, R3, 0x8, R7 ;  /* 0x00000008030d7824 */ /* 0x000fe200078e0207 */
[----:B0-----:R-:W-:-:S04]  /*1660*/  IADD3 R8, P0, PT, R5, UR8, RZ ;  /* 0x0000000805087c10 */ /* 0x001fc8000ff1e0ff */
[----:B------:R-:W-:Y:S01]  /*1670*/  IADD3.X R9, PT, PT, R4, UR9, RZ, P0, !PT ;  /* 0x0000000904097c10 */ /* 0x000fe200087fe4ff */
[----:B------:R-:W-:Y:S08]  /*1680*/  @P2 BRA `(.L_x_16) ;  /* 0x0000000000b42947 */ /* 0x000ff00003800000 */
[----:B------:R-:W0:Y:S02]  /*1690*/  LDCU.64 UR8, c[0x0][0x398] ;  /* 0x00007300ff0877ac */ /* 0x000e240008000a00 */
[----:B0-----:R-:W-:-:S04]  /*16a0*/  LEA R10, P0, R3, UR8, 0x3 ;  /* 0x00000008030a7c11 */ /* 0x001fc8000f8018ff */
[----:B------:R-:W-:-:S05]  /*16b0*/  LEA.HI.X R11, R3, UR9, RZ, 0x3, P0 ;  /* 0x00000009030b7c11 */ /* 0x000fca00080f1cff */
[----:B------:R-:W2:Y:S01]  /*16c0*/  LDG.E.64 R4, desc[UR6][R10.64] ;  /* 0x000000060a047981 */ /* 0x000ea2000c1e1b00 */
[----:B------:R-:W-:-:S04]  /*16d0*/  ISETP.GT.U32.AND P0, PT, R3, R49, PT ;  /* 0x000000310300720c */ /* 0x000fc80003f04070 */
[----:B------:R-:W-:-:S04]  /*16e0*/  SEL R17, RZ, 0x1980, !P0 ;  /* 0x00001980ff117807 */ /* 0x000fc80004000000 */
[----:B--2---:R-:W-:Y:S01]  /*16f0*/  IADD3 R4, P0, PT, R4, -R17, RZ ;  /* 0x8000001104047210 */ /* 0x004fe20007f1e0ff */
[----:B------:R-:W-:-:S03]  /*1700*/  IMAD.MOV.U32 R17, RZ, RZ, R0 ;  /* 0x000000ffff117224 */ /* 0x000fc600078e0000 */
[----:B------:R-:W-:Y:S02]  /*1710*/  IADD3.X R5, PT, PT, R5, -0x1, RZ, P0, !PT ;  /* 0xffffffff05057810 */ /* 0x000fe400007fe4ff */
[----:B------:R-:W-:-:S03]  /*1720*/  ISETP.GE.AND P0, PT, R42, 0x1, PT ;  /* 0x000000012a00780c */ /* 0x000fc60003f06270 */
[----:B------:R0:W-:Y:S10]  /*1730*/  STS.64 [R13+0x6600], R4 ;  /* 0x006600040d007388 */ /* 0x0001f40000000a00 */
[----:B------:R-:W-:Y:S05]  /*1740*/  @!P0 BRA `(.L_x_17) ;  /* 0x00000000006c8947 */ /* 0x000fea0003800000 */
[----:B------:R-:W-:Y:S01]  /*1750*/  BSSY B0, `(.L_x_18) ;  /* 0x0000019000007945 */ /* 0x000fe20003800000 */
[----:B------:R-:W-:Y:S02]  /*1760*/  IMAD.MOV.U32 R6, RZ, RZ, -0x1 ;  /* 0xffffffffff067424 */ /* 0x000fe400078e00ff */
[----:B------:R-:W-:Y:S02]  /*1770*/  IMAD.MOV.U32 R10, RZ, RZ, R42 ;  /* 0x000000ffff0a7224 */ /* 0x000fe400078e002a */
[----:B------:R-:W-:-:S07]  /*1780*/  IMAD.MOV.U32 R17, RZ, RZ, R0 ;  /* 0x000000ffff117224 */ /* 0x000fce00078e0000 */
.L_x_22:
[----:B0-----:R-:W0:Y:S01]  /*1790*/  LDC.64 R4, c[0x0][0x380] ;  /* 0x0000e000ff047b82 */ /* 0x001e220000000a00 */
[----:B------:R-:W-:Y:S01]  /*17a0*/  VIADD R19, R10, 0xffffffff ;  /* 0xffffffff0a137836 */ /* 0x000fe20000000000 */
[----:B------:R-:W-:Y:S03]  /*17b0*/  BSSY B2, `(.L_x_19) ;  /* 0x0000008000027945 */ /* 0x000fe60003800000 */
[----:B------:R-:W-:-:S04]  /*17c0*/  IMAD R11, R19, 0x100, R3 ;  /* 0x00000100130b7824 */ /* 0x000fc800078e0203 */
[----:B0-----:R-:W-:-:S07]  /*17d0*/  IMAD.WIDE R4, R11, 0x4, R4 ;  /* 0x000000040b047825 */ /* 0x001fce00078e0204 */
.L_x_20:
[----:B------:R-:W-:Y:S05]  /*17e0*/  YIELD ;  /* 0x0000000000007946 */ /* 0x000fea0003800000 */
[----:B------:R0:W-:Y:S06]  /*17f0*/  MEMBAR.SC.CTA ;  /* 0x0000000000007992 */ /* 0x0001ec0000000000 */
[----:B0-----:R-:W2:Y:S02]  /*1800*/  LDG.E.STRONG.SYS R11, desc[UR6][R4.64] ;  /* 0x00000006040b7981 */ /* 0x001ea4000c1f5900 */
[----:B--2---:R-:W-:-:S13]  /*1810*/  ISETP.NE.AND P0, PT, R11, RZ, PT ;  /* 0x000000ff0b00720c */ /* 0x004fda0003f05270 */
[----:B------:R-:W-:Y:S05]  /*1820*/  @!P0 BRA `(.L_x_20) ;  /* 0xfffffffc00ec8947 */ /* 0x000fea000383ffff */
[----:B------:R-:W-:Y:S05]  /*1830*/  BSYNC B2 ;  /* 0x0000000000027941 */ /* 0x000fea0003800000 */
.L_x_19:
[----:B------:R-:W-:Y:S01]  /*1840*/  BSSY.RECONVERGENT B2, `(.L_x_21) ;  /* 0x0000006000027945 */ /* 0x000fe20003800200 */
[C---:B------:R-:W-:Y:S02]  /*1850*/  ISETP.GT.AND P0, PT, R11.reuse, -0x1, PT ;  /* 0xffffffff0b00780c */ /* 0x040fe40003f04270 */
[----:B------:R-:W-:Y:S01]  /*1860*/  LOP3.LUT R4, R11, 0x3fffffff, RZ, 0xc0, !PT ;  /* 0x3fffffff0b047812 */ /* 0x000fe200078ec0ff */
[----:B------:R-:W-:Y:S05]  /*1870*/  WARPSYNC.EXCLUSIVE R6 ;  /* 0x0000000006007348 */ /* 0x000fea0003a00000 */
[----:B------:R-:W-:-:S05]  /*1880*/  IMAD.IADD R17, R4, 0x1, R17 ;  /* 0x0000000104117824 */ /* 0x000fca00078e0211 */
[----:B------:R-:W-:-:S07]  /*1890*/  VOTE.ANY R6, PT, P0 ;  /* 0x0000000000067806 */ /* 0x000fce00000e0100 */
[----:B------:R-:W-:Y:S05]  /*18a0*/  BSYNC.RECONVERGENT B2 ;  /* 0x0000000000027941 */ /* 0x000fea0003800200 */
.L_x_21:
[----:B------:R-:W-:Y:S01]  /*18b0*/  ISETP.GT.U32.AND P1, PT, R10, 0x1, PT ;  /* 0x000000010a00780c */ /* 0x000fe20003f24070 */
[----:B------:R-:W-:-:S12]  /*18c0*/  IMAD.MOV.U32 R10, RZ, RZ, R19 ;  /* 0x000000ffff0a7224 */ /* 0x000fd800078e0013 */
[----:B------:R-:W-:Y:S05]  /*18d0*/  @P0 BRA P1, `(.L_x_22) ;  /* 0xfffffffc00ac0947 */ /* 0x000fea000083ffff */
[----:B------:R-:W-:Y:S05]  /*18e0*/  BSYNC B0 ;  /* 0x0000000000007941 */ /* 0x000fea0003800000 */
.L_x_18:
[----:B------:R1:W2:Y:S02]  /*18f0*/  LDS.64 R4, [R13+0x6600] ;  /* 0x006600000d047984 */ /* 0x0002a40000000a00 */
.L_x_17:
[C---:B------:R-:W-:Y:S01]  /*1900*/  IMAD.IADD R19, R17.reuse, 0x1, -R0 ;  /* 0x0000000111137824 */ /* 0x040fe200078e0a00 */
[----:B------:R-:W-:-:S04]  /*1910*/  LOP3.LUT R11, R17, 0x80000000, RZ, 0xfc, !PT ;  /* 0x80000000110b7812 */ /* 0x000fc800078efcff */
[C---:B0-2---:R-:W-:Y:S01]  /*1920*/  IADD3 R4, P0, PT, R19.reuse, R4, RZ ;  /* 0x0000000413047210 */ /* 0x045fe20007f1e0ff */
[----:B------:R0:W-:Y:S03]  /*1930*/  STG.E.STRONG.SYS desc[UR6][R14.64], R11 ;  /* 0x0000000b0e007986 */ /* 0x0001e6000c115906 */
[----:B------:R-:W-:-:S05]  /*1940*/  LEA.HI.X.SX32 R5, R19, R5, 0x1, P0 ;  /* 0x0000000513057211 */ /* 0x000fca00000f0eff */
[----:B------:R0:W-:Y:S04]  /*1950*/  STS.64 [R13+0x6600], R4 ;  /* 0x006600040d007388 */ /* 0x0001e80000000a00 */
.L_x_16:
[----:B------:R-:W-:Y:S05]  /*1960*/  BSYNC B1 ;  /* 0x0000000000017941 */ /* 0x000fea0003800000 */
.L_x_15:
[----:B0-----:R-:W0:Y:S01]  /*1970*/  LDC R5, c[0x0][0x3c0] ;  /* 0x0000f000ff057b82 */ /* 0x001e220000000800 */
[----:B------:R-:W-:-:S07]  /*1980*/  IMAD R4, R49, 0x8, R7 ;  /* 0x0000000831047824 */ /* 0x000fce00078e0207 */
[----:B------:R-:W2:Y:S01]  /*1990*/  LDC.64 R16, c[0x0][0x390] ;  /* 0x0000e400ff107b82 */ /* 0x000ea20000000a00 */
[----:B0-----:R-:W-:Y:S02]  /*19a0*/  ISETP.GE.AND P0, PT, R47, R5, PT ;  /* 0x000000052f00720c */ /* 0x001fe40003f06270 */
[----:B--2---:R-:W-:-:S04]  /*19b0*/  ISETP.EQ.U32.AND P1, PT, R16, RZ, PT ;  /* 0x000000ff1000720c */ /* 0x004fc80003f22070 */
[----:B------:R-:W-:-:S04]  /*19c0*/  ISETP.EQ.OR.EX P0, PT, R17, RZ, !P0, P1 ;  /* 0x000000ff1100720c */ /* 0x000fc80004702710 */
[----:B------:R-:W-:-:S13]  /*19d0*/  ISETP.GT.U32.OR P0, PT, R3, 0xff, P0 ;  /* 0x000000ff0300780c */ /* 0x000fda0000704470 */
[----:B------:R-:W-:Y:S05]  /*19e0*/  @P0 BRA `(.L_x_23) ;  /* 0x0000000000240947 */ /* 0x000fea0003800000 */
[----:B------:R-:W0:Y:S01]  /*19f0*/  LDS.64 R10, [R13+0x6600] ;  /* 0x006600000d0a7984 */ /* 0x000e220000000a00 */
[C---:B------:R-:W-:Y:S02]  /*1a00*/  ISETP.GT.U32.AND P0, PT, R3.reuse, R49, PT ;  /* 0x000000310300720c */ /* 0x040fe40003f04070 */
[C---:B------:R-:W-:Y:S02]  /*1a10*/  LEA R6, P2, R3.reuse, R16, 0x3 ;  /* 0x0000001003067211 */ /* 0x040fe400078418ff */
[----:B------:R-:W-:Y:S02]  /*1a20*/  SEL R7, RZ, 0x1980, !P0 ;  /* 0x00001980ff077807 */ /* 0x000fe40004000000 */
[--C-:B------:R-:W-:Y:S02]  /*1a30*/  SHF.R.S32.HI R15, RZ, 0x1f, R0.reuse ;  /* 0x0000001fff0f7819 */ /* 0x100fe40000011400 */
[----:B0-----:R-:W-:Y:S02]  /*1a40*/  IADD3 R2, P0, P1, R10, R7, R0 ;  /* 0x000000070a027210 */ /* 0x001fe4000791e000 */
[----:B------:R-:W-:-:S02]  /*1a50*/  LEA.HI.X R7, R3, R17, RZ, 0x3, P2 ;  /* 0x0000001103077211 */ /* 0x000fc400010f1cff */
[----:B------:R-:W-:-:S05]  /*1a60*/  IADD3.X R3, PT, PT, R11, RZ, R15, P0, P1 ;  /* 0x000000ff0b037210 */ /* 0x000fca00007e240f */
[----:B------:R0:W-:Y:S04]  /*1a70*/  STG.E.64 desc[UR6][R6.64], R2 ;  /* 0x0000000206007986 */ /* 0x0001e8000c101b06 */
.L_x_23:
[----:B------:R-:W-:Y:S05]  /*1a80*/  WARPSYNC.ALL ;  /* 0x0000000000007948 */ /* 0x000fea0003800000 */
[----:B------:R-:W-:Y:S01]  /*1a90*/  BAR.SYNC.DEFER_BLOCKING 0x0 ;  /* 0x0000000000007b1d */ /* 0x000fe20000010000 */
[----:B------:R-:W-:-:S05]  /*1aa0*/  ISETP.GT.AND P0, PT, R47, R5, PT ;  /* 0x000000052f00720c */ /* 0x000fca0003f04270 */
[----:B0-----:R0:W2:Y:S08]  /*1ab0*/  LDS.64 R2, [R4+0x6600] ;  /* 0x0066000004027984 */ /* 0x0010b00000000a00 */
[----:B0-----:R-:W-:Y:S05]  /*1ac0*/  @P0 BRA `(.L_x_24) ;  /* 0x00000000005c0947 */ /* 0x001fea0003800000 */
[----:B------:R-:W0:Y:S01]  /*1ad0*/  LDCU.64 UR4, c[0x0][0x3a0] ;  /* 0x00007400ff0477ac */ /* 0x000e220008000a00 */
[----:B--2---:R-:W-:-:S05]  /*1ae0*/  IADD3 R0, P1, PT, R57, R2, RZ ;  /* 0x0000000239007210 */ /* 0x004fca0007f3e0ff */
[----:B------:R-:W-:Y:S01]  /*1af0*/  IMAD.X R7, RZ, RZ, R3, P1 ;  /* 0x000000ffff077224 */ /* 0x000fe200008e0603 */
[----:B0-----:R-:W-:-:S04]  /*1b00*/  LEA R2, P1, R0, UR4, 0x2 ;  /* 0x0000000400027c11 */ /* 0x001fc8000f8210ff */
[----:B------:R-:W-:-:S05]  /*1b10*/  LEA.HI.X R3, R0, UR5, R7, 0x2, P1 ;  /* 0x0000000500037c11 */ /* 0x000fca00088f1407 */
[----:B------:R2:W-:Y:S04]  /*1b20*/  STG.E desc[UR6][R2.64], R28 ;  /* 0x0000001c02007986 */ /* 0x0005e8000c101906 */
        /* <DEDUP_REMOVED lines=15> */
[----:B------:R2:W-:Y:S01]  /*1c20*/  STG.E desc[UR6][R2.64+0x800], R46 ;  /* 0x0008002e02007986 */ /* 0x0005e2000c101906 */
[----:B------:R-:W-:Y:S05]  /*1c30*/  BRA `(.L_x_25) ;  /* 0x0000000000e07947 */ /* 0x000fea0003800000 */
.L_x_24:
[----:B------:R-:W0:Y:S01]  /*1c40*/  LDCU.64 UR4, c[0x0][0x3a0] ;  /* 0x00007400ff0477ac */ /* 0x000e220008000a00 */
[----:B------:R-:W-:Y:S01]  /*1c50*/  IMAD R4, R42, -0x1980, R5 ;  /* 0xffffe6802a047824 */ /* 0x000fe200078e0205 */
[C---:B--2---:R-:W-:Y:S01]  /*1c60*/  IADD3 R0, P1, PT, R57.reuse, R2, RZ ;  /* 0x0000000239007210 */ /* 0x044fe20007f3e0ff */
[C---:B------:R-:W-:Y:S02]  /*1c70*/  VIADD R11, R57.reuse, 0x20 ;  /* 0x00000020390b7836 */ /* 0x040fe40000000000 */
[C---:B-1----:R-:W-:Y:S01]  /*1c80*/  VIADD R13, R57.reuse, 0x40 ;  /* 0x00000040390d7836 */ /* 0x042fe20000000000 */
[-C--:B------:R-:W-:Y:S01]  /*1c90*/  ISETP.GE.AND P5, PT, R57, R4.reuse, PT ;  /* 0x000000043900720c */ /* 0x080fe20003fa6270 */
[----:B------:R-:W-:Y:S01]  /*1ca0*/  IMAD.X R7, RZ, RZ, R3, P1 ;  /* 0x000000ffff077224 */ /* 0x000fe200008e0603 */
[-C--:B------:R-:W-:Y:S01]  /*1cb0*/  ISETP.GE.AND P4, PT, R11, R4.reuse, PT ;  /* 0x000000040b00720c */ /* 0x080fe20003f86270 */
[----:B------:R-:W-:Y:S01]  /*1cc0*/  VIADD R11, R57, 0x60 ;  /* 0x00000060390b7836 */ /* 0x000fe20000000000 */
[----:B------:R-:W-:Y:S01]  /*1cd0*/  ISETP.GE.AND P3, PT, R13, R4, PT ;  /* 0x000000040d00720c */ /* 0x000fe20003f66270 */
[----:B------:R-:W-:-:S02]  /*1ce0*/  VIADD R13, R57, 0x80 ;  /* 0x00000080390d7836 */ /* 0x000fc40000000000 */
[----:B------:R-:W-:Y:S01]  /*1cf0*/  VIADD R15, R57, 0xa0 ;  /* 0x000000a0390f7836 */ /* 0x000fe20000000000 */
[-C--:B------:R-:W-:Y:S01]  /*1d00*/  ISETP.GE.AND P2, PT, R11, R4.reuse, PT ;  /* 0x000000040b00720c */ /* 0x080fe20003f46270 */
[----:B------:R-:W-:Y:S01]  /*1d10*/  VIADD R11, R57, 0xc0 ;  /* 0x000000c0390b7836 */ /* 0x000fe20000000000 */
[C---:B0-----:R-:W-:Y:S02]  /*1d20*/  LEA R2, P1, R0.reuse, UR4, 0x2 ;  /* 0x0000000400027c11 */ /* 0x041fe4000f8210ff */
[-C--:B------:R-:W-:Y:S02]  /*1d30*/  ISETP.GE.AND P6, PT, R15, R4.reuse, PT ;  /* 0x000000040f00720c */ /* 0x080fe40003fc6270 */
[----:B------:R-:W-:Y:S02]  /*1d40*/  LEA.HI.X R3, R0, UR5, R7, 0x2, P1 ;  /* 0x0000000500037c11 */ /* 0x000fe400088f1407 */
[----:B------:R-:W-:Y:S01]  /*1d50*/  ISETP.GE.AND P1, PT, R13, R4, PT ;  /* 0x000000040d00720c */ /* 0x000fe20003f26270 */
[----:B------:R-:W-:-:S02]  /*1d60*/  VIADD R13, R57, 0xe0 ;  /* 0x000000e0390d7836 */ /* 0x000fc40000000000 */
[----:B------:R0:W-:Y:S01]  /*1d70*/  @!P5 STG.E desc[UR6][R2.64], R28 ;  /* 0x0000001c0200d986 */ /* 0x0001e2000c101906 */
[-C--:B------:R-:W-:Y:S01]  /*1d80*/  ISETP.GE.AND P5, PT, R11, R4.reuse, PT ;  /* 0x000000040b00720c */ /* 0x080fe20003fa6270 */
[----:B------:R-:W-:Y:S02]  /*1d90*/  VIADD R11, R57, 0x100 ;  /* 0x00000100390b7836 */ /* 0x000fe40000000000 */
[----:B------:R0:W-:Y:S01]  /*1da0*/  @!P4 STG.E desc[UR6][R2.64+0x80], R29 ;  /* 0x0000801d0200c986 */ /* 0x0001e2000c101906 */
[-C--:B------:R-:W-:Y:S01]  /*1db0*/  ISETP.GE.AND P4, PT, R13, R4.reuse, PT ;  /* 0x000000040d00720c */ /* 0x080fe20003f86270 */
[----:B------:R-:W-:Y:S02]  /*1dc0*/  VIADD R13, R57, 0x120 ;  /* 0x00000120390d7836 */ /* 0x000fe40000000000 */
[----:B------:R0:W-:Y:S01]  /*1dd0*/  @!P3 STG.E desc[UR6][R2.64+0x100], R30 ;  /* 0x0001001e0200b986 */ /* 0x0001e2000c101906 */
        /* <DEDUP_REMOVED lines=21> */
[----:B------:R-:W-:-:S03]  /*1f30*/  ISETP.GE.AND P2, PT, R13, R4, PT ;  /* 0x000000040d00720c */ /* 0x000fc60003f46270 */
[----:B------:R0:W-:Y:S01]  /*1f40*/  @!P1 STG.E desc[UR6][R2.64+0x500], R38 ;  /* 0x0005002602009986 */ /* 0x0001e2000c101906 */
[----:B------:R-:W-:-:S03]  /*1f50*/  ISETP.GE.AND P1, PT, R11, R4, PT ;  /* 0x000000040b00720c */ /* 0x000fc60003f26270 */
[----:B------:R0:W-:Y:S04]  /*1f60*/  @!P6 STG.E desc[UR6][R2.64+0x580], R39 ;  /* 0x000580270200e986 */ /* 0x0001e8000c101906 */
[----:B------:R0:W-:Y:S04]  /*1f70*/  @!P5 STG.E desc[UR6][R2.64+0x600], R40 ;  /* 0x000600280200d986 */ /* 0x0001e8000c101906 */
[----:B------:R0:W-:Y:S04]  /*1f80*/  @!P4 STG.E desc[UR6][R2.64+0x680], R43 ;  /* 0x0006802b0200c986 */ /* 0x0001e8000c101906 */
[----:B------:R0:W-:Y:S04]  /*1f90*/  @!P3 STG.E desc[UR6][R2.64+0x700], R44 ;  /* 0x0007002c0200b986 */ /* 0x0001e8000c101906 */
[----:B------:R0:W-:Y:S04]  /*1fa0*/  @!P2 STG.E desc[UR6][R2.64+0x780], R45 ;  /* 0x0007802d0200a986 */ /* 0x0001e8000c101906 */
[----:B------:R0:W-:Y:S02]  /*1fb0*/  @!P1 STG.E desc[UR6][R2.64+0x800], R46 ;  /* 0x0008002e02009986 */ /* 0x0001e4000c101906 */
.L_x_25:
[----:B------:R-:W-:Y:S05]  /*1fc0*/  @P0 BRA `(.L_x_26) ;  /* 0x0000000000480947 */ /* 0x000fea0003800000 */
[----:B------:R3:W5:Y:S04]  /*1fd0*/  LDG.E R11, desc[UR6][R8.64] ;  /* 0x00000006080b7981 */ /* 0x000768000c1e1900 */
[----:B-1----:R3:W5:Y:S04]  /*1fe0*/  LDG.E R13, desc[UR6][R8.64+0x80] ;  /* 0x00008006080d7981 */ /* 0x002768000c1e1900 */
[----:B------:R3:W5:Y:S04]  /*1ff0*/  LDG.E R15, desc[UR6][R8.64+0x100] ;  /* 0x00010006080f7981 */ /* 0x000768000c1e1900 */
[----:B------:R3:W5:Y:S04]  /*2000*/  LDG.E R17, desc[UR6][R8.64+0x180] ;  /* 0x0001800608117981 */ /* 0x000768000c1e1900 */
[----:B------:R3:W5:Y:S04]  /*2010*/  LDG.E R19, desc[UR6][R8.64+0x200] ;  /* 0x0002000608137981 */ /* 0x000768000c1e1900 */
[----:B------:R3:W5:Y:S04]  /*2020*/  LDG.E R21, desc[UR6][R8.64+0x280] ;  /* 0x0002800608157981 */ /* 0x000768000c1e1900 */
[----:B------:R3:W5:Y:S04]  /*2030*/  LDG.E R23, desc[UR6][R8.64+0x300] ;  /* 0x0003000608177981 */ /* 0x000768000c1e1900 */
[----:B------:R3:W5:Y:S04]  /*2040*/  LDG.E R25, desc[UR6][R8.64+0x380] ;  /* 0x0003800608197981 */ /* 0x000768000c1e1900 */
[----:B------:R3:W5:Y:S04]  /*2050*/  LDG.E R27, desc[UR6][R8.64+0x400] ;  /* 0x00040006081b7981 */ /* 0x000768000c1e1900 */
[----:B0-2---:R3:W5:Y:S04]  /*2060*/  LDG.E R29, desc[UR6][R8.64+0x480] ;  /* 0x00048006081d7981 */ /* 0x005768000c1e1900 */
        /* <DEDUP_REMOVED lines=8> */
.L_x_26:
[----:B------:R-:W-:Y:S02]  /*20f0*/  IMAD.IADD R54, R5, 0x1, -R54 ;  /* 0x0000000105367824 */ /* 0x000fe400078e0a36 */
[C---:B0-2---:R-:W-:Y:S02]  /*2100*/  VIADD R3, R57.reuse, 0x20 ;  /* 0x0000002039037836 */ /* 0x045fe40000000000 */
[C---:B------:R-:W-:Y:S01]  /*2110*/  VIADD R45, R57.reuse, 0x40 ;  /* 0x00000040392d7836 */ /* 0x040fe20000000000 */
[CC--:B------:R-:W-:Y:S01]  /*2120*/  ISETP.GE.AND P5, PT, R57.reuse, R54.reuse, PT ;  /* 0x000000363900720c */ /* 0x0c0fe20003fa6270 */
[----:B------:R-:W-:Y:S01]  /*2130*/  VIADD R47, R57, 0x80 ;  /* 0x00000080392f7836 */ /* 0x000fe20000000000 */
[-C--:B------:R-:W-:Y:S01]  /*2140*/  ISETP.GE.AND P4, PT, R3, R54.reuse, PT ;  /* 0x000000360300720c */ /* 0x080fe20003f86270 */
[----:B------:R-:W-:Y:S01]  /*2150*/  VIADD R3, R57, 0x60 ;  /* 0x0000006039037836 */ /* 0x000fe20000000000 */
[-C--:B------:R-:W-:Y:S01]  /*2160*/  ISETP.GE.AND P3, PT, R45, R54.reuse, PT ;  /* 0x000000362d00720c */ /* 0x080fe20003f66270 */
[----:B------:R-:W-:Y:S01]  /*2170*/  VIADD R45, R57, 0xa0 ;  /* 0x000000a0392d7836 */ /* 0x000fe20000000000 */
[----:B------:R-:W-:-:S02]  /*2180*/  ISETP.GE.AND P1, PT, R47, R54, PT ;  /* 0x000000362f00720c */ /* 0x000fc40003f26270 */
[-C--:B------:R-:W-:Y:S01]  /*2190*/  ISETP.GE.AND P2, PT, R3, R54.reuse, PT ;  /* 0x000000360300720c */ /* 0x080fe20003f46270 */
[----:B------:R-:W-:Y:S01]  /*21a0*/  VIADD R3, R57, 0xc0 ;  /* 0x000000c039037836 */ /* 0x000fe20000000000 */
[-C--:B------:R-:W-:Y:S01]  /*21b0*/  ISETP.GE.AND P6, PT, R45, R54.reuse, PT ;  /* 0x000000362d00720c */ /* 0x080fe20003fc6270 */
[----:B------:R-:W-:Y:S02]  /*21c0*/  VIADD R45, R57, 0xe0 ;  /* 0x000000e0392d7836 */ /* 0x000fe40000000000 */
[----:B------:R0:W5:Y:S01]  /*21d0*/  @!P5 LDG.E R11, desc[UR6][R8.64] ;  /* 0x00000006080bd981 */ /* 0x000162000c1e1900 */
[-C--:B------:R-:W-:Y:S01]  /*21e0*/  ISETP.GE.AND P5, PT, R3, R54.reuse, PT ;  /* 0x000000360300720c */ /* 0x080fe20003fa6270 */
[----:B------:R-:W-:Y:S02]  /*21f0*/  VIADD R3, R57, 0x100 ;  /* 0x0000010039037836 */ /* 0x000fe40000000000 */
[----:B-1----:R0:W5:Y:S01]  /*2200*/  @!P4 LDG.E R13, desc[UR6][R8.64+0x80] ;  /* 0x00008006080dc981 */ /* 0x002162000c1e1900 */
[----:B------:R-:W-:Y:S01]  /*2210*/  ISETP.GE.AND P4, PT, R45, R54, PT ;  /* 0x000000362d00720c */ /* 0x000fe20003f86270 */
[----:B------:R-:W-:-:S02]  /*2220*/  VIADD R45, R57, 0x120 ;  /* 0x00000120392d7836 */ /* 0x000fc40000000000 */
[----:B------:R0:W5:Y:S01]  /*2230*/  @!P3 LDG.E R15, desc[UR6][R8.64+0x100] ;  /* 0x00010006080fb981 */ /* 0x000162000c1e1900 */
[-C--:B------:R-:W-:Y:S01]  /*2240*/  ISETP.GE.AND P3, PT, R3, R54.reuse, PT ;  /* 0x000000360300720c */ /* 0x080fe20003f66270 */
[----:B------:R-:W-:Y:S02]  /*2250*/  VIADD R3, R57, 0x140 ;  /* 0x0000014039037836 */ /* 0x000fe40000000000 */
[----:B------:R0:W5:Y:S01]  /*2260*/  @!P2 LDG.E R17, desc[UR6][R8.64+0x180] ;  /* 0x000180060811a981 */ /* 0x000162000c1e1900 */
[-C--:B------:R-:W-:Y:S01]  /*2270*/  ISETP.GE.AND P2, PT, R45, R54.reuse, PT ;  /* 0x000000362d00720c */ /* 0x080fe20003f46270 */
[----:B------:R-:W-:Y:S02]  /*2280*/  VIADD R45, R57, 0x160 ;  /* 0x00000160392d7836 */ /* 0x000fe40000000000 */
[----:B------:R0:W5:Y:S01]  /*2290*/  @!P1 LDG.E R19, desc[UR6][R8.64+0x200] ;  /* 0x0002000608139981 */ /* 0x000162000c1e1900 */
        /* <DEDUP_REMOVED lines=15> */
[----:B------:R-:W-:-:S03]  /*2390*/  ISETP.GE.AND P2, PT, R45, R54, PT ;  /* 0x000000362d00720c */ /* 0x000fc60003f46270 */
[----:B------:R0:W5:Y:S01]  /*23a0*/  @!P1 LDG.E R31, desc[UR6][R8.64+0x500] ;  /* 0x00050006081f9981 */ /* 0x000162000c1e1900 */
[----:B------:R-:W-:-:S03]  /*23b0*/  ISETP.GE.AND P1, PT, R3, R54, PT ;  /* 0x000000360300720c */ /* 0x000fc60003f26270 */
[----:B------:R0:W5:Y:S04]  /*23c0*/  @!P6 LDG.E R33, desc[UR6][R8.64+0x580] ;  /* 0x000580060821e981 */ /* 0x000168000c1e1900 */
[----:B------:R0:W5:Y:S04]  /*23d0*/  @!P5 LDG.E R35, desc[UR6][R8.64+0x600] ;  /* 0x000600060823d981 */ /* 0x000168000c1e1900 */
[----:B------:R0:W5:Y:S04]  /*23e0*/  @!P4 LDG.E R37, desc[UR6][R8.64+0x680] ;  /* 0x000680060825c981 */ /* 0x000168000c1e1900 */
[----:B------:R0:W5:Y:S04]  /*23f0*/  @!P3 LDG.E R39, desc[UR6][R8.64+0x700] ;  /* 0x000700060827b981 */ /* 0x000168000c1e1900 */
[----:B------:R0:W5:Y:S04]  /*2400*/  @!P2 LDG.E R41, desc[UR6][R8.64+0x780] ;  /* 0x000780060829a981 */ /* 0x000168000c1e1900 */
[----:B------:R0:W5:Y:S02]  /*2410*/  @!P1 LDG.E R43, desc[UR6][R8.64+0x800] ;  /* 0x00080006082b9981 */ /* 0x000164000c1e1900 */
.L_x_27:
[----:B------:R-:W-:Y:S05]  /*2420*/  @P0 BRA `(.L_x_28) ;  /* 0x0000000000540947 */ /* 0x000fea0003800000 */
[----:B------:R-:W1:Y:S02]  /*2430*/  LDCU.64 UR4, c[0x0][0x3b0] ;  /* 0x00007600ff0477ac */ /* 0x000e640008000a00 */
[----:B-1----:R-:W-:-:S04]  /*2440*/  LEA R2, P0, R0, UR4, 0x2 ;  /* 0x0000000400027c11 */ /* 0x002fc8000f8010ff */
[----:B------:R-:W-:-:S05]  /*2450*/  LEA.HI.X R3, R0, UR5, R7, 0x2, P0 ;  /* 0x0000000500037c11 */ /* 0x000fca00080f1407 */
[----:B-----5:R-:W-:Y:S04]  /*2460*/  STG.E desc[UR6][R2.64], R11 ;  /* 0x0000000b02007986 */ /* 0x020fe8000c101906 */
[----:B------:R-:W-:Y:S04]  /*2470*/  STG.E desc[UR6][R2.64+0x80], R13 ;  /* 0x0000800d02007986 */ /* 0x000fe8000c101906 */
        /* <DEDUP_REMOVED lines=14> */
[----:B------:R-:W-:Y:S01]  /*2560*/  STG.E desc[UR6][R2.64+0x800], R43 ;  /* 0x0008002b02007986 */ /* 0x000fe2000c101906 */
[----:B------:R-:W-:Y:S05]  /*2570*/  EXIT ;  /* 0x000000000000794d */ /* 0x000fea0003800000 */
.L_x_28:
[----:B------:R-:W1:Y:S01]  /*2580*/  LDCU.64 UR4, c[0x0][0x3b0] ;  /* 0x00007600ff0477ac */ /* 0x000e620008000a00 */
[----:B------:R-:W-:Y:S02]  /*2590*/  IMAD R42, R42, -0x1980, R5 ;  /* 0xffffe6802a2a7824 */ /* 0x000fe400078e0205 */
[C---:B------:R-:W-:Y:S02]  /*25a0*/  VIADD R5, R57.reuse, 0x40 ;  /* 0x0000004039057836 */ /* 0x040fe40000000000 */
[C---:B------:R-:W-:Y:S01]  /*25b0*/  VIADD R3, R57.reuse, 0x20 ;  /* 0x0000002039037836 */ /* 0x040fe20000000000 */
[CC--:B------:R-:W-:Y:S01]  /*25c0*/  ISETP.GE.AND P3, PT, R57.reuse, R42.reuse, PT ;  /* 0x0000002a3900720c */ /* 0x0c0fe20003f66270 */
[----:B0--3--:R-:W-:Y:S01]  /*25d0*/  VIADD R9, R57, 0x60 ;  /* 0x0000006039097836 */ /* 0x009fe20000000000 */
[-C--:B------:R-:W-:Y:S01]  /*25e0*/  ISETP.GE.AND P1, PT, R5, R42.reuse, PT ;  /* 0x0000002a0500720c */ /* 0x080fe20003f26270 */
[----:B------:R-:W-:Y:S01]  /*25f0*/  VIADD R5, R57, 0x80 ;  /* 0x0000008039057836 */ /* 0x000fe20000000000 */
[-C--:B------:R-:W-:Y:S01]  /*2600*/  ISETP.GE.AND P2, PT, R3, R42.reuse, PT ;  /* 0x0000002a0300720c */ /* 0x080fe20003f46270 */
[----:B------:R-:W-:Y:S01]  /*2610*/  VIADD R45, R57, 0xc0 ;  /* 0x000000c0392d7836 */ /* 0x000fe20000000000 */
[-C--:B------:R-:W-:Y:S01]  /*2620*/  ISETP.GE.AND P0, PT, R9, R42.reuse, PT ;  /* 0x0000002a0900720c */ /* 0x080fe20003f06270 */
[----:B------:R-:W-:Y:S01]  /*2630*/  VIADD R9, R57, 0xa0 ;  /* 0x000000a039097836 */ /* 0x000fe20000000000 */
[----:B------:R-:W-:Y:S01]  /*2640*/  ISETP.GE.AND P6, PT, R5, R42, PT ;  /* 0x0000002a0500720c */ /* 0x000fe20003fc6270 */
[----:B------:R-:W-:Y:S01]  /*2650*/  VIADD R5, R57, 0xe0 ;  /* 0x000000e039057836 */ /* 0x000fe20000000000 */
[----:B-1----:R-:W-:-:S02]  /*2660*/  LEA R2, P4, R0, UR4, 0x2 ;  /* 0x0000000400027c11 */ /* 0x002fc4000f8810ff */
[-C--:B------:R-:W-:Y:S02]  /*2670*/  ISETP.GE.AND P5, PT, R9, R42.reuse, PT ;  /* 0x0000002a0900720c */ /* 0x080fe40003fa6270 */
[----:B------:R-:W-:Y:S01]  /*2680*/  LEA.HI.X R3, R0, UR5, R7, 0x2, P4 ;  /* 0x0000000500037c11 */ /* 0x000fe2000a0f1407 */
[----:B------:R-:W-:Y:S01]  /*2690*/  VIADD R7, R57, 0x100 ;  /* 0x0000010039077836 */ /* 0x000fe20000000000 */
[----:B------:R-:W-:-:S03]  /*26a0*/  ISETP.GE.AND P4, PT, R45, R42, PT ;  /* 0x0000002a2d00720c */ /* 0x000fc60003f86270 */
[----:B-----5:R0:W-:Y:S01]  /*26b0*/  @!P3 STG.E desc[UR6][R2.64], R11 ;  /* 0x0000000b0200b986 */ /* 0x0201e2000c101906 */
        /* <DEDUP_REMOVED lines=19> */
[C---:B------:R-:W-:Y:S02]  /*27f0*/  VIADD R5, R57.reuse, 0x1e0 ;  /* 0x000001e039057836 */ /* 0x040fe40000000000 */
[----:B------:R-:W-:Y:S01]  /*2800*/  VIADD R57, R57, 0x200 ;  /* 0x0000020039397836 */ /* 0x000fe20000000000 */
[----:B------:R0:W-:Y:S01]  /*2810*/  @!P3 STG.E desc[UR6][R2.64+0x380], R25 ;  /* 0x000380190200b986 */ /* 0x0001e2000c101906 */
[----:B------:R-:W-:-:S03]  /*2820*/  ISETP.GE.AND P3, PT, R7, R42, PT ;  /* 0x0000002a0700720c */ /* 0x000fc60003f66270 */
        /* <DEDUP_REMOVED lines=9> */
[----:B------:R0:W-:Y:S01]  /*28c0*/  @!P2 STG.E desc[UR6][R2.64+0x780], R41 ;  /* 0x000780290200a986 */ /* 0x0001e2000c101906 */
[----:B------:R-:W-:Y:S05]  /*28d0*/  @P1 EXIT ;  /* 0x000000000000194d */ /* 0x000fea0003800000 */
[----:B------:R-:W-:Y:S01]  /*28e0*/  STG.E desc[UR6][R2.64+0x800], R43 ;  /* 0x0008002b02007986 */ /* 0x000fe2000c101906 */
[----:B------:R-:W-:Y:S05]  /*28f0*/  EXIT ;  /* 0x000000000000794d */ /* 0x000fea0003800000 */
.L_x_14:
[----:B------:R-:W-:Y:S01]  /*2900*/  IMAD.MOV.U32 R2, RZ, RZ, RZ ;  /* 0x000000ffff027224 */ /* 0x000fe200078e00ff */
[C---:B------:R-:W-:Y:S01]  /*2910*/  ISETP.GT.U32.AND P0, PT, R3.reuse, 0x1f, PT ;  /* 0x0000001f0300780c */ /* 0x040fe20003f04070 */
[----:B------:R-:W-:Y:S05]  /*2920*/  WARPSYNC.ALL ;  /* 0x0000000000007948 */ /* 0x000fea0003800000 */
[----:B------:R-:W-:-:S04]  /*2930*/  IMAD.HI.U32 R14, R3, 0x15555556, R2 ;  /* 0x15555556030e7827 */ /* 0x000fc800078e0002 */
[----:B------:R-:W-:-:S05]  /*2940*/  IMAD R15, R14, 0x4, R7 ;  /* 0x000000040e0f7824 */ /* 0x000fca00078e0207 */
[----:B------:R0:W-:Y:S01]  /*2950*/  STS [R15+0x3410], R0 ;  /* 0x003410000f007388 */ /* 0x0001e20000000800 */
[----:B------:R-:W-:Y:S06]  /*2960*/  BAR.SYNC.DEFER_BLOCKING 0x0 ;  /* 0x0000000000007b1d */ /* 0x000fec0000010000 */
[----:B------:R-:W-:Y:S05]  /*2970*/  @P0 BRA `(.L_x_29) ;  /* 0x0000000000dc0947 */ /* 0x000fea0003800000 */
[----:B------:R-:W-:Y:S01]  /*2980*/  IMAD R14, R3, 0x34, R7 ;  /* 0x00000034030e7824 */ /* 0x000fe200078e0207 */
[----:B------:R-:W-:-:S04]  /*2990*/  UMOV UR8, 0xffffffff ;  /* 0xffffffff00087882 */ /* 0x000fc80000000000 */
[----:B------:R-:W-:Y:S04]  /*29a0*/  LDS R28, [R14+0x3410] ;  /* 0x003410000e1c7984 */ /* 0x000fe80000000800 */
[----:B------:R-:W-:Y:S04]  /*29b0*/  LDS R29, [R14+0x3414] ;  /* 0x003414000e1d7984 */ /* 0x000fe80000000800 */
[----:B------:R-:W1:Y:S04]  /*29c0*/  LDS R30, [R14+0x3418] ;  /* 0x003418000e1e7984 */ /* 0x000e680000000800 */
[----:B------:R-:W-:Y:S04]  /*29d0*/  LDS R31, [R14+0x341c] ;  /* 0x00341c000e1f7984 */ /* 0x000fe80000000800 */
[----:B------:R-:W2:Y:S04]  /*29e0*/  LDS R32, [R14+0x3420] ;  /* 0x003420000e207984 */ /* 0x000ea80000000800 */
[----:B------:R-:W-:Y:S04]  /*29f0*/  LDS R33, [R14+0x3424] ;  /* 0x003424000e217984 */ /* 0x000fe80000000800 */
[----:B------:R-:W3:Y:S04]  /*2a00*/  LDS R34, [R14+0x3428] ;  /* 0x003428000e227984 */ /* 0x000ee80000000800 */
[----:B------:R-:W-:Y:S04]  /*2a10*/  LDS R35, [R14+0x342c] ;  /* 0x00342c000e237984 */ /* 0x000fe80000000800 */
[----:B------:R-:W4:Y:S04]  /*2a20*/  LDS R36, [R14+0x3430] ;  /* 0x003430000e247984 */ /* 0x000f280000000800 */
[----:B------:R-:W-:Y:S04]  /*2a30*/  LDS R37, [R14+0x3434] ;  /* 0x003434000e257984 */ /* 0x000fe80000000800 */
[----:B------:R-:W5:Y:S04]  /*2a40*/  LDS R38, [R14+0x3438] ;  /* 0x003438000e267984 */ /* 0x000f680000000800 */
[----:B------:R-:W0:Y:S01]  /*2a50*/  LDS R39, [R14+0x343c] ;  /* 0x00343c000e277984 */ /* 0x000e220000000800 */
[----:B-1----:R-:W-:-:S04]  /*2a60*/  IADD3 R40, PT, PT, R30, R29, R28 ;  /* 0x0000001d1e287210 */ /* 0x002fc80007ffe01c */
[----:B--2---:R-:W-:-:S04]  /*2a70*/  IADD3 R40, PT, PT, R32, R40, R31 ;  /* 0x0000002820287210 */ /* 0x004fc80007ffe01f */
[----:B---3--:R-:W-:-:S04]  /*2a80*/  IADD3 R40, PT, PT, R34, R40, R33 ;  /* 0x0000002822287210 */ /* 0x008fc80007ffe021 */
[----:B----4-:R-:W-:-:S04]  /*2a90*/  IADD3 R40, PT, PT, R36, R40, R35 ;  /* 0x0000002824287210 */ /* 0x010fc80007ffe023 */
[----:B-----5:R-:W-:-:S05]  /*2aa0*/  IADD3 R40, PT, PT, R38, R40, R37 ;  /* 0x0000002826287210 */ /* 0x020fca0007ffe025 */
[----:B0-----:R-:W-:Y:S01]  /*2ab0*/  IMAD.IADD R39, R39, 0x1, R40 ;  /* 0x0000000127277824 */ /* 0x001fe200078e0228 */
[----:B------:R-:W-:Y:S06]  /*2ac0*/  BRA.DIV UR8, `(.L_x_30) ;  /* 0x0000007a08547947 */ /* 0x000fec000b800000 */
[----:B------:R-:W0:Y:S02]  /*2ad0*/  SHFL.UP P0, R40, R39, 0x1, RZ ;  /* 0x0420000027287989 */ /* 0x000e2400000000ff */
[----:B0-----:R-:W-:-:S05]  /*2ae0*/  @P0 IMAD.IADD R40, R39, 0x1, R40 ;  /* 0x0000000127280824 */ /* 0x001fca00078e0228 */
[----:B------:R-:W0:Y:S02]  /*2af0*/  SHFL.UP P0, R43, R40, 0x2, RZ ;  /* 0x04400000282b7989 */ /* 0x000e2400000000ff */
[----:B0-----:R-:W-:-:S05]  /*2b00*/  @P0 IMAD.IADD R43, R40, 0x1, R43 ;  /* 0x00000001282b0824 */ /* 0x001fca00078e022b */
[----:B------:R-:W0:Y:S02]  /*2b10*/  SHFL.UP P0, R44, R43, 0x4, RZ ;  /* 0x048000002b2c7989 */ /* 0x000e2400000000ff */
[----:B0-----:R-:W-:-:S05]  /*2b20*/  @P0 IMAD.IADD R44, R43, 0x1, R44 ;  /* 0x000000012b2c0824 */ /* 0x001fca00078e022c */
[----:B------:R-:W0:Y:S02]  /*2b30*/  SHFL.UP P0, R45, R44, 0x8, RZ ;  /* 0x050000002c2d7989 */ /* 0x000e2400000000ff */
[----:B0-----:R-:W-:-:S05]  /*2b40*/  @P0 IMAD.IADD R45, R44, 0x1, R45 ;  /* 0x000000012c2d0824 */ /* 0x001fca00078e022d */
[----:B------:R0:W1:Y:S02]  /*2b50*/  SHFL.UP P0, R46, R45, 0x10, RZ ;  /* 0x060000002d2e7989 */ /* 0x00006400000000ff */
.L_x_120:
[----:B-1----:R-:W-:-:S04]  /*2b60*/  @P0 IMAD.IADD R46, R45, 0x1, R46 ;  /* 0x000000012d2e0824 */ /* 0x002fc800078e022e */
[----:B------:R-:W-:-:S04]  /*2b70*/  IMAD.IADD R39, R46, 0x1, -R39 ;  /* 0x000000012e277824 */ /* 0x000fc800078e0a27 */
[----:B------:R-:W-:Y:S01]  /*2b80*/  IMAD.IADD R28, R28, 0x1, R39 ;  /* 0x000000011c1c7824 */ /* 0x000fe200078e0227 */
[----:B------:R1:W-:Y:S03]  /*2b90*/  STS [R14+0x3410], R39 ;  /* 0x003410270e007388 */ /* 0x0003e60000000800 */
        /* <DEDUP_REMOVED lines=19> */
[----:B------:R1:W-:Y:S04]  /*2cd0*/  STS [R14+0x3438], R37 ;  /* 0x003438250e007388 */ /* 0x0003e80000000800 */
[----:B------:R1:W-:Y:S02]  /*2ce0*/  STS [R14+0x343c], R43 ;  /* 0x00343c2b0e007388 */ /* 0x0003e40000000800 */
.L_x_29:
[----:B------:R-:W-:Y:S05]  /*2cf0*/  WARPSYNC.ALL ;  /* 0x0000000000007948 */ /* 0x000fea0003800000 */
[----:B------:R-:W-:Y:S01]  /*2d00*/  BAR.SYNC.DEFER_BLOCKING 0x0 ;  /* 0x0000000000007b1d */ /* 0x000fe20000010000 */
[----:B------:R-:W-:Y:S02]  /*2d10*/  ISETP.NE.AND P0, PT, R50, RZ, PT ;  /* 0x000000ff3200720c */ /* 0x000fe40003f05270 */
[----:B-1----:R-:W-:-:S03]  /*2d20*/  SHF.R.U32.HI R28, RZ, UR5, R27 ;  /* 0x00000005ff1c7c19 */ /* 0x002fc6000801161b */
[----:B------:R-:W-:Y:S01]  /*2d30*/  BSSY.RECONVERGENT B0, `(.L_x_31) ;  /* 0x0000028000007945 */ /* 0x000fe20003800200 */
[----:B------:R-:W-:Y:S01]  /*2d40*/  LOP3.LUT R28, R28, UR4, RZ, 0x30, !PT ;  /* 0x000000041c1c7c12 */ /* 0x000fe2000f8e30ff */
[----:B0-----:R-:W0:Y:S06]  /*2d50*/  LDS R15, [R15+0x3410] ;  /* 0x003410000f0f7984 */ /* 0x001e2c0000000800 */
[----:B------:R-:W-:Y:S05]  /*2d60*/  @P0 BRA `(.L_x_32) ;  /* 0x0000000000900947 */ /* 0x000fea0003800000 */
[----:B------:R-:W0:Y:S04]  /*2d70*/  LDS R14, [R51] ;  /* 0x00000000330e7984 */ /* 0x000e280000000800 */
[----:B------:R-:W1:Y:S04]  /*2d80*/  LDS R30, [R51+0x400] ;  /* 0x00040000331e7984 */ /* 0x000e680000000800 */
[----:B------:R-:W2:Y:S04]  /*2d90*/  LDS R32, [R51+0x800] ;  /* 0x0008000033207984 */ /* 0x000ea80000000800 */
[----:B------:R-:W3:Y:S04]  /*2da0*/  LDS R34, [R51+0xc00] ;  /* 0x000c000033227984 */ /* 0x000ee80000000800 */
[----:B------:R-:W4:Y:S04]  /*2db0*/  LDS R36, [R51+0x1000] ;  /* 0x0010000033247984 */ /* 0x000f280000000800 */
[----:B------:R-:W5:Y:S04]  /*2dc0*/  LDS R38, [R51+0x1400] ;  /* 0x0014000033267984 */ /* 0x000f680000000800 */
[----:B------:R-:W5:Y:S04]  /*2dd0*/  LDS R40, [R51+0x1800] ;  /* 0x0018000033287984 */ /* 0x000f680000000800 */
[----:B------:R-:W5:Y:S04]  /*2de0*/  LDS R44, [R51+0x1c00] ;  /* 0x001c0000332c7984 */ /* 0x000f680000000800 */
[----:B------:R-:W5:Y:S04]  /*2df0*/  LDS R46, [R51+0x2000] ;  /* 0x00200000332e7984 */ /* 0x000f680000000800 */
[----:B------:R-:W5:Y:S04]  /*2e00*/  LDS R58, [R51+0x2400] ;  /* 0x00240000333a7984 */ /* 0x000f680000000800 */
[----:B------:R-:W5:Y:S01]  /*2e10*/  LDS R60, [R51+0x2800] ;  /* 0x00280000333c7984 */ /* 0x000f620000000800 */
[----:B0-----:R-:W-:-:S03]  /*2e20*/  IMAD.IADD R14, R15, 0x1, R14 ;  /* 0x000000010f0e7824 */ /* 0x001fc600078e020e */
[----:B------:R-:W0:Y:S01]  /*2e30*/  LDS R62, [R51+0x2c00] ;  /* 0x002c0000333e7984 */ /* 0x000e220000000800 */
[C---:B-1----:R-:W-:Y:S02]  /*2e40*/  IMAD.IADD R30, R15.reuse, 0x1, R30 ;  /* 0x000000010f1e7824 */ /* 0x042fe400078e021e */
[C---:B--2---:R-:W-:Y:S01]  /*2e50*/  IMAD.IADD R32, R15.reuse, 0x1, R32 ;  /* 0x000000010f207824 */ /* 0x044fe200078e0220 */
[----:B------:R1:W-:Y:S01]  /*2e60*/  STS [R51], R14 ;  /* 0x0000000e33007388 */ /* 0x0003e20000000800 */
[----:B---3--:R-:W-:-:S03]  /*2e70*/  IMAD.IADD R34, R15, 0x1, R34 ;  /* 0x000000010f227824 */ /* 0x008fc600078e0222 */
[----:B------:R1:W-:Y:S01]  /*2e80*/  STS [R51+0x400], R30 ;  /* 0x0004001e33007388 */ /* 0x0003e20000000800 */
[----:B----4-:R-:W-:-:S03]  /*2e90*/  IMAD.IADD R36, R15, 0x1, R36 ;  /* 0x000000010f247824 */ /* 0x010fc600078e0224 */
[----:B------:R1:W-:Y:S01]  /*2ea0*/  STS [R51+0x800], R32 ;  /* 0x0008002033007388 */ /* 0x0003e20000000800 */
[----:B-----5:R-:W-:-:S03]  /*2eb0*/  IMAD.IADD R38, R15, 0x1, R38 ;  /* 0x000000010f267824 */ /* 0x020fc600078e0226 */
[----:B------:R1:W-:Y:S01]  /*2ec0*/  STS [R51+0xc00], R34 ;  /* 0x000c002233007388 */ /* 0x0003e20000000800 */
[----:B------:R-:W-:-:S03]  /*2ed0*/  IMAD.IADD R40, R15, 0x1, R40 ;  /* 0x000000010f287824 */ /* 0x000fc600078e0228 */
        /* <DEDUP_REMOVED lines=9> */
[----:B0-----:R-:W-:-:S03]  /*2f70*/  IMAD.IADD R62, R15, 0x1, R62 ;  /* 0x000000010f3e7824 */ /* 0x001fc600078e023e */
[----:B------:R1:W-:Y:S04]  /*2f80*/  STS [R51+0x2400], R58 ;  /* 0x0024003a33007388 */ /* 0x0003e80000000800 */
[----:B------:R1:W-:Y:S04]  /*2f90*/  STS [R51+0x2800], R60 ;  /* 0x0028003c33007388 */ /* 0x0003e80000000800 */
[----:B------:R1:W-:Y:S02]  /*2fa0*/  STS [R51+0x2c00], R62 ;  /* 0x002c003e33007388 */ /* 0x0003e40000000800 */
.L_x_32:
[----:B------:R-:W-:Y:S05]  /*2fb0*/  BSYNC.RECONVERGENT B0 ;  /* 0x0000000000007941 */ /* 0x000fea0003800200 */
.L_x_31:
[----:B------:R-:W-:Y:S01]  /*2fc0*/  BAR.SYNC.DEFER_BLOCKING 0x0 ;  /* 0x0000000000007b1d */ /* 0x000fe20000010000 */
[----:B------:R-:W-:Y:S01]  /*2fd0*/  R2P PR, R28, 0x7f ;  /* 0x0000007f1c007804 */ /* 0x000fe20000000000 */
[----:B------:R-:W-:-:S04]  /*2fe0*/  IMAD.MOV.U32 R47, RZ, RZ, RZ ;  /* 0x000000ffff2f7224 */ /* 0x000fc800078e00ff */
[----:B------:R-:W-:Y:S08]  /*2ff0*/  BSSY.RECONVERGENT B0, `(.L_x_33) ;  /* 0x0000024000007945 */ /* 0x000ff00003800200 */
[----:B-1----:R-:W-:Y:S02]  /*3000*/  VOTE.ANY R14, PT, P0 ;  /* 0x00000000000e7806 */ /* 0x002fe400000e0100 */
[----:B------:R-:W-:-:S02]  /*3010*/  VOTE.ANY R29, PT, P1 ;  /* 0x00000000001d7806 */ /* 0x000fc400008e0100 */
[----:B------:R-:W-:Y:S02]  /*3020*/  @!P0 LOP3.LUT R14, RZ, R14, RZ, 0x33, !PT ;  /* 0x0000000eff0e8212 */ /* 0x000fe400078e33ff */
[----:B------:R-:W-:Y:S02]  /*3030*/  VOTE.ANY R31, PT, P2 ;  /* 0x00000000001f7806 */ /* 0x000fe400010e0100 */
[----:B------:R-:W-:Y:S02]  /*3040*/  @!P1 LOP3.LUT R29, RZ, R29, RZ, 0x33, !PT ;  /* 0x0000001dff1d9212 */ /* 0x000fe400078e33ff */
[----:B------:R-:W-:Y:S02]  /*3050*/  VOTE.ANY R33, PT, P3 ;  /* 0x0000000000217806 */ /* 0x000fe400018e0100 */
[----:B------:R-:W-:Y:S02]  /*3060*/  @!P2 LOP3.LUT R31, RZ, R31, RZ, 0x33, !PT ;  /* 0x0000001fff1fa212 */ /* 0x000fe400078e33ff */
[----:B------:R-:W-:-:S02]  /*3070*/  LOP3.LUT R14, R29, R14, RZ, 0xc0, !PT ;  /* 0x0000000e1d0e7212 */ /* 0x000fc400078ec0ff */
[----:B------:R-:W-:Y:S02]  /*3080*/  @!P3 LOP3.LUT R33, RZ, R33, RZ, 0x33, !PT ;  /* 0x00000021ff21b212 */ /* 0x000fe400078e33ff */
[----:B------:R-:W-:Y:S02]  /*3090*/  LOP3.LUT R14, R31, R14, RZ, 0xc0, !PT ;  /* 0x0000000e1f0e7212 */ /* 0x000fe400078ec0ff */
[----:B------:R-:W-:Y:S02]  /*30a0*/  VOTE.ANY R29, PT, P4 ;  /* 0x00000000001d7806 */ /* 0x000fe400020e0100 */
[----:B------:R-:W-:Y:S02]  /*30b0*/  LOP3.LUT R14, R33, R14, RZ, 0xc0, !PT ;  /* 0x0000000e210e7212 */ /* 0x000fe400078ec0ff */
[----:B------:R-:W-:Y:S02]  /*30c0*/  @!P4 LOP3.LUT R29, RZ, R29, RZ, 0x33, !PT ;  /* 0x0000001dff1dc212 */ /* 0x000fe400078e33ff */
[----:B------:R-:W-:-:S02]  /*30d0*/  VOTE.ANY R31, PT, P5 ;  /* 0x00000000001f7806 */ /* 0x000fc400028e0100 */
[----:B------:R-:W-:Y:S01]  /*30e0*/  LOP3.LUT R14, R29, R14, RZ, 0xc0, !PT ;  /* 0x0000000e1d0e7212 */ /* 0x000fe200078ec0ff */
[----:B------:R-:W-:Y:S01]  /*30f0*/  IMAD.SHL.U32 R29, R3, 0x20, RZ ;  /* 0x00000020031d7824 */ /* 0x000fe200078e00ff */
[----:B------:R-:W-:Y:S02]  /*3100*/  LOP3.LUT P0, RZ, R28, 0x80, RZ, 0xc0, !PT ;  /* 0x000000801cff7812 */ /* 0x000fe4000780c0ff */
[----:B------:R-:W-:Y:S02]  /*3110*/  @!P5 LOP3.LUT R31, RZ, R31, RZ, 0x33, !PT ;  /* 0x0000001fff1fd212 */ /* 0x000fe400078e33ff */
[----:B------:R-:W-:Y:S02]  /*3120*/  VOTE.ANY R30, PT, P6 ;  /* 0x00000000001e7806 */ /* 0x000fe400030e0100 */
[----:B------:R-:W-:Y:S02]  /*3130*/  LOP3.LUT R31, R31, R14, RZ, 0xc0, !PT ;  /* 0x0000000e1f1f7212 */ /* 0x000fe400078ec0ff */
[----:B------:R-:W1:Y:S01]  /*3140*/  S2R R14, SR_LEMASK ;  /* 0x00000000000e7919 */ /* 0x000e620000003a00 */
[----:B------:R-:W-:-:S04]  /*3150*/  @!P6 LOP3.LUT R30, RZ, R30, RZ, 0x33, !PT ;  /* 0x0000001eff1ee212 */ /* 0x000fc800078e33ff */
[----:B------:R-:W-:Y:S02]  /*3160*/  VOTE.ANY R32, PT, P0 ;  /* 0x0000000000207806 */ /* 0x000fe400000e0100 */
[----:B------:R-:W-:Y:S02]  /*3170*/  LOP3.LUT R31, R30, R31, RZ, 0xc0, !PT ;  /* 0x0000001f1e1f7212 */ /* 0x000fe400078ec0ff */
[----:B------:R-:W-:Y:S02]  /*3180*/  @!P0 LOP3.LUT R32, RZ, R32, RZ, 0x33, !PT ;  /* 0x00000020ff208212 */ /* 0x000fe400078e33ff */
[----:B------:R-:W-:Y:S02]  /*3190*/  LOP3.LUT R30, R29, 0x7c00, RZ, 0xc0, !PT ;  /* 0x00007c001d1e7812 */ /* 0x000fe400078ec0ff */
[----:B------:R-:W-:-:S03]  /*31a0*/  LOP3.LUT R31, R32, R31, RZ, 0xc0, !PT ;  /* 0x0000001f201f7212 */ /* 0x000fc600078ec0ff */
[----:B------:R-:W-:Y:S01]  /*31b0*/  IMAD.IADD R29, R7, 0x1, R30 ;  /* 0x00000001071d7824 */ /* 0x000fe200078e021e */
[----:B------:R-:W2:Y:S01]  /*31c0*/  FLO.U32 R32, R31 ;  /* 0x0000001f00207300 */ /* 0x000ea200000e0000 */
[----:B-1----:R-:W-:Y:S02]  /*31d0*/  LOP3.LUT R44, R14, R31, RZ, 0xc0, !PT ;  /* 0x0000001f0e2c7212 */ /* 0x002fe400078ec0ff */
[----:B--2---:R-:W-:-:S05]  /*31e0*/  ISETP.NE.AND P0, PT, R24, R32, PT ;  /* 0x000000201800720c */ /* 0x004fca0003f05270 */
[----:B------:R-:W1:Y:S08]  /*31f0*/  POPC R44, R44 ;  /* 0x0000002c002c7309 */ /* 0x000e700000000000 */
[----:B------:R-:W-:Y:S05]  /*3200*/  @P0 BRA `(.L_x_34) ;  /* 0x0000000000080947 */ /* 0x000fea0003800000 */
[----:B------:R-:W-:-:S06]  /*3210*/  IMAD R47, R28, 0x4, R29 ;  /* 0x000000041c2f7824 */ /* 0x000fcc00078e021d */
[----:B-1----:R2:W3:Y:S02]  /*3220*/  ATOMS.ADD R47, [R47], R44 ;  /* 0x0000002c2f2f738c */ /* 0x0024e40000000000 */
.L_x_34:
[----:B------:R-:W-:Y:S05]  /*3230*/  BSYNC.RECONVERGENT B0 ;  /* 0x0000000000007941 */ /* 0x000fea0003800200 */
.L_x_33:
[----:B------:R-:W-:Y:S01]  /*3240*/  R2P PR, R52, 0x7f ;  /* 0x0000007f34007804 */ /* 0x000fe20000000000 */
[----:B---3--:R3:W4:Y:S01]  /*3250*/  SHFL.IDX PT, R47, R47, R32, 0x1f ;  /* 0x00001f202f2f7589 */ /* 0x00872200000e0000 */
[----:B------:R-:W-:Y:S01]  /*3260*/  BSSY.RECONVERGENT B0, `(.L_x_35) ;  /* 0x0000021000007945 */ /* 0x000fe20003800200 */
[----:B------:R-:W-:-:S10]  /*3270*/  IMAD.MOV.U32 R49, RZ, RZ, RZ ;  /* 0x000000ffff317224 */ /* 0x000fd400078e00ff */
[----:B------:R-:W-:Y:S02]  /*3280*/  VOTE.ANY R28, PT, P0 ;  /* 0x00000000001c7806 */ /* 0x000fe400000e0100 */
[----:B------:R-:W-:Y:S02]  /*3290*/  VOTE.ANY R31, PT, P1 ;  /* 0x00000000001f7806 */ /* 0x000fe400008e0100 */
[----:B------:R-:W-:Y:S02]  /*32a0*/  @!P0 LOP3.LUT R28, RZ, R28, RZ, 0x33, !PT ;  /* 0x0000001cff1c8212 */ /* 0x000fe400078e33ff */
[----:B------:R-:W-:Y:S02]  /*32b0*/  VOTE.ANY R33, PT, P2 ;  /* 0x0000000000217806 */ /* 0x000fe400010e0100 */
[----:B------:R-:W-:Y:S02]  /*32c0*/  @!P1 LOP3.LUT R31, RZ, R31, RZ, 0x33, !PT ;  /* 0x0000001fff1f9212 */ /* 0x000fe400078e33ff */
[----:B------:R-:W-:-:S02]  /*32d0*/  @!P2 LOP3.LUT R33, RZ, R33, RZ, 0x33, !PT ;  /* 0x00000021ff21a212 */ /* 0x000fc400078e33ff */
[----:B------:R-:W-:Y:S02]  /*32e0*/  LOP3.LUT R28, R31, R28, RZ, 0xc0, !PT ;  /* 0x0000001c1f1c7212 */ /* 0x000fe400078ec0ff */
[----:B------:R-:W-:Y:S02]  /*32f0*/  VOTE.ANY R31, PT, P3 ;  /* 0x00000000001f7806 */ /* 0x000fe400018e0100 */
[----:B------:R-:W-:Y:S02]  /*3300*/  LOP3.LUT R28, R33, R28, RZ, 0xc0, !PT ;  /* 0x0000001c211c7212 */ /* 0x000fe400078ec0ff */
[----:B------:R-:W-:Y:S02]  /*3310*/  LOP3.LUT P0, RZ, R52, 0x80, RZ, 0xc0, !PT ;  /* 0x0000008034ff7812 */ /* 0x000fe4000780c0ff */
[----:B------:R-:W-:Y:S02]  /*3320*/  VOTE.ANY R33, PT, P4 ;  /* 0x0000000000217806 */ /* 0x000fe400020e0100 */
[----:B------:R-:W-:-:S02]  /*3330*/  @!P3 LOP3.LUT R31, RZ, R31, RZ, 0x33, !PT ;  /* 0x0000001fff1fb212 */ /* 0x000fc400078e33ff */
[----:B------:R-:W-:Y:S02]  /*3340*/  @!P4 LOP3.LUT R33, RZ, R33, RZ, 0x33, !PT ;  /* 0x00000021ff21c212 */ /* 0x000fe400078e33ff */
[----:B------:R-:W-:Y:S02]  /*3350*/  LOP3.LUT R28, R31, R28, RZ, 0xc0, !PT ;  /* 0x0000001c1f1c7212 */ /* 0x000fe400078ec0ff */
[----:B------:R-:W-:Y:S02]  /*3360*/  VOTE.ANY R31, PT, P5 ;  /* 0x00000000001f7806 */ /* 0x000fe400028e0100 */
[----:B------:R-:W-:Y:S02]  /*3370*/  LOP3.LUT R28, R33, R28, RZ, 0xc0, !PT ;  /* 0x0000001c211c7212 */ /* 0x000fe400078ec0ff */
[----:B------:R-:W-:Y:S02]  /*3380*/  VOTE.ANY R33, PT, P6 ;  /* 0x0000000000217806 */ /* 0x000fe400030e0100 */
[----:B------:R-:W-:-:S02]  /*3390*/  @!P5 LOP3.LUT R31, RZ, R31, RZ, 0x33, !PT ;  /* 0x0000001fff1fd212 */ /* 0x000fc400078e33ff */
[----:B------:R-:W-:Y:S02]  /*33a0*/  VOTE.ANY R35, PT, P0 ;  /* 0x0000000000237806 */ /* 0x000fe400000e0100 */
[----:B------:R-:W-:Y:S02]  /*33b0*/  @!P6 LOP3.LUT R33, RZ, R33, RZ, 0x33, !PT ;  /* 0x00000021ff21e212 */ /* 0x000fe400078e33ff */
[----:B------:R-:W-:Y:S02]  /*33c0*/  LOP3.LUT R28, R31, R28, RZ, 0xc0, !PT ;  /* 0x0000001c1f1c7212 */ /* 0x000fe400078ec0ff */
[----:B------:R-:W-:Y:S02]  /*33d0*/  @!P0 LOP3.LUT R35, RZ, R35, RZ, 0x33, !PT ;  /* 0x00000023ff238212 */ /* 0x000fe400078e33ff */
[----:B------:R-:W-:-:S04]  /*33e0*/  LOP3.LUT R28, R33, R28, RZ, 0xc0, !PT ;  /* 0x0000001c211c7212 */ /* 0x000fc800078ec0ff */
[----:B------:R-:W-:-:S04]  /*33f0*/  LOP3.LUT R35, R35, R28, RZ, 0xc0, !PT ;  /* 0x0000001c23237212 */ /* 0x000fc800078ec0ff */
[----:B------:R-:W5:Y:S01]  /*3400*/  FLO.U32 R30, R35 ;  /* 0x00000023001e7300 */ /* 0x000f6200000e0000 */
[----:B------:R-:W-:-:S07]  /*3410*/  LOP3.LUT R46, R14, R35, RZ, 0xc0, !PT ;  /* 0x000000230e2e7212 */ /* 0x000fce00078ec0ff */
[----:B------:R-:W0:Y:S01]  /*3420*/  POPC R46, R46 ;  /* 0x0000002e002e7309 */ /* 0x000e220000000000 */
[----:B-----5:R-:W-:-:S13]  /*3430*/  ISETP.NE.AND P0, PT, R24, R30, PT ;  /* 0x0000001e1800720c */ /* 0x020fda0003f05270 */
[----:B0--34-:R-:W-:Y:S05]  /*3440*/  @P0 BRA `(.L_x_36) ;  /* 0x0000000000080947 */ /* 0x019fea0003800000 */
[----:B------:R-:W-:-:S06]  /*3450*/  IMAD R49, R52, 0x4, R29 ;  /* 0x0000000434317824 */ /* 0x000fcc00078e021d */
[----:B------:R0:W3:Y:S02]  /*3460*/  ATOMS.ADD R49, [R49], R46 ;  /* 0x0000002e3131738c */ /* 0x0000e40000000000 */
.L_x_36:
[----:B------:R-:W-:Y:S05]  /*3470*/  BSYNC.RECONVERGENT B0 ;  /* 0x0000000000007941 */ /* 0x000fea0003800200 */
.L_x_35:
        /* <DEDUP_REMOVED lines=35> */
.L_x_38:
[----:B------:R-:W-:Y:S05]  /*36b0*/  BSYNC.RECONVERGENT B0 ;  /* 0x0000000000007941 */ /* 0x000fea0003800200 */
.L_x_37:
        /* <DEDUP_REMOVED lines=27> */
[----:B------:R-:W-:Y:S02]  /*3870*/  LOP3.LUT R35, R35, R28, RZ, 0xc0, !PT ;  /* 0x0000001c23237212 */ /* 0x000fe400078ec0ff */
[----:B------:R-:W-:Y:S02]  /*3880*/  SHF.R.U32.HI R28, RZ, UR5, R23 ;  /* 0x00000005ff1c7c19 */ /* 0x000fe40008011617 */
[----:B------:R-:W5:Y:S01]  /*3890*/  FLO.U32 R39, R35 ;  /* 0x0000002300277300 */ /* 0x000f6200000e0000 */
[----:B------:R-:W-:Y:S02]  /*38a0*/  LOP3.LUT R53, R14, R35, RZ, 0xc0, !PT ;  /* 0x000000230e357212 */ /* 0x000fe400078ec0ff */
[----:B------:R-:W-:-:S05]  /*38b0*/  LOP3.LUT R30, R28, UR4, RZ, 0x30, !PT ;  /* 0x000000041c1e7c12 */ /* 0x000fca000f8e30ff */
[----:B------:R-:W0:Y:S01]  /*38c0*/  POPC R53, R53 ;  /* 0x0000003500357309 */ /* 0x000e220000000000 */
[----:B-----5:R-:W-:-:S13]  /*38d0*/  ISETP.NE.AND P0, PT, R24, R39, PT ;  /* 0x000000271800720c */ /* 0x020fda0003f05270 */
[----:B0--34-:R-:W-:Y:S05]  /*38e0*/  @P0 BRA `(.L_x_40) ;  /* 0x0000000000080947 */ /* 0x019fea0003800000 */
[----:B------:R-:W-:-:S05]  /*38f0*/  IMAD R48, R48, 0x4, R29 ;  /* 0x0000000430307824 */ /* 0x000fca00078e021d */
[----:B------:R0:W3:Y:S02]  /*3900*/  ATOMS.ADD R56, [R48], R53 ;  /* 0x000000353038738c */ /* 0x0000e40000000000 */
.L_x_40:
[----:B------:R-:W-:Y:S05]  /*3910*/  BSYNC.RECONVERGENT B0 ;  /* 0x0000000000007941 */ /* 0x000fea0003800200 */
.L_x_39:
        /* <DEDUP_REMOVED lines=30> */
[----:B0-----:R-:W-:Y:S02]  /*3b00*/  LOP3.LUT R48, R14, R35, RZ, 0xc0, !PT ;  /* 0x000000230e307212 */ /* 0x001fe400078ec0ff */
[----:B------:R-:W-:-:S05]  /*3b10*/  LOP3.LUT R34, R28, UR4, RZ, 0x30, !PT ;  /* 0x000000041c227c12 */ /* 0x000fca000f8e30ff */
[----:B------:R-:W0:Y:S01]  /*3b20*/  POPC R48, R48 ;  /* 0x0000003000307309 */ /* 0x000e220000000000 */
[----:B-----5:R-:W-:-:S13]  /*3b30*/  ISETP.NE.AND P0, PT, R24, R32, PT ;  /* 0x000000201800720c */ /* 0x020fda0003f05270 */
[----:B0--34-:R-:W-:Y:S05]  /*3b40*/  @P0 BRA `(.L_x_42) ;  /* 0x0000000000080947 */ /* 0x019fea0003800000 */
[----:B------:R-:W-:-:S06]  /*3b50*/  IMAD R45, R30, 0x4, R29 ;  /* 0x000000041e2d7824 */ /* 0x000fcc00078e021d */
[----:B------:R0:W3:Y:S02]  /*3b60*/  ATOMS.ADD R45, [R45], R48 ;  /* 0x000000302d2d738c */ /* 0x0000e40000000000 */
.L_x_42:
[----:B------:R-:W-:Y:S05]  /*3b70*/  BSYNC.RECONVERGENT B0 ;  /* 0x0000000000007941 */ /* 0x000fea0003800200 */
.L_x_41:
        /* <DEDUP_REMOVED lines=35> */
[----:B------:R-:W-:-:S06]  /*3db0*/  IMAD R36, R34, 0x4, R29 ;  /* 0x0000000422247824 */ /* 0x000fcc00078e021d */
[----:B------:R0:W3:Y:S02]  /*3dc0*/  ATOMS.ADD R36, [R36], R37 ;  /* 0x000000252424738c */ /* 0x0000e40000000000 */
.L_x_44:
[----:B------:R-:W-:Y:S05]  /*3dd0*/  BSYNC.RECONVERGENT B0 ;  /* 0x0000000000007941 */ /* 0x000fea0003800200 */
.L_x_43:
        /* <DEDUP_REMOVED lines=37> */
.L_x_46:
[----:B------:R-:W-:Y:S05]  /*4030*/  BSYNC.RECONVERGENT B0 ;  /* 0x0000000000007941 */ /* 0x000fea0003800200 */
.L_x_45:
        /* <DEDUP_REMOVED lines=37> */
.L_x_48:
[----:B------:R-:W-:Y:S05]  /*4290*/  BSYNC.RECONVERGENT B0 ;  /* 0x0000000000007941 */ /* 0x000fea0003800200 */
.L_x_47:
[----:B------:R-:W-:Y:S01]  /*42a0*/  R2P PR, R40, 0x7f ;  /* 0x0000007f28007804 */ /* 0x000fe20000000000 */
[----:B---3--:R3:W4:Y:S01]  /*42b0*/  SHFL.IDX PT, R32, R32, R55, 0x1f ;  /* 0x00001f3720207589 */ /* 0x00872200000e0000 */
[----:B------:R-:W-:Y:S01]  /*42c0*/  SHF.R.U32.HI R38, RZ, UR5, R12 ;  /* 0x00000005ff267c19 */ /* 0x000fe2000801160c */
[----:B------:R-:W-:Y:S01]  /*42d0*/  BSSY.RECONVERGENT B0, `(.L_x_49) ;  /* 0x0000022000007945 */ /* 0x000fe20003800200 */
[----:B------:R-:W-:Y:S02]  /*42e0*/  IMAD.MOV.U32 R30, RZ, RZ, RZ ;  /* 0x000000ffff1e7224 */ /* 0x000fe400078e00ff */
[----:B------:R-:W-:-:S07]  /*42f0*/  LOP3.LUT R38, R38, UR4, RZ, 0x30, !PT ;  /* 0x0000000426267c12 */ /* 0x000fce000f8e30ff */
        /* <DEDUP_REMOVED lines=31> */
.L_x_50:
[----:B------:R-:W-:Y:S05]  /*44f0*/  BSYNC.RECONVERGENT B0 ;  /* 0x0000000000007941 */ /* 0x000fea0003800200 */
.L_x_49:
        /* <DEDUP_REMOVED lines=9> */
[----:B------:R-:W-:Y:S02]  /*4590*/  @!P1 LOP3.LUT R39, RZ, R39, RZ, 0x33, !PT ;  /* 0x00000027ff279212 */ /* 0x000fe400078e33ff */
[----:B------:R-:W-:Y:S02]  /*45a0*/  VOTE.ANY R55, PT, P2 ;  /* 0x0000000000377806 */ /* 0x000fe400010e0100 */
[----:B------:R-:W-:-:S02]  /*45b0*/  LOP3.LUT R28, R39, R28, RZ, 0xc0, !PT ;  /* 0x0000001c271c7212 */ /* 0x000fc400078ec0ff */
[----:B------:R-:W-:Y:S02]  /*45c0*/  VOTE.ANY R39, PT, P3 ;  /* 0x0000000000277806 */ /* 0x000fe400018e0100 */
[----:B------:R-:W-:Y:S02]  /*45d0*/  @!P2 LOP3.LUT R55, RZ, R55, RZ, 0x33, !PT ;  /* 0x00000037ff37a212 */ /* 0x000fe400078e33ff */
[----:B------:R-:W-:Y:S02]  /*45e0*/  @!P3 LOP3.LUT R39, RZ, R39, RZ, 0x33, !PT ;  /* 0x00000027ff27b212 */ /* 0x000fe400078e33ff */
[----:B------:R-:W-:Y:S02]  /*45f0*/  LOP3.LUT R28, R55, R28, RZ, 0xc0, !PT ;  /* 0x0000001c371c7212 */ /* 0x000fe400078ec0ff */
[----:B------:R-:W-:Y:S02]  /*4600*/  LOP3.LUT P0, RZ, R38, 0x80, RZ, 0xc0, !PT ;  /* 0x0000008026ff7812 */ /* 0x000fe4000780c0ff */
[----:B------:R-:W-:-:S02]  /*4610*/  VOTE.ANY R55, PT, P4 ;  /* 0x0000000000377806 */ /* 0x000fc400020e0100 */
[----:B------:R-:W-:Y:S02]  /*4620*/  LOP3.LUT R28, R39, R28, RZ, 0xc0, !PT ;  /* 0x0000001c271c7212 */ /* 0x000fe400078ec0ff */
[----:B------:R-:W-:Y:S02]  /*4630*/  VOTE.ANY R39, PT, P5 ;  /* 0x0000000000277806 */ /* 0x000fe400028e0100 */
[----:B------:R-:W-:Y:S02]  /*4640*/  @!P4 LOP3.LUT R55, RZ, R55, RZ, 0x33, !PT ;  /* 0x00000037ff37c212 */ /* 0x000fe400078e33ff */
[----:B------:R-:W-:Y:S02]  /*4650*/  @!P5 LOP3.LUT R39, RZ, R39, RZ, 0x33, !PT ;  /* 0x00000027ff27d212 */ /* 0x000fe400078e33ff */
[----:B------:R-:W-:Y:S02]  /*4660*/  LOP3.LUT R28, R55, R28, RZ, 0xc0, !PT ;  /* 0x0000001c371c7212 */ /* 0x000fe400078ec0ff */
[----:B------:R-:W-:-:S02]  /*4670*/  VOTE.ANY R55, PT, P6 ;  /* 0x0000000000377806 */ /* 0x000fc400030e0100 */
[----:B------:R-:W-:Y:S02]  /*4680*/  LOP3.LUT R28, R39, R28, RZ, 0xc0, !PT ;  /* 0x0000001c271c7212 */ /* 0x000fe400078ec0ff */
[----:B------:R-:W-:Y:S02]  /*4690*/  VOTE.ANY R39, PT, P0 ;  /* 0x0000000000277806 */ /* 0x000fe400000e0100 */
[----:B------:R-:W-:Y:S02]  /*46a0*/  @!P6 LOP3.LUT R55, RZ, R55, RZ, 0x33, !PT ;  /* 0x00000037ff37e212 */ /* 0x000fe400078e33ff */
        /* <DEDUP_REMOVED lines=8> */
[----:B------:R-:W-:-:S05]  /*4730*/  IMAD R43, R38, 0x4, R29 ;  /* 0x00000004262b7824 */ /* 0x000fca00078e021d */
[----:B------:R0:W3:Y:S02]  /*4740*/  ATOMS.ADD R60, [R43], R28 ;  /* 0x0000001c2b3c738c */ /* 0x0000e40000000000 */
.L_x_52:
[----:B------:R-:W-:Y:S05]  /*4750*/  BSYNC.RECONVERGENT B0 ;  /* 0x0000000000007941 */ /* 0x000fea0003800200 */
.L_x_51:
[----:B------:R-:W-:Y:S01]  /*4760*/  R2P PR, R40, 0x7f ;  /* 0x0000007f28007804 */ /* 0x000fe20000000000 */
[----:B---3--:R3:W4:Y:S01]  /*4770*/  SHFL.IDX PT, R39, R60, R39, 0x1f ;  /* 0x00001f273c277589 */ /* 0x00872200000e0000 */
[----:B------:R-:W-:Y:S01]  /*4780*/  SHF.R.U32.HI R58, RZ, UR5, R16 ;  /* 0x00000005ff3a7c19 */ /* 0x000fe20008011610 */
[----:B------:R-:W-:Y:S01]  /*4790*/  BSSY.RECONVERGENT B0, `(.L_x_53) ;  /* 0x0000022000007945 */ /* 0x000fe20003800200 */
[----:B------:R-:W-:Y:S02]  /*47a0*/  IMAD.MOV.U32 R64, RZ, RZ, RZ ;  /* 0x000000ffff407224 */ /* 0x000fe400078e00ff */
[----:B------:R-:W-:-:S07]  /*47b0*/  LOP3.LUT R58, R58, UR4, RZ, 0x30, !PT ;  /* 0x000000043a3a7c12 */ /* 0x000fce000f8e30ff */
[----:B------:R-:W-:Y:S02]  /*47c0*/  VOTE.ANY R38, PT, P0 ;  /* 0x0000000000267806 */ /* 0x000fe400000e0100 */
[----:B0-----:R-:W-:Y:S02]  /*47d0*/  VOTE.ANY R43, PT, P1 ;  /* 0x00000000002b7806 */ /* 0x001fe400008e0100 */
[----:B------:R-:W-:Y:S02]  /*47e0*/  @!P0 LOP3.LUT R38, RZ, R38, RZ, 0x33, !PT ;  /* 0x00000026ff268212 */ /* 0x000fe400078e33ff */
[----:B------:R-:W-:Y:S02]  /*47f0*/  @!P1 LOP3.LUT R43, RZ, R43, RZ, 0x33, !PT ;  /* 0x0000002bff2b9212 */ /* 0x000fe400078e33ff */
[----:B------:R-:W-:Y:S02]  /*4800*/  LOP3.LUT P0, RZ, R40, 0x80, RZ, 0xc0, !PT ;  /* 0x0000008028ff7812 */ /* 0x000fe4000780c0ff */
[----:B------:R-:W-:-:S02]  /*4810*/  LOP3.LUT R38, R43, R38, RZ, 0xc0, !PT ;  /* 0x000000262b267212 */ /* 0x000fc400078ec0ff */
[----:B------:R-:W-:-:S04]  /*4820*/  VOTE.ANY R43, PT, P2 ;  /* 0x00000000002b7806 */ /* 0x000fc800010e0100 */
[----:B------:R-:W-:-:S04]  /*4830*/  @!P2 LOP3.LUT R43, RZ, R43, RZ, 0x33, !PT ;  /* 0x0000002bff2ba212 */ /* 0x000fc800078e33ff */
[----:B------:R-:W-:Y:S02]  /*4840*/  LOP3.LUT R38, R43, R38, RZ, 0xc0, !PT ;  /* 0x000000262b267212 */ /* 0x000fe400078ec0ff */
        /* <DEDUP_REMOVED lines=14> */
[----:B------:R-:W-:-:S04]  /*4930*/  LOP3.LUT R55, R43, R38, RZ, 0xc0, !PT ;  /* 0x000000262b377212 */ /* 0x000fc800078ec0ff */
[----:B------:R-:W0:Y:S01]  /*4940*/  FLO.U32 R43, R55 ;  /* 0x00000037002b7300 */ /* 0x000e2200000e0000 */
[----:B------:R-:W-:-:S07]  /*4950*/  LOP3.LUT R38, R14, R55, RZ, 0xc0, !PT ;  /* 0x000000370e267212 */ /* 0x000fce00078ec0ff */
[----:B------:R-:W1:Y:S01]  /*4960*/  POPC R38, R38 ;  /* 0x0000002600267309 */ /* 0x000e620000000000 */
[----:B0-----:R-:W-:-:S13]  /*4970*/  ISETP.NE.AND P0, PT, R24, R43, PT ;  /* 0x0000002b1800720c */ /* 0x001fda0003f05270 */
[----:B-1-34-:R-:W-:Y:S05]  /*4980*/  @P0 BRA `(.L_x_54) ;  /* 0x0000000000080947 */ /* 0x01afea0003800000 */
[----:B------:R-:W-:-:S05]  /*4990*/  IMAD R55, R40, 0x4, R29 ;  /* 0x0000000428377824 */ /* 0x000fca00078e021d */
[----:B------:R0:W1:Y:S02]  /*49a0*/  ATOMS.ADD R64, [R55], R38 ;  /* 0x000000263740738c */ /* 0x0000640000000000 */
.L_x_54:
[----:B------:R-:W-:Y:S05]  /*49b0*/  BSYNC.RECONVERGENT B0 ;  /* 0x0000000000007941 */ /* 0x000fea0003800200 */
.L_x_53:
[----:B------:R-:W-:Y:S01]  /*49c0*/  R2P PR, R58, 0x7f ;  /* 0x0000007f3a007804 */ /* 0x000fe20000000000 */
[----:B-1----:R1:W3:Y:S01]  /*49d0*/  SHFL.IDX PT, R43, R64, R43, 0x1f ;  /* 0x00001f2b402b7589 */ /* 0x0022e200000e0000 */
        /* <DEDUP_REMOVED lines=30> */
[----:B------:R-:W4:Y:S01]  /*4bc0*/  POPC R40, R40 ;  /* 0x0000002800287309 */ /* 0x000f220000000000 */
[----:B0-----:R-:W-:-:S13]  /*4bd0*/  ISETP.NE.AND P0, PT, R24, R55, PT ;  /* 0x000000371800720c */ /* 0x001fda0003f05270 */
[----:B-1-34-:R-:W-:Y:S05]  /*4be0*/  @P0 BRA `(.L_x_56) ;  /* 0x0000000000080947 */ /* 0x01afea0003800000 */
[----:B------:R-:W-:-:S05]  /*4bf0*/  IMAD R59, R58, 0x4, R29 ;  /* 0x000000043a3b7824 */ /* 0x000fca00078e021d */
[----:B------:R0:W1:Y:S02]  /*4c00*/  ATOMS.ADD R62, [R59], R40 ;  /* 0x000000283b3e738c */ /* 0x0000640000000000 */
.L_x_56:
[----:B------:R-:W-:Y:S05]  /*4c10*/  BSYNC.RECONVERGENT B0 ;  /* 0x0000000000007941 */ /* 0x000fea0003800200 */
.L_x_55:
[----:B------:R-:W-:Y:S01]  /*4c20*/  R2P PR, R60, 0x7f ;  /* 0x0000007f3c007804 */ /* 0x000fe20000000000 */
[----:B--2---:R-:W-:Y:S01]  /*4c30*/  IMAD.IADD R44, R44, 0x1, R47 ;  /* 0x000000012c2c7824 */ /* 0x004fe200078e022f */
[----:B------:R-:W-:Y:S01]  /*4c40*/  BSSY.RECONVERGENT B0, `(.L_x_57) ;  /* 0x0000025000007945 */ /* 0x000fe20003800200 */
[----:B------:R-:W-:Y:S02]  /*4c50*/  IMAD.IADD R46, R46, 0x1, R49 ;  /* 0x000000012e2e7824 */ /* 0x000fe400078e0231 */
[----:B-1----:R1:W2:Y:S01]  /*4c60*/  SHFL.IDX PT, R49, R62, R55, 0x1f ;  /* 0x00001f373e317589 */ /* 0x0022a200000e0000 */
[----:B------:R-:W-:-:S07]  /*4c70*/  IMAD.MOV.U32 R64, RZ, RZ, RZ ;  /* 0x000000ffff407224 */ /* 0x000fce00078e00ff */
[----:B------:R-:W-:Y:S02]  /*4c80*/  VOTE.ANY R58, PT, P0 ;  /* 0x00000000003a7806 */ /* 0x000fe400000e0100 */
[----:B------:R-:W-:Y:S02]  /*4c90*/  VOTE.ANY R47, PT, P1 ;  /* 0x00000000002f7806 */ /* 0x000fe400008e0100 */
        /* <DEDUP_REMOVED lines=22> */
[----:B------:R-:W-:Y:S02]  /*4e00*/  SHF.R.U32.HI R58, RZ, UR5, R6 ;  /* 0x00000005ff3a7c19 */ /* 0x000fe40008011606 */
[----:B0-----:R-:W0:Y:S01]  /*4e10*/  FLO.U32 R59, R61 ;  /* 0x0000003d003b7300 */ /* 0x001e2200000e0000 */
[----:B------:R-:W-:Y:S02]  /*4e20*/  LOP3.LUT R47, R14, R61, RZ, 0xc0, !PT ;  /* 0x0000003d0e2f7212 */ /* 0x000fe400078ec0ff */
[----:B------:R-:W-:-:S05]  /*4e30*/  LOP3.LUT R58, R58, UR4, RZ, 0x30, !PT ;  /* 0x000000043a3a7c12 */ /* 0x000fca000f8e30ff */
[----:B------:R-:W3:Y:S01]  /*4e40*/  POPC R47, R47 ;  /* 0x0000002f002f7309 */ /* 0x000ee20000000000 */
[----:B0-----:R-:W-:-:S13]  /*4e50*/  ISETP.NE.AND P0, PT, R24, R59, PT ;  /* 0x0000003b1800720c */ /* 0x001fda0003f05270 */
[----:B-123--:R-:W-:Y:S05]  /*4e60*/  @P0 BRA `(.L_x_58) ;  /* 0x0000000000080947 */ /* 0x00efea0003800000 */
[----:B------:R-:W-:-:S05]  /*4e70*/  IMAD R60, R60, 0x4, R29 ;  /* 0x000000043c3c7824 */ /* 0x000fca00078e021d */
[----:B------:R0:W1:Y:S02]  /*4e80*/  ATOMS.ADD R64, [R60], R47 ;  /* 0x0000002f3c40738c */ /* 0x0000640000000000 */
.L_x_58:
[----:B------:R-:W-:Y:S05]  /*4e90*/  BSYNC.RECONVERGENT B0 ;  /* 0x0000000000007941 */ /* 0x000fea0003800200 */
.L_x_57:
[----:B------:R-:W-:Y:S01]  /*4ea0*/  R2P PR, R58, 0x7f ;  /* 0x0000007f3a007804 */ /* 0x000fe20000000000 */
[----:B------:R-:W-:Y:S01]  /*4eb0*/  IMAD.IADD R52, R51, 0x1, R52 ;  /* 0x0000000133347824 */ /* 0x000fe200078e0234 */
[----:B-1----:R1:W2:Y:S01]  /*4ec0*/  SHFL.IDX PT, R64, R64, R59, 0x1f ;  /* 0x00001f3b40407589 */ /* 0x0022a200000e0000 */
[----:B------:R-:W-:Y:S01]  /*4ed0*/  BSSY.RECONVERGENT B0, `(.L_x_59) ;  /* 0x0000024000007945 */ /* 0x000fe20003800200 */
[----:B------:R-:W-:Y:S02]  /*4ee0*/  IMAD.IADD R56, R53, 0x1, R56 ;  /* 0x0000000135387824 */ /* 0x000fe400078e0238 */
[----:B------:R-:W-:-:S07]  /*4ef0*/  IMAD.MOV.U32 R62, RZ, RZ, RZ ;  /* 0x000000ffff3e7224 */ /* 0x000fce00078e00ff */
        /* <DEDUP_REMOVED lines=25> */
[----:B------:R-:W0:Y:S01]  /*5090*/  FLO.U32 R55, R61 ;  /* 0x0000003d00377300 */ /* 0x000e2200000e0000 */
[----:B------:R-:W-:Y:S02]  /*50a0*/  LOP3.LUT R51, R14, R61, RZ, 0xc0, !PT ;  /* 0x0000003d0e337212 */ /* 0x000fe400078ec0ff */
[----:B------:R-:W-:-:S05]  /*50b0*/  LOP3.LUT R60, R60, UR4, RZ, 0x30, !PT ;  /* 0x000000043c3c7c12 */ /* 0x000fca000f8e30ff */
[----:B------:R-:W3:Y:S01]  /*50c0*/  POPC R51, R51 ;  /* 0x0000003300337309 */ /* 0x000ee20000000000 */
[----:B0-----:R-:W-:-:S13]  /*50d0*/  ISETP.NE.AND P0, PT, R24, R55, PT ;  /* 0x000000371800720c */ /* 0x001fda0003f05270 */
[----:B-123--:R-:W-:Y:S05]  /*50e0*/  @P0 BRA `(.L_x_60) ;  /* 0x0000000000080947 */ /* 0x00efea0003800000 */
[----:B------:R-:W-:-:S05]  /*50f0*/  IMAD R58, R58, 0x4, R29 ;  /* 0x000000043a3a7824 */ /* 0x000fca00078e021d */
[----:B------:R0:W1:Y:S02]  /*5100*/  ATOMS.ADD R62, [R58], R51 ;  /* 0x000000333a3e738c */ /* 0x0000640000000000 */
.L_x_60:
[----:B------:R-:W-:Y:S05]  /*5110*/  BSYNC.RECONVERGENT B0 ;  /* 0x0000000000007941 */ /* 0x000fea0003800200 */
.L_x_59:
[----:B------:R-:W-:Y:S01]  /*5120*/  R2P PR, R60, 0x7f ;  /* 0x0000007f3c007804 */ /* 0x000fe20000000000 */
[----:B------:R-:W-:Y:S01]  /*5130*/  IMAD.IADD R48, R48, 0x1, R45 ;  /* 0x0000000130307824 */ /* 0x000fe200078e022d */
[----:B-1----:R1:W2:Y:S01]  /*5140*/  SHFL.IDX PT, R62, R62, R55, 0x1f ;  /* 0x00001f373e3e7589 */ /* 0x0022a200000e0000 */
[----:B------:R-:W-:Y:S01]  /*5150*/  BSSY.RECONVERGENT B0, `(.L_x_61) ;  /* 0x0000024000007945 */ /* 0x000fe20003800200 */
[----:B------:R-:W-:-:S09]  /*5160*/  IMAD.MOV.U32 R66, RZ, RZ, RZ ;  /* 0x000000ffff427224 */ /* 0x000fd200078e00ff */
        /* <DEDUP_REMOVED lines=23> */
[----:B------:R-:W-:Y:S01]  /*52e0*/  LOP3.LUT R53, R58, R53, RZ, 0xc0, !PT ;  /* 0x000000353a357212 */ /* 0x000fe200078ec0ff */
[----:B------:R-:W-:Y:S01]  /*52f0*/  IMAD.IADD R58, R37, 0x1, R36 ;  /* 0x00000001253a7824 */ /* 0x000fe200078e0224 */
        /* <DEDUP_REMOVED lines=9> */
.L_x_62:
[----:B------:R-:W-:Y:S05]  /*5390*/  BSYNC.RECONVERGENT B0 ;  /* 0x0000000000007941 */ /* 0x000fea0003800200 */
.L_x_61:
[----:B------:R-:W-:Y:S01]  /*53a0*/  R2P PR, R36, 0x7f ;  /* 0x0000007f24007804 */ /* 0x000fe20000000000 */
[----:B------:R-:W-:Y:S01]  /*53b0*/  IMAD.IADD R34, R35, 0x1, R34 ;  /* 0x0000000123227824 */ /* 0x000fe200078e0222 */
[----:B------:R-:W-:Y:S01]  /*53c0*/  BSSY.RECONVERGENT B0, `(.L_x_63) ;  /* 0x0000022000007945 */ /* 0x000fe20003800200 */
[----:B------:R-:W-:-:S10]  /*53d0*/  IMAD.MOV.U32 R55, RZ, RZ, RZ ;  /* 0x000000ffff377224 */ /* 0x000fd400078e00ff */
        /* <DEDUP_REMOVED lines=24> */
[----:B-1----:R0:W1:Y:S02]  /*5560*/  SHFL.IDX PT, R60, R66, R45, 0x1f ;  /* 0x00001f2d423c7589 */ /* 0x00206400000e0000 */
[----:B------:R-:W2:Y:S01]  /*5570*/  FLO.U32 R59, R53 ;  /* 0x00000035003b7300 */ /* 0x000ea200000e0000 */
[----:B------:R-:W-:-:S07]  /*5580*/  LOP3.LUT R35, R14, R53, RZ, 0xc0, !PT ;  /* 0x000000350e237212 */ /* 0x000fce00078ec0ff */
[----:B------:R-:W3:Y:S01]  /*5590*/  POPC R35, R35 ;  /* 0x0000002300237309 */ /* 0x000ee20000000000 */
[----:B--2---:R-:W-:-:S13]  /*55a0*/  ISETP.NE.AND P0, PT, R24, R59, PT ;  /* 0x0000003b1800720c */ /* 0x004fda0003f05270 */
[----:B01-3--:R-:W-:Y:S05]  /*55b0*/  @P0 BRA `(.L_x_64) ;  /* 0x0000000000080947 */ /* 0x00bfea0003800000 */
[----:B------:R-:W-:-:S05]  /*55c0*/  IMAD R36, R36, 0x4, R29 ;  /* 0x0000000424247824 */ /* 0x000fca00078e021d */
[----:B------:R0:W1:Y:S02]  /*55d0*/  ATOMS.ADD R55, [R36], R35 ;  /* 0x000000232437738c */ /* 0x0000640000000000 */
.L_x_64:
[----:B------:R-:W-:Y:S05]  /*55e0*/  BSYNC.RECONVERGENT B0 ;  /* 0x0000000000007941 */ /* 0x000fea0003800200 */
.L_x_63:
[----:B------:R-:W-:Y:S01]  /*55f0*/  R2P PR, R26, 0x7f ;  /* 0x0000007f1a007804 */ /* 0x000fe20000000000 */
[----:B01----:R0:W1:Y:S01]  /*5600*/  SHFL.IDX PT, R36, R55, R59, 0x1f ;  /* 0x00001f3b37247589 */ /* 0x00306200000e0000 */
[----:B------:R-:W-:Y:S11]  /*5610*/  BSSY.RECONVERGENT B0, `(.L_x_65) ;  /* 0x0000021000007945 */ /* 0x000ff60003800200 */
[----:B------:R-:W-:-:S02]  /*5620*/  VOTE.ANY R45, PT, P0 ;  /* 0x00000000002d7806 */ /* 0x000fc400000e0100 */
[----:B------:R-:W-:Y:S02]  /*5630*/  VOTE.ANY R66, PT, P1 ;  /* 0x0000000000427806 */ /* 0x000fe400008e0100 */
[----:B------:R-:W-:Y:S02]  /*5640*/  @!P0 LOP3.LUT R45, RZ, R45, RZ, 0x33, !PT ;  /* 0x0000002dff2d8212 */ /* 0x000fe400078e33ff */
[----:B------:R-:W-:Y:S02]  /*5650*/  @!P1 LOP3.LUT R66, RZ, R66, RZ, 0x33, !PT ;  /* 0x00000042ff429212 */ /* 0x000fe400078e33ff */
[----:B------:R-:W-:Y:S02]  /*5660*/  LOP3.LUT P0, RZ, R26, 0x80, RZ, 0xc0, !PT ;  /* 0x000000801aff7812 */ /* 0x000fe4000780c0ff */
        /* <DEDUP_REMOVED lines=19> */
[----:B------:R-:W2:Y:S01]  /*57a0*/  FLO.U32 R53, R45 ;  /* 0x0000002d00357300 */ /* 0x000ea200000e0000 */
[----:B------:R-:W-:-:S07]  /*57b0*/  LOP3.LUT R14, R14, R45, RZ, 0xc0, !PT ;  /* 0x0000002d0e0e7212 */ /* 0x000fce00078ec0ff */
[----:B0-----:R0:W3:Y:S01]  /*57c0*/  POPC R55, R14 ;  /* 0x0000000e00377309 */ /* 0x0010e20000000000 */
[----:B--2---:R-:W-:Y:S01]  /*57d0*/  ISETP.NE.AND P0, PT, R24, R53, PT ;  /* 0x000000351800720c */ /* 0x004fe20003f05270 */
[----:B------:R-:W-:-:S12]  /*57e0*/  IMAD.MOV.U32 R24, RZ, RZ, RZ ;  /* 0x000000ffff187224 */ /* 0x000fd800078e00ff */
[----:B01-3--:R-:W-:Y:S05]  /*57f0*/  @P0 BRA `(.L_x_66) ;  /* 0x0000000000080947 */ /* 0x00bfea0003800000 */
[----:B------:R-:W-:-:S06]  /*5800*/  IMAD R24, R26, 0x4, R29 ;  /* 0x000000041a187824 */ /* 0x000fcc00078e021d */
[----:B------:R0:W1:Y:S02]  /*5810*/  ATOMS.ADD R24, [R24], R55 ;  /* 0x000000371818738c */ /* 0x0000640000000000 */
.L_x_66:
[----:B------:R-:W-:Y:S05]  /*5820*/  BSYNC.RECONVERGENT B0 ;  /* 0x0000000000007941 */ /* 0x000fea0003800200 */
.L_x_65:
[----:B------:R-:W-:Y:S01]  /*5830*/  BAR.SYNC.DEFER_BLOCKING 0x0 ;  /* 0x0000000000007b1d */ /* 0x000fe20000010000 */
[----:B------:R-:W-:Y:S01]  /*5840*/  IMAD.IADD R26, R40, 0x1, R49 ;  /* 0x00000001281a7824 */ /* 0x000fe200078e0231 */
[----:B------:R-:W-:Y:S01]  /*5850*/  ISETP.NE.AND P0, PT, R50, RZ, PT ;  /* 0x000000ff3200720c */ /* 0x000fe20003f05270 */
[----:B------:R-:W-:Y:S02]  /*5860*/  IMAD.IADD R28, R28, 0x1, R39 ;  /* 0x000000011c1c7824 */ /* 0x000fe400078e0227 */
[----:B------:R-:W-:Y:S01]  /*5870*/  IMAD R40, R44, 0x4, R7 ;  /* 0x000000042c287824 */ /* 0x000fe200078e0207 */
[----:B------:R-:W-:Y:S01]  /*5880*/  BSSY B1, `(.L_x_67) ;  /* 0x000005c000017945 */ /* 0x000fe20003800000 */
[----:B------:R-:W-:Y:S01]  /*5890*/  IMAD.IADD R14, R38, 0x1, R43 ;  /* 0x00000001260e7824 */ /* 0x000fe200078e022b */
[----:B-1----:R-:W1:Y:S01]  /*58a0*/  SHFL.IDX PT, R24, R24, R53, 0x1f ;  /* 0x00001f3518187589 */ /* 0x002e6200000e0000 */
[----:B------:R-:W-:Y:S02]  /*58b0*/  IMAD R39, R46, 0x4, R7 ;  /* 0x000000042e277824 */ /* 0x000fe400078e0207 */
[----:B------:R-:W-:-:S02]  /*58c0*/  IMAD.IADD R60, R37, 0x1, R60 ;  /* 0x00000001253c7824 */ /* 0x000fc400078e023c */
[--C-:B------:R-:W-:Y:S02]  /*58d0*/  IMAD R38, R52, 0x4, R7.reuse ;  /* 0x0000000434267824 */ /* 0x100fe400078e0207 */
[----:B------:R-:W-:Y:S02]  /*58e0*/  IMAD.IADD R32, R33, 0x1, R32 ;  /* 0x0000000121207824 */ /* 0x000fe400078e0220 */
[----:B------:R-:W-:Y:S02]  /*58f0*/  IMAD.IADD R44, R35, 0x1, R36 ;  /* 0x00000001232c7824 */ /* 0x000fe400078e0224 */
[--C-:B------:R-:W-:Y:S02]  /*5900*/  IMAD R37, R56, 0x4, R7.reuse ;  /* 0x0000000438257824 */ /* 0x100fe400078e0207 */
[----:B------:R-:W-:Y:S02]  /*5910*/  IMAD.IADD R30, R31, 0x1, R30 ;  /* 0x000000011f1e7824 */ /* 0x000fe400078e021e */
[--C-:B------:R-:W-:Y:S01]  /*5920*/  IMAD R36, R48, 0x4, R7.reuse ;  /* 0x0000000430247824 */ /* 0x100fe200078e0207 */
[----:B------:R2:W-:Y:S01]  /*5930*/  STS [R40+-0x4], R27 ;  /* 0xfffffc1b28007388 */ /* 0x0005e20000000800 */
[----:B------:R-:W-:-:S02]  /*5940*/  IMAD R35, R58, 0x4, R7 ;  /* 0x000000043a237824 */ /* 0x000fc400078e0207 */
[--C-:B------:R-:W-:Y:S01]  /*5950*/  IMAD R34, R34, 0x4, R7.reuse ;  /* 0x0000000422227824 */ /* 0x100fe200078e0207 */
[----:B------:R-:W-:Y:S01]  /*5960*/  STS [R39+-0x4], R22 ;  /* 0xfffffc1627007388 */ /* 0x000fe20000000800 */
[--C-:B------:R-:W-:Y:S02]  /*5970*/  IMAD R33, R32, 0x4, R7.reuse ;  /* 0x0000000420217824 */ /* 0x100fe400078e0207 */
[----:B------:R-:W-:Y:S01]  /*5980*/  IMAD.IADD R64, R47, 0x1, R64 ;  /* 0x000000012f407824 */ /* 0x000fe200078e0240 */
[----:B------:R-:W-:Y:S01]  /*5990*/  STS [R38+-0x4], R21 ;  /* 0xfffffc1526007388 */ /* 0x000fe20000000800 */
[--C-:B------:R-:W-:Y:S02]  /*59a0*/  IMAD R32, R30, 0x4, R7.reuse ;  /* 0x000000041e207824 */ /* 0x100fe400078e0207 */
[----:B------:R-:W-:Y:S01]  /*59b0*/  IMAD.IADD R62, R51, 0x1, R62 ;  /* 0x00000001333e7824 */ /* 0x000fe200078e023e */
[----:B------:R-:W-:Y:S01]  /*59c0*/  STS [R37+-0x4], R18 ;  /* 0xfffffc1225007388 */ /* 0x000fe20000000800 */
[----:B------:R-:W-:-:S02]  /*59d0*/  IMAD R31, R28, 0x4, R7 ;  /* 0x000000041c1f7824 */ /* 0x000fc400078e0207 */
[--C-:B------:R-:W-:Y:S01]  /*59e0*/  IMAD R30, R14, 0x4, R7.reuse ;  /* 0x000000040e1e7824 */ /* 0x100fe200078e0207 */
[----:B------:R-:W-:Y:S01]  /*59f0*/  STS [R36+-0x4], R23 ;  /* 0xfffffc1724007388 */ /* 0x000fe20000000800 */
[--C-:B------:R-:W-:Y:S02]  /*5a00*/  IMAD R29, R26, 0x4, R7.reuse ;  /* 0x000000041a1d7824 */ /* 0x100fe400078e0207 */
[----:B-1----:R-:W-:Y:S01]  /*5a10*/  IMAD.IADD R24, R55, 0x1, R24 ;  /* 0x0000000137187824 */ /* 0x002fe200078e0218 */
[----:B------:R-:W-:Y:S01]  /*5a20*/  STS [R35+-0x4], R20 ;  /* 0xfffffc1423007388 */ /* 0x000fe20000000800 */
[--C-:B------:R-:W-:Y:S02]  /*5a30*/  IMAD R28, R64, 0x4, R7.reuse ;  /* 0x00000004401c7824 */ /* 0x100fe400078e0207 */
[--C-:B--2---:R-:W-:Y:S01]  /*5a40*/  IMAD R27, R62, 0x4, R7.reuse ;  /* 0x000000043e1b7824 */ /* 0x104fe200078e0207 */
[----:B------:R1:W-:Y:S01]  /*5a50*/  STS [R34+-0x4], R25 ;  /* 0xfffffc1922007388 */ /* 0x0003e20000000800 */
[----:B------:R-:W-:-:S02]  /*5a60*/  IMAD R26, R60, 0x4, R7 ;  /* 0x000000043c1a7824 */ /* 0x000fc400078e0207 */
[--C-:B------:R-:W-:Y:S01]  /*5a70*/  IMAD R24, R24, 0x4, R7.reuse ;  /* 0x0000000418187824 */ /* 0x100fe200078e0207 */
[----:B------:R-:W-:Y:S04]  /*5a80*/  STS [R33+-0x4], R10 ;  /* 0xfffffc0a21007388 */ /* 0x000fe80000000800 */
[----:B------:R-:W-:Y:S01]  /*5a90*/  STS [R32+-0x4], R17 ;  /* 0xfffffc1120007388 */ /* 0x000fe20000000800 */
[----:B-1----:R-:W-:-:S03]  /*5aa0*/  IMAD R25, R44, 0x4, R7 ;  /* 0x000000042c197824 */ /* 0x002fc600078e0207 */
[----:B------:R-:W-:Y:S04]  /*5ab0*/  STS [R31+-0x4], R12 ;  /* 0xfffffc0c1f007388 */ /* 0x000fe80000000800 */
[----:B------:R1:W-:Y:S04]  /*5ac0*/  STS [R30+-0x4], R19 ;  /* 0xfffffc131e007388 */ /* 0x0003e80000000800 */
[----:B------:R2:W-:Y:S04]  /*5ad0*/  STS [R29+-0x4], R16 ;  /* 0xfffffc101d007388 */ /* 0x0005e80000000800 */
[----:B------:R2:W-:Y:S01]  /*5ae0*/  STS [R28+-0x4], R9 ;  /* 0xfffffc091c007388 */ /* 0x0005e20000000800 */
[----:B-1----:R-:W-:-:S03]  /*5af0*/  IMAD R19, R3, 0x8, R7 ;  /* 0x0000000803137824 */ /* 0x002fc600078e0207 */
[----:B------:R2:W-:Y:S04]  /*5b00*/  STS [R27+-0x4], R6 ;  /* 0xfffffc061b007388 */ /* 0x0005e80000000800 */
[----:B------:R2:W-:Y:S04]  /*5b10*/  STS [R26+-0x4], R11 ;  /* 0xfffffc0b1a007388 */ /* 0x0005e80000000800 */
[----:B------:R2:W-:Y:S04]  /*5b20*/  STS [R25+-0x4], R8 ;  /* 0xfffffc0819007388 */ /* 0x0005e80000000800 */
[----:B------:R2:W-:Y:S01]  /*5b30*/  STS [R24+-0x4], R13 ;  /* 0xfffffc0d18007388 */ /* 0x0005e20000000800 */
[----:B------:R-:W-:Y:S05]  /*5b40*/  @P0 BRA `(.L_x_68) ;  /* 0x0000000000bc0947 */ /* 0x000fea0003800000 */
[----:B------:R-:W1:Y:S02]  /*5b50*/  LDCU.64 UR8, c[0x0][0x398] ;  /* 0x00007300ff0877ac */ /* 0x000e640008000a00 */
[----:B-1----:R-:W-:-:S04]  /*5b60*/  LEA R10, P0, R3, UR8, 0x3 ;  /* 0x00000008030a7c11 */ /* 0x002fc8000f8018ff */
[----:B--2---:R-:W-:-:S05]  /*5b70*/  LEA.HI.X R11, R3, UR9, RZ, 0x3, P0 ;  /* 0x00000009030b7c11 */ /* 0x004fca00080f1cff */
[----:B------:R-:W2:Y:S01]  /*5b80*/  LDG.E.64 R8, desc[UR6][R10.64] ;  /* 0x000000060a087981 */ /* 0x000ea2000c1e1b00 */
[----:B------:R-:W-:Y:S02]  /*5b90*/  SHF.R.S32.HI R13, RZ, 0x1f, R15 ;  /* 0x0000001fff0d7819 */ /* 0x000fe4000001140f */
[----:B--2---:R-:W-:-:S05]  /*5ba0*/  IADD3 R8, P0, PT, -R15, R8, RZ ;  /* 0x000000080f087210 */ /* 0x004fca0007f1e1ff */
[----:B------:R-:W-:Y:S01]  /*5bb0*/  IMAD.X R9, R9, 0x1, ~R13, P0 ;  /* 0x0000000109097824 */ /* 0x000fe200000e0e0d */
[----:B------:R-:W-:Y:S01]  /*5bc0*/  ISETP.GE.AND P0, PT, R42, 0x1, PT ;  /* 0x000000012a00780c */ /* 0x000fe20003f06270 */
[----:B------:R-:W-:-:S03]  /*5bd0*/  IMAD.MOV.U32 R13, RZ, RZ, R0 ;  /* 0x000000ffff0d7224 */ /* 0x000fc600078e0000 */
[----:B------:R1:W-:Y:S09]  /*5be0*/  STS.64 [R19+0x6600], R8 ;  /* 0x0066000813007388 */ /* 0x0003f20000000a00 */
[----:B------:R-:W-:Y:S05]  /*5bf0*/  @!P0 BRA `(.L_x_69) ;  /* 0x00000000006c8947 */ /* 0x000fea0003800000 */
[----:B------:R-:W-:Y:S01]  /*5c00*/  BSSY B0, `(.L_x_70) ;  /* 0x0000019000007945 */ /* 0x000fe20003800000 */
[----:B------:R-:W-:Y:S02]  /*5c10*/  IMAD.MOV.U32 R6, RZ, RZ, -0x1 ;  /* 0xffffffffff067424 */ /* 0x000fe400078e00ff */
[----:B------:R-:W-:Y:S02]  /*5c20*/  IMAD.MOV.U32 R10, RZ, RZ, R42 ;  /* 0x000000ffff0a7224 */ /* 0x000fe400078e002a */
[----:B------:R-:W-:-:S07]  /*5c30*/  IMAD.MOV.U32 R13, RZ, RZ, R0 ;  /* 0x000000ffff0d7224 */ /* 0x000fce00078e0000 */
.L_x_74:
[----:B-1----:R-:W1:Y:S01]  /*5c40*/  LDC.64 R8, c[0x0][0x380] ;  /* 0x0000e000ff087b82 */ /* 0x002e620000000a00 */
[----:B------:R-:W-:Y:S01]  /*5c50*/  VIADD R17, R10, 0xffffffff ;  /* 0xffffffff0a117836 */ /* 0x000fe20000000000 */
[----:B------:R-:W-:Y:S03]  /*5c60*/  BSSY B2, `(.L_x_71) ;  /* 0x0000008000027945 */ /* 0x000fe60003800000 */
[----:B------:R-:W-:-:S04]  /*5c70*/  IMAD R11, R17, 0x100, R3 ;  /* 0x00000100110b7824 */ /* 0x000fc800078e0203 */
[----:B-1----:R-:W-:-:S07]  /*5c80*/  IMAD.WIDE R8, R11, 0x4, R8 ;  /* 0x000000040b087825 */ /* 0x002fce00078e0208 */
.L_x_72:
[----:B------:R-:W-:Y:S05]  /*5c90*/  YIELD ;  /* 0x0000000000007946 */ /* 0x000fea0003800000 */
[----:B------:R1:W-:Y:S06]  /*5ca0*/  MEMBAR.SC.CTA ;  /* 0x0000000000007992 */ /* 0x0003ec0000000000 */
[----:B-1----:R-:W2:Y:S02]  /*5cb0*/  LDG.E.STRONG.SYS R11, desc[UR6][R8.64] ;  /* 0x00000006080b7981 */ /* 0x002ea4000c1f5900 */
[----:B--2---:R-:W-:-:S13]  /*5cc0*/  ISETP.NE.AND P0, PT, R11, RZ, PT ;  /* 0x000000ff0b00720c */ /* 0x004fda0003f05270 */
[----:B------:R-:W-:Y:S05]  /*5cd0*/  @!P0 BRA `(.L_x_72) ;  /* 0xfffffffc00ec8947 */ /* 0x000fea000383ffff */
[----:B------:R-:W-:Y:S05]  /*5ce0*/  BSYNC B2 ;  /* 0x0000000000027941 */ /* 0x000fea0003800000 */
.L_x_71:
[----:B------:R-:W-:Y:S01]  /*5cf0*/  BSSY.RECONVERGENT B2, `(.L_x_73) ;  /* 0x0000006000027945 */ /* 0x000fe20003800200 */
[C---:B------:R-:W-:Y:S02]  /*5d00*/  ISETP.GT.AND P0, PT, R11.reuse, -0x1, PT ;  /* 0xffffffff0b00780c */ /* 0x040fe40003f04270 */
[----:B------:R-:W-:Y:S01]  /*5d10*/  LOP3.LUT R8, R11, 0x3fffffff, RZ, 0xc0, !PT ;  /* 0x3fffffff0b087812 */ /* 0x000fe200078ec0ff */
[----:B------:R-:W-:Y:S05]  /*5d20*/  WARPSYNC.EXCLUSIVE R6 ;  /* 0x0000000006007348 */ /* 0x000fea0003a00000 */
[----:B------:R-:W-:-:S05]  /*5d30*/  IMAD.IADD R13, R8, 0x1, R13 ;  /* 0x00000001080d7824 */ /* 0x000fca00078e020d */
[----:B------:R-:W-:-:S07]  /*5d40*/  VOTE.ANY R6, PT, P0 ;  /* 0x0000000000067806 */ /* 0x000fce00000e0100 */
[----:B------:R-:W-:Y:S05]  /*5d50*/  BSYNC.RECONVERGENT B2 ;  /* 0x0000000000027941 */ /* 0x000fea0003800200 */
.L_x_73:
[----:B------:R-:W-:Y:S01]  /*5d60*/  ISETP.GT.U32.AND P1, PT, R10, 0x1, PT ;  /* 0x000000010a00780c */ /* 0x000fe20003f24070 */
[----:B------:R-:W-:-:S12]  /*5d70*/  IMAD.MOV.U32 R10, RZ, RZ, R17 ;  /* 0x000000ffff0a7224 */ /* 0x000fd800078e0011 */
[----:B------:R-:W-:Y:S05]  /*5d80*/  @P0 BRA P1, `(.L_x_74) ;  /* 0xfffffffc00ac0947 */ /* 0x000fea000083ffff */
[----:B------:R-:W-:Y:S05]  /*5d90*/  BSYNC B0 ;  /* 0x0000000000007941 */ /* 0x000fea0003800000 */
.L_x_70:
[----:B------:R2:W3:Y:S02]  /*5da0*/  LDS.64 R8, [R19+0x6600] ;  /* 0x0066000013087984 */ /* 0x0004e40000000a00 */
.L_x_69:
[----:B------:R-:W4:Y:S01]  /*5db0*/  LDC.64 R10, c[0x0][0x380] ;  /* 0x0000e000ff0a7b82 */ /* 0x000f220000000a00 */
[C---:B------:R-:W-:Y:S01]  /*5dc0*/  IMAD.IADD R17, R13.reuse, 0x1, -R0 ;  /* 0x000000010d117824 */ /* 0x040fe200078e0a00 */
[----:B------:R-:W-:Y:S01]  /*5dd0*/  LOP3.LUT R13, R13, 0x80000000, RZ, 0xfc, !PT ;  /* 0x800000000d0d7812 */ /* 0x000fe200078efcff */
[----:B------:R-:W-:-:S03]  /*5de0*/  IMAD R21, R42, 0x100, R3 ;  /* 0x000001002a157824 */ /* 0x000fc600078e0203 */
[----:B-1-3--:R-:W-:-:S04]  /*5df0*/  IADD3 R8, P0, PT, R17, R8, RZ ;  /* 0x0000000811087210 */ /* 0x00afc80007f1e0ff */
[----:B------:R-:W-:-:S05]  /*5e00*/  LEA.HI.X.SX32 R9, R17, R9, 0x1, P0 ;  /* 0x0000000911097211 */ /* 0x000fca00000f0eff */
[----:B------:R1:W-:Y:S01]  /*5e10*/  STS.64 [R19+0x6600], R8 ;  /* 0x0066000813007388 */ /* 0x0003e20000000a00 */
[----:B----4-:R-:W-:-:S05]  /*5e20*/  IMAD.WIDE R10, R21, 0x4, R10 ;  /* 0x00000004150a7825 */ /* 0x010fca00078e020a */
[----:B------:R1:W-:Y:S02]  /*5e30*/  STG.E.STRONG.SYS desc[UR6][R10.64], R13 ;  /* 0x0000000d0a007986 */ /* 0x0003e4000c115906 */
.L_x_68:
[----:B------:R-:W-:Y:S05]  /*5e40*/  BSYNC B1 ;  /* 0x0000000000017941 */ /* 0x000fea0003800000 */
.L_x_67:
[----:B------:R-:W3:Y:S01]  /*5e50*/  LDC R23, c[0x0][0x3c0] ;  /* 0x0000f000ff177b82 */ /* 0x000ee20000000800 */
[----:B--2---:R-:W-:-:S07]  /*5e60*/  VIADD R6, R54, 0x1980 ;  /* 0x0000198036067836 */ /* 0x004fce0000000000 */
[----:B-1----:R-:W1:Y:S01]  /*5e70*/  LDC.64 R10, c[0x0][0x390] ;  /* 0x0000e400ff0a7b82 */ /* 0x002e620000000a00 */
[----:B---3--:R-:W-:Y:S02]  /*5e80*/  ISETP.GE.AND P0, PT, R6, R23, PT ;  /* 0x000000170600720c */ /* 0x008fe40003f06270 */
[----:B-1----:R-:W-:-:S04]  /*5e90*/  ISETP.EQ.U32.AND P1, PT, R10, RZ, PT ;  /* 0x000000ff0a00720c */ /* 0x002fc80003f22070 */
[----:B------:R-:W-:-:S04]  /*5ea0*/  ISETP.EQ.OR.EX P0, PT, R11, RZ, !P0, P1 ;  /* 0x000000ff0b00720c */ /* 0x000fc80004702710 */
[----:B------:R-:W-:-:S13]  /*5eb0*/  ISETP.GT.U32.OR P0, PT, R3, 0xff, P0 ;  /* 0x000000ff0300780c */ /* 0x000fda0000704470 */
[----:B------:R-:W-:Y:S05]  /*5ec0*/  @P0 BRA `(.L_x_75) ;  /* 0x0000000000200947 */ /* 0x000fea0003800000 */
[----:B------:R-:W1:Y:S01]  /*5ed0*/  LDS.64 R8, [R19+0x6600] ;  /* 0x0066000013087984 */ /* 0x000e620000000a00 */
[C---:B------:R-:W-:Y:S02]  /*5ee0*/  LEA R10, P2, R3.reuse, R10, 0x3 ;  /* 0x0000000a030a7211 */ /* 0x040fe400078418ff */
[--C-:B------:R-:W-:Y:S02]  /*5ef0*/  SHF.R.S32.HI R13, RZ, 0x1f, R0.reuse ;  /* 0x0000001fff0d7819 */ /* 0x100fe40000011400 */
[----:B------:R-:W-:Y:S02]  /*5f00*/  LEA.HI.X R11, R3, R11, RZ, 0x3, P2 ;  /* 0x0000000b030b7211 */ /* 0x000fe400010f1cff */
[----:B-1----:R-:W-:Y:S02]  /*5f10*/  IADD3 R8, P0, P1, R8, R15, R0 ;  /* 0x0000000f08087210 */ /* 0x002fe4000791e000 */
[----:B------:R-:W-:-:S04]  /*5f20*/  SHF.R.S32.HI R15, RZ, 0x1f, R15 ;  /* 0x0000001fff0f7819 */ /* 0x000fc8000001140f */
[----:B------:R-:W-:-:S05]  /*5f30*/  IADD3.X R9, PT, PT, R9, R15, R13, P0, P1 ;  /* 0x0000000f09097210 */ /* 0x000fca00007e240d */
[----:B------:R1:W-:Y:S02]  /*5f40*/  STG.E.64 desc[UR6][R10.64], R8 ;  /* 0x000000080a007986 */ /* 0x0003e4000c101b06 */
.L_x_75:
[----:B------:R-:W-:Y:S01]  /*5f50*/  ISETP.GT.AND P0, PT, R6, R23, PT ;  /* 0x000000170600720c */ /* 0x000fe20003f04270 */
[----:B------:R-:W-:Y:S05]  /*5f60*/  WARPSYNC.ALL ;  /* 0x0000000000007948 */ /* 0x000fea0003800000 */
[----:B------:R-:W-:Y:S01]  /*5f70*/  BAR.SYNC.DEFER_BLOCKING 0x0 ;  /* 0x0000000000007b1d */ /* 0x000fe20000010000 */
[----:B------:R-:W-:-:S06]  /*5f80*/  IMAD R22, R3, 0x4, R7 ;  /* 0x0000000403167824 */ /* 0x000fcc00078e0207 */
[----:B------:R-:W-:Y:S05]  /*5f90*/  @P0 BRA `(.L_x_76) ;  /* 0x0000000c003c0947 */ /* 0x000fea0003800000 */
[----:B------:R-:W2:Y:S01]  /*5fa0*/  LDS R0, [R22] ;  /* 0x0000000016007984 */ /* 0x000ea20000000800 */
[----:B------:R-:W2:Y:S01]  /*5fb0*/  LDCU UR5, c[0x0][0x3c4] ;  /* 0x00007880ff0577ac */ /* 0x000ea20008000800 */
[----:B------:R-:W3:Y:S01]  /*5fc0*/  LDCU.64 UR8, c[0x0][0x3a0] ;  /* 0x00007400ff0877ac */ /* 0x000ee20008000a00 */
[----:B--2---:R-:W-:Y:S02]  /*5fd0*/  SHF.R.U32.HI R6, RZ, UR5, R0 ;  /* 0x00000005ff067c19 */ /* 0x004fe40008011600 */
[----:B------:R-:W-:Y:S02]  /*5fe0*/  LOP3.LUT R15, R0, 0x80000000, RZ, 0x3c, !PT ;  /* 0x80000000000f7812 */ /* 0x000fe400078e3cff */
[----:B------:R-:W-:-:S05]  /*5ff0*/  LOP3.LUT R6, R6, UR4, RZ, 0x30, !PT ;  /* 0x0000000406067c12 */ /* 0x000fca000f8e30ff */
[----:B-1----:R-:W-:-:S06]  /*6000*/  IMAD R8, R6, 0x8, R7 ;  /* 0x0000000806087824 */ /* 0x002fcc00078e0207 */
[----:B------:R-:W1:Y:S02]  /*6010*/  LDS.64 R8, [R8+0x6600] ;  /* 0x0066000008087984 */ /* 0x000e640000000a00 */
[----:B-1----:R-:W-:-:S05]  /*6020*/  IADD3 R6, P1, PT, R8, R3, RZ ;  /* 0x0000000308067210 */ /* 0x002fca0007f3e0ff */
[----:B------:R-:W-:Y:S01]  /*6030*/  IMAD.X R9, RZ, RZ, R9, P1 ;  /* 0x000000ffff097224 */ /* 0x000fe200008e0609 */
[----:B---3--:R-:W-:-:S04]  /*6040*/  LEA R10, P1, R6, UR8, 0x2 ;  /* 0x00000008060a7c11 */ /* 0x008fc8000f8210ff */
[----:B------:R-:W-:-:S05]  /*6050*/  LEA.HI.X R11, R6, UR9, R9, 0x2, P1 ;  /* 0x00000009060b7c11 */ /* 0x000fca00088f1409 */
[----:B------:R-:W-:Y:S01]  /*6060*/  STG.E desc[UR6][R10.64], R15 ;  /* 0x0000000f0a007986 */ /* 0x000fe2000c101906 */
[----:B------:R-:W-:-:S03]  /*6070*/  NOP ;  /* 0x0000000000007918 */ /* 0x000fc60000000000 */
[----:B------:R-:W1:Y:S02]  /*6080*/  LDS R0, [R22+0x600] ;  /* 0x0006000016007984 */ /* 0x000e640000000800 */
[----:B-1----:R-:W-:Y:S02]  /*6090*/  SHF.R.U32.HI R6, RZ, UR5, R0 ;  /* 0x00000005ff067c19 */ /* 0x002fe40008011600 */
[----:B------:R-:W-:Y:S02]  /*60a0*/  LOP3.LUT R15, R0, 0x80000000, RZ, 0x3c, !PT ;  /* 0x80000000000f7812 */ /* 0x000fe400078e3cff */
[----:B------:R-:W-:-:S05]  /*60b0*/  LOP3.LUT R6, R6, UR4, RZ, 0x30, !PT ;  /* 0x0000000406067c12 */ /* 0x000fca000f8e30ff */
[----:B------:R-:W-:-:S06]  /*60c0*/  IMAD R8, R6, 0x8, R7 ;  /* 0x0000000806087824 */ /* 0x000fcc00078e0207 */
[----:B------:R-:W1:Y:S02]  /*60d0*/  LDS.64 R8, [R8+0x6600] ;  /* 0x0066000008087984 */ /* 0x000e640000000a00 */
[----:B-1----:R-:W-:-:S05]  /*60e0*/  IADD3 R6, P1, PT, R8, R3, RZ ;  /* 0x0000000308067210 */ /* 0x002fca0007f3e0ff */
[----:B------:R-:W-:Y:S01]  /*60f0*/  IMAD.X R9, RZ, RZ, R9, P1 ;  /* 0x000000ffff097224 */ /* 0x000fe200008e0609 */
[----:B------:R-:W-:-:S04]  /*6100*/  LEA R12, P1, R6, UR8, 0x2 ;  /* 0x00000008060c7c11 */ /* 0x000fc8000f8210ff */
        /* <DEDUP_REMOVED lines=163> */
[----:B------:R-:W-:-:S05]  /*6b40*/  IMAD R12, R6, 0x8, R7 ;  /* 0x00000008060c7824 */ /* 0x000fca00078e0207 */
        /* <DEDUP_REMOVED lines=17> */
[----:B------:R1:W-:Y:S01]  /*6c60*/  STG.E desc[UR6][R6.64+0x6000], R9 ;  /* 0x0060000906007986 */ /* 0x0003e2000c101906 */
[----:B------:R-:W-:Y:S01]  /*6c70*/  NOP ;  /* 0x0000000000007918 */ /* 0x000fe20000000000 */
[----:B------:R-:W-:Y:S05]  /*6c80*/  BRA `(.L_x_77) ;  /* 0x00000014000c7947 */ /* 0x000fea0003800000 */
.L_x_76:
[----:B-1----:R-:W-:Y:S01]  /*6c90*/  IMAD R9, R42, -0x1980, R23 ;  /* 0xffffe6802a097824 */ /* 0x002fe200078e0217 */
[----:B------:R-:W-:Y:S01]  /*6ca0*/  BSSY.RECONVERGENT B0, `(.L_x_78) ;  /* 0x000001b000007945 */ /* 0x000fe20003800200 */
[C---:B------:R-:W-:Y:S02]  /*6cb0*/  VIADD R0, R3.reuse, 0x180 ;  /* 0x0000018003007836 */ /* 0x040fe40000000000 */
[C---:B------:R-:W-:Y:S01]  /*6cc0*/  VIADD R6, R3.reuse, 0x300 ;  /* 0x0000030003067836 */ /* 0x040fe20000000000 */
[CC--:B------:R-:W-:Y:S01]  /*6cd0*/  ISETP.GE.AND P1, PT, R3.reuse, R9.reuse, PT ;  /* 0x000000090300720c */ /* 0x0c0fe20003f26270 */
[C---:B------:R-:W-:Y:S01]  /*6ce0*/  VIADD R8, R3.reuse, 0x480 ;  /* 0x0000048003087836 */ /* 0x040fe20000000000 */
[-C--:B------:R-:W-:Y:S01]  /*6cf0*/  ISETP.GE.AND P2, PT, R0, R9.reuse, PT ;  /* 0x000000090000720c */ /* 0x080fe20003f46270 */
[C---:B------:R-:W-:Y:S01]  /*6d00*/  VIADD R0, R3.reuse, 0x600 ;  /* 0x0000060003007836 */ /* 0x040fe20000000000 */
[-C--:B------:R-:W-:Y:S01]  /*6d10*/  ISETP.GE.AND P3, PT, R6, R9.reuse, PT ;  /* 0x000000090600720c */ /* 0x080fe20003f66270 */
[C---:B------:R-:W-:Y:S01]  /*6d20*/  VIADD R6, R3.reuse, 0x780 ;  /* 0x0000078003067836 */ /* 0x040fe20000000000 */
[-C--:B------:R-:W-:Y:S01]  /*6d30*/  ISETP.GE.AND P4, PT, R8, R9.reuse, PT ;  /* 0x000000090800720c */ /* 0x080fe20003f86270 */
[----:B------:R-:W-:Y:S01]  /*6d40*/  VIADD R8, R3, 0x900 ;  /* 0x0000090003087836 */ /* 0x000fe20000000000 */
[----:B------:R-:W-:-:S02]  /*6d50*/  ISETP.GE.AND P5, PT, R0, R9, PT ;  /* 0x000000090000720c */ /* 0x000fc40003fa6270 */
[----:B------:R-:W-:-:S03]  /*6d60*/  ISETP.GE.AND P6, PT, R6, R9, PT ;  /* 0x000000090600720c */ /* 0x000fc60003fc6270 */
[----:B------:R-:W-:Y:S10]  /*6d70*/  @P1 BRA `(.L_x_79) ;  /* 0x0000000000341947 */ /* 0x000ff40003800000 */
[----:B------:R-:W1:Y:S01]  /*6d80*/  LDS R0, [R22] ;  /* 0x0000000016007984 */ /* 0x000e620000000800 */
[----:B------:R-:W1:Y:S01]  /*6d90*/  LDCU UR5, c[0x0][0x3c4] ;  /* 0x00007880ff0577ac */ /* 0x000e620008000800 */
[----:B------:R-:W2:Y:S01]  /*6da0*/  LDCU.64 UR8, c[0x0][0x3a0] ;  /* 0x00007400ff0877ac */ /* 0x000ea20008000a00 */
[----:B-1----:R-:W-:Y:S02]  /*6db0*/  SHF.R.U32.HI R6, RZ, UR5, R0 ;  /* 0x00000005ff067c19 */ /* 0x002fe40008011600 */
[----:B------:R-:W-:Y:S02]  /*6dc0*/  LOP3.LUT R13, R0, 0x80000000, RZ, 0x3c, !PT ;  /* 0x80000000000d7812 */ /* 0x000fe400078e3cff */
[----:B------:R-:W-:-:S05]  /*6dd0*/  LOP3.LUT R6, R6, UR4, RZ, 0x30, !PT ;  /* 0x0000000406067c12 */ /* 0x000fca000f8e30ff */
[----:B------:R-:W-:-:S05]  /*6de0*/  IMAD R6, R6, 0x8, R7 ;  /* 0x0000000806067824 */ /* 0x000fca00078e0207 */
[----:B------:R-:W1:Y:S02]  /*6df0*/  LDS.64 R10, [R6+0x6600] ;  /* 0x00660000060a7984 */ /* 0x000e640000000a00 */
[----:B-1----:R-:W-:-:S05]  /*6e00*/  IADD3 R12, P1, PT, R10, R3, RZ ;  /* 0x000000030a0c7210 */ /* 0x002fca0007f3e0ff */
[----:B------:R-:W-:Y:S01]  /*6e10*/  IMAD.X R11, RZ, RZ, R11, P1 ;  /* 0x000000ffff0b7224 */ /* 0x000fe200008e060b */
[----:B--2---:R-:W-:-:S04]  /*6e20*/  LEA R10, P1, R12, UR8, 0x2 ;  /* 0x000000080c0a7c11 */ /* 0x004fc8000f8210ff */
[----:B------:R-:W-:-:S05]  /*6e30*/  LEA.HI.X R11, R12, UR9, R11, 0x2, P1 ;  /* 0x000000090c0b7c11 */ /* 0x000fca00088f140b */
[----:B------:R1:W-:Y:S04]  /*6e40*/  STG.E desc[UR6][R10.64], R13 ;  /* 0x0000000d0a007986 */ /* 0x0003e8000c101906 */
.L_x_79:
[----:B------:R-:W-:Y:S05]  /*6e50*/  BSYNC.RECONVERGENT B0 ;  /* 0x0000000000007941 */ /* 0x000fea0003800200 */
.L_x_78:
[----:B------:R-:W-:Y:S01]  /*6e60*/  NOP ;  /* 0x0000000000007918 */ /* 0x000fe20000000000 */
[----:B------:R-:W-:Y:S01]  /*6e70*/  BSSY.RECONVERGENT B0, `(.L_x_80) ;  /* 0x0000011000007945 */ /* 0x000fe20003800200 */
[----:B------:R-:W-:Y:S01]  /*6e80*/  ISETP.GE.AND P1, PT, R8, R9, PT ;  /* 0x000000090800720c */ /* 0x000fe20003f26270 */
[----:B------:R-:W-:Y:S02]  /*6e90*/  VIADD R8, R3, 0xa80 ;  /* 0x00000a8003087836 */ /* 0x000fe40000000000 */
[----:B------:R-:W-:Y:S10]  /*6ea0*/  @P2 BRA `(.L_x_81) ;  /* 0x0000000000342947 */ /* 0x000ff40003800000 */
[----:B------:R-:W2:Y:S01]  /*6eb0*/  LDS R0, [R22+0x600] ;  /* 0x0006000016007984 */ /* 0x000ea20000000800 */
[----:B------:R-:W2:Y:S01]  /*6ec0*/  LDCU UR5, c[0x0][0x3c4] ;  /* 0x00007880ff0577ac */ /* 0x000ea20008000800 */
[----:B------:R-:W3:Y:S01]  /*6ed0*/  LDCU.64 UR8, c[0x0][0x3a0] ;  /* 0x00007400ff0877ac */ /* 0x000ee20008000a00 */
[----:B--2---:R-:W-:Y:S02]  /*6ee0*/  SHF.R.U32.HI R6, RZ, UR5, R0 ;  /* 0x00000005ff067c19 */ /* 0x004fe40008011600 */
[----:B-1----:R-:W-:Y:S02]  /*6ef0*/  LOP3.LUT R13, R0, 0x80000000, RZ, 0x3c, !PT ;  /* 0x80000000000d7812 */ /* 0x002fe400078e3cff */
[----:B------:R-:W-:-:S05]  /*6f00*/  LOP3.LUT R6, R6, UR4, RZ, 0x30, !PT ;  /* 0x0000000406067c12 */ /* 0x000fca000f8e30ff */
[----:B------:R-:W-:-:S05]  /*6f10*/  IMAD R6, R6, 0x8, R7 ;  /* 0x0000000806067824 */ /* 0x000fca00078e0207 */
[----:B------:R-:W1:Y:S02]  /*6f20*/  LDS.64 R10, [R6+0x6600] ;  /* 0x00660000060a7984 */ /* 0x000e640000000a00 */
[----:B-1----:R-:W-:-:S05]  /*6f30*/  IADD3 R12, P2, PT, R10, R3, RZ ;  /* 0x000000030a0c7210 */ /* 0x002fca0007f5e0ff */
[----:B------:R-:W-:Y:S01]  /*6f40*/  IMAD.X R11, RZ, RZ, R11, P2 ;  /* 0x000000ffff0b7224 */ /* 0x000fe200010e060b */
[----:B---3--:R-:W-:-:S04]  /*6f50*/  LEA R10, P2, R12, UR8, 0x2 ;  /* 0x000000080c0a7c11 */ /* 0x008fc8000f8410ff */
[----:B------:R-:W-:-:S05]  /*6f60*/  LEA.HI.X R11, R12, UR9, R11, 0x2, P2 ;  /* 0x000000090c0b7c11 */ /* 0x000fca00090f140b */
[----:B------:R2:W-:Y:S04]  /*6f70*/  STG.E desc[UR6][R10.64+0x600], R13 ;  /* 0x0006000d0a007986 */ /* 0x0005e8000c101906 */
.L_x_81:
[----:B------:R-:W-:Y:S05]  /*6f80*/  BSYNC.RECONVERGENT B0 ;  /* 0x0000000000007941 */ /* 0x000fea0003800200 */
.L_x_80:
[----:B------:R-:W-:Y:S01]  /*6f90*/  NOP ;  /* 0x0000000000007918 */ /* 0x000fe20000000000 */
[----:B------:R-:W-:Y:S01]  /*6fa0*/  BSSY.RECONVERGENT B0, `(.L_x_82) ;  /* 0x0000011000007945 */ /* 0x000fe20003800200 */
[----:B------:R-:W-:Y:S02]  /*6fb0*/  ISETP.GE.AND P2, PT, R8, R9, PT ;  /* 0x000000090800720c */ /* 0x000fe40003f46270 */
[----:B------:R-:W-:Y:S01]  /*6fc0*/  LOP3.LUT R8, R3, 0xc00, RZ, 0xfc, !PT ;  /* 0x00000c0003087812 */ /* 0x000fe200078efcff */
[----:B------:R-:W-:Y:S10]  /*6fd0*/  @P3 BRA `(.L_x_83) ;  /* 0x0000000000343947 */ /* 0x000ff40003800000 */
[----:B------:R-:W3:Y:S01]  /*6fe0*/  LDS R0, [R22+0xc00] ;  /* 0x000c000016007984 */ /* 0x000ee20000000800 */
[----:B------:R-:W3:Y:S01]  /*6ff0*/  LDCU UR5, c[0x0][0x3c4] ;  /* 0x00007880ff0577ac */ /* 0x000ee20008000800 */
[----:B------:R-:W4:Y:S01]  /*7000*/  LDCU.64 UR8, c[0x0][0x3a0] ;  /* 0x00007400ff0877ac */ /* 0x000f220008000a00 */
[----:B---3--:R-:W-:Y:S02]  /*7010*/  SHF.R.U32.HI R6, RZ, UR5, R0 ;  /* 0x00000005ff067c19 */ /* 0x008fe40008011600 */
[----:B-12---:R-:W-:Y:S02]  /*7020*/  LOP3.LUT R13, R0, 0x80000000, RZ, 0x3c, !PT ;  /* 0x80000000000d7812 */ /* 0x006fe400078e3cff */
[----:B------:R-:W-:-:S05]  /*7030*/  LOP3.LUT R6, R6, UR4, RZ, 0x30, !PT ;  /* 0x0000000406067c12 */ /* 0x000fca000f8e30ff */
[----:B------:R-:W-:-:S05]  /*7040*/  IMAD R6, R6, 0x8, R7 ;  /* 0x0000000806067824 */ /* 0x000fca00078e0207 */
[----:B------:R-:W1:Y:S02]  /*7050*/  LDS.64 R10, [R6+0x6600] ;  /* 0x00660000060a7984 */ /* 0x000e640000000a00 */
[----:B-1----:R-:W-:-:S05]  /*7060*/  IADD3 R12, P3, PT, R10, R3, RZ ;  /* 0x000000030a0c7210 */ /* 0x002fca0007f7e0ff */
[----:B------:R-:W-:Y:S01]  /*7070*/  IMAD.X R11, RZ, RZ, R11, P3 ;  /* 0x000000ffff0b7224 */ /* 0x000fe200018e060b */
[----:B----4-:R-:W-:-:S04]  /*7080*/  LEA R10, P3, R12, UR8, 0x2 ;  /* 0x000000080c0a7c11 */ /* 0x010fc8000f8610ff */
[----:B------:R-:W-:-:S05]  /*7090*/  LEA.HI.X R11, R12, UR9, R11, 0x2, P3 ;  /* 0x000000090c0b7c11 */ /* 0x000fca00098f140b */
[----:B------:R3:W-:Y:S04]  /*70a0*/  STG.E desc[UR6][R10.64+0xc00], R13 ;  /* 0x000c000d0a007986 */ /* 0x0007e8000c101906 */
.L_x_83:
[----:B------:R-:W-:Y:S05]  /*70b0*/  BSYNC.RECONVERGENT B0 ;  /* 0x0000000000007941 */ /* 0x000fea0003800200 */
.L_x_82:
[----:B------:R-:W-:Y:S01]  /*70c0*/  NOP ;  /* 0x0000000000007918 */ /* 0x000fe20000000000 */
[----:B------:R-:W-:Y:S01]  /*70d0*/  BSSY.RECONVERGENT B0, `(.L_x_84) ;  /* 0x0000011000007945 */ /* 0x000fe20003800200 */
[----:B------:R-:W-:Y:S01]  /*70e0*/  ISETP.GE.AND P3, PT, R8, R9, PT ;  /* 0x000000090800720c */ /* 0x000fe20003f66270 */
[----:B------:R-:W-:Y:S02]  /*70f0*/  VIADD R8, R3, 0xd80 ;  /* 0x00000d8003087836 */ /* 0x000fe40000000000 */
[----:B------:R-:W-:Y:S10]  /*7100*/  @P4 BRA `(.L_x_85) ;  /* 0x0000000000344947 */ /* 0x000ff40003800000 */
[----:B------:R-:W4:Y:S01]  /*7110*/  LDS R0, [R22+0x1200] ;  /* 0x0012000016007984 */ /* 0x000f220000000800 */
[----:B------:R-:W4:Y:S01]  /*7120*/  LDCU UR5, c[0x0][0x3c4] ;  /* 0x00007880ff0577ac */ /* 0x000f220008000800 */
[----:B------:R-:W5:Y:S01]  /*7130*/  LDCU.64 UR8, c[0x0][0x3a0] ;  /* 0x00007400ff0877ac */ /* 0x000f620008000a00 */
[----:B----4-:R-:W-:Y:S02]  /*7140*/  SHF.R.U32.HI R6, RZ, UR5, R0 ;  /* 0x00000005ff067c19 */ /* 0x010fe40008011600 */
[----:B-123--:R-:W-:Y:S02]  /*7150*/  LOP3.LUT R13, R0, 0x80000000, RZ, 0x3c, !PT ;  /* 0x80000000000d7812 */ /* 0x00efe400078e3cff */
[----:B------:R-:W-:-:S05]  /*7160*/  LOP3.LUT R6, R6, UR4, RZ, 0x30, !PT ;  /* 0x0000000406067c12 */ /* 0x000fca000f8e30ff */
[----:B------:R-:W-:-:S05]  /*7170*/  IMAD R6, R6, 0x8, R7 ;  /* 0x0000000806067824 */ /* 0x000fca00078e0207 */
[----:B------:R-:W1:Y:S02]  /*7180*/  LDS.64 R10, [R6+0x6600] ;  /* 0x00660000060a7984 */ /* 0x000e640000000a00 */
[----:B-1----:R-:W-:-:S05]  /*7190*/  IADD3 R12, P4, PT, R10, R3, RZ ;  /* 0x000000030a0c7210 */ /* 0x002fca0007f9e0ff */
[----:B------:R-:W-:Y:S01]  /*71a0*/  IMAD.X R11, RZ, RZ, R11, P4 ;  /* 0x000000ffff0b7224 */ /* 0x000fe200020e060b */
[----:B-----5:R-:W-:-:S04]  /*71b0*/  LEA R10, P4, R12, UR8, 0x2 ;  /* 0x000000080c0a7c11 */ /* 0x020fc8000f8810ff */
[----:B------:R-:W-:-:S05]  /*71c0*/  LEA.HI.X R11, R12, UR9, R11, 0x2, P4 ;  /* 0x000000090c0b7c11 */ /* 0x000fca000a0f140b */
[----:B------:R4:W-:Y:S04]  /*71d0*/  STG.E desc[UR6][R10.64+0x1200], R13 ;  /* 0x0012000d0a007986 */ /* 0x0009e8000c101906 */
.L_x_85:
[----:B------:R-:W-:Y:S05]  /*71e0*/  BSYNC.RECONVERGENT B0 ;  /* 0x0000000000007941 */ /* 0x000fea0003800200 */
.L_x_84:
[----:B------:R-:W-:Y:S01]  /*71f0*/  NOP ;  /* 0x0000000000007918 */ /* 0x000fe20000000000 */
[----:B------:R-:W-:Y:S01]  /*7200*/  BSSY.RECONVERGENT B0, `(.L_x_86) ;  /* 0x0000011000007945 */ /* 0x000fe20003800200 */
[----:B------:R-:W-:Y:S01]  /*7210*/  ISETP.GE.AND P4, PT, R8, R9, PT ;  /* 0x000000090800720c */ /* 0x000fe20003f86270 */
[----:B------:R-:W-:Y:S02]  /*7220*/  VIADD R8, R3, 0xf00 ;  /* 0x00000f0003087836 */ /* 0x000fe40000000000 */
[----:B------:R-:W-:Y:S10]  /*7230*/  @P5 BRA `(.L_x_87) ;  /* 0x0000000000345947 */ /* 0x000ff40003800000 */
[----:B------:R-:W5:Y:S01]  /*7240*/  LDS R0, [R22+0x1800] ;  /* 0x0018000016007984 */ /* 0x000f620000000800 */
[----:B------:R-:W5:Y:S01]  /*7250*/  LDCU UR5, c[0x0][0x3c4] ;  /* 0x00007880ff0577ac */ /* 0x000f620008000800 */
[----:B------:R-:W0:Y:S01]  /*7260*/  LDCU.64 UR8, c[0x0][0x3a0] ;  /* 0x00007400ff0877ac */ /* 0x000e220008000a00 */
[----:B-----5:R-:W-:Y:S02]  /*7270*/  SHF.R.U32.HI R6, RZ, UR5, R0 ;  /* 0x00000005ff067c19 */ /* 0x020fe40008011600 */
[----:B-1234-:R-:W-:Y:S02]  /*7280*/  LOP3.LUT R13, R0, 0x80000000, RZ, 0x3c, !PT ;  /* 0x80000000000d7812 */ /* 0x01efe400078e3cff */
[----:B------:R-:W-:-:S05]  /*7290*/  LOP3.LUT R6, R6, UR4, RZ, 0x30, !PT ;  /* 0x0000000406067c12 */ /* 0x000fca000f8e30ff */
[----:B------:R-:W-:-:S05]  /*72a0*/  IMAD R6, R6, 0x8, R7 ;  /* 0x0000000806067824 */ /* 0x000fca00078e0207 */
[----:B------:R-:W1:Y:S02]  /*72b0*/  LDS.64 R10, [R6+0x6600] ;  /* 0x00660000060a7984 */ /* 0x000e640000000a00 */
[----:B-1----:R-:W-:-:S05]  /*72c0*/  IADD3 R12, P5, PT, R10, R3, RZ ;  /* 0x000000030a0c7210 */ /* 0x002fca0007fbe0ff */
[----:B------:R-:W-:Y:S01]  /*72d0*/  IMAD.X R11, RZ, RZ, R11, P5 ;  /* 0x000000ffff0b7224 */ /* 0x000fe200028e060b */
[----:B0-----:R-:W-:-:S04]  /*72e0*/  LEA R10, P5, R12, UR8, 0x2 ;  /* 0x000000080c0a7c11 */ /* 0x001fc8000f8a10ff */
[----:B------:R-:W-:-:S05]  /*72f0*/  LEA.HI.X R11, R12, UR9, R11, 0x2, P5 ;  /* 0x000000090c0b7c11 */ /* 0x000fca000a8f140b */
[----:B------:R0:W-:Y:S04]  /*7300*/  STG.E desc[UR6][R10.64+0x1800], R13 ;  /* 0x0018000d0a007986 */ /* 0x0001e8000c101906 */
.L_x_87:
[----:B------:R-:W-:Y:S05]  /*7310*/  BSYNC.RECONVERGENT B0 ;  /* 0x0000000000007941 */ /* 0x000fea0003800200 */
.L_x_86:
        /* <DEDUP_REMOVED lines=9> */
[----:B01234-:R-:W-:Y:S02]  /*73b0*/  LOP3.LUT R13, R0, 0x80000000, RZ, 0x3c, !PT ;  /* 0x80000000000d7812 */ /* 0x01ffe400078e3cff */
[----:B------:R-:W-:-:S05]  /*73c0*/  LOP3.LUT R6, R6, UR4, RZ, 0x30, !PT ;  /* 0x0000000406067c12 */ /* 0x000fca000f8e30ff */
[----:B------:R-:W-:-:S05]  /*73d0*/  IMAD R6, R6, 0x8, R7 ;  /* 0x0000000806067824 */ /* 0x000fca00078e0207 */
[----:B------:R-:W0:Y:S02]  /*73e0*/  LDS.64 R10, [R6+0x6600] ;  /* 0x00660000060a7984 */ /* 0x000e240000000a00 */
[----:B0-----:R-:W-:-:S05]  /*73f0*/  IADD3 R12, P6, PT, R10, R3, RZ ;  /* 0x000000030a0c7210 */ /* 0x001fca0007fde0ff */
[----:B------:R-:W-:Y:S01]  /*7400*/  IMAD.X R11, RZ, RZ, R11, P6 ;  /* 0x000000ffff0b7224 */ /* 0x000fe200030e060b */
[----:B------:R-:W-:-:S04]  /*7410*/  LEA R10, P6, R12, UR8, 0x2 ;  /* 0x000000080c0a7c11 */ /* 0x000fc8000f8c10ff */
[----:B------:R-:W-:-:S05]  /*7420*/  LEA.HI.X R11, R12, UR9, R11, 0x2, P6 ;  /* 0x000000090c0b7c11 */ /* 0x000fca000b0f140b */
[----:B------:R0:W-:Y:S04]  /*7430*/  STG.E desc[UR6][R10.64+0x1e00], R13 ;  /* 0x001e000d0a007986 */ /* 0x0001e8000c101906 */
.L_x_89:
[----:B------:R-:W-:Y:S05]  /*7440*/  BSYNC.RECONVERGENT B0 ;  /* 0x0000000000007941 */ /* 0x000fea0003800200 */
.L_x_88:
        /* <DEDUP_REMOVED lines=18> */
.L_x_91:
[----:B------:R-:W-:Y:S05]  /*7570*/  BSYNC.RECONVERGENT B0 ;  /* 0x0000000000007941 */ /* 0x000fea0003800200 */
.L_x_90:
        /* <DEDUP_REMOVED lines=18> */
.L_x_93:
[----:B------:R-:W-:Y:S05]  /*76a0*/  BSYNC.RECONVERGENT B0 ;  /* 0x0000000000007941 */ /* 0x000fea0003800200 */
.L_x_92:
        /* <DEDUP_REMOVED lines=18> */
.L_x_95:
[----:B------:R-:W-:Y:S05]  /*77d0*/  BSYNC.RECONVERGENT B0 ;  /* 0x0000000000007941 */ /* 0x000fea0003800200 */
.L_x_94:
        /* <DEDUP_REMOVED lines=18> */
.L_x_97:
[----:B------:R-:W-:Y:S05]  /*7900*/  BSYNC.RECONVERGENT B0 ;  /* 0x0000000000007941 */ /* 0x000fea0003800200 */
.L_x_96:
[----:B------:R-:W-:Y:S01]  /*7910*/  NOP ;  /* 0x0000000000007918 */ /* 0x000fe20000000000 */
[----:B------:R-:W-:Y:S01]  /*7920*/  BSSY.RECONVERGENT B0, `(.L_x_98) ;  /* 0x0000011000007945 */ /* 0x000fe20003800200 */
[----:B------:R-:W-:Y:S02]  /*7930*/  ISETP.GE.AND P4, PT, R8, R9, PT ;  /* 0x000000090800720c */ /* 0x000fe40003f86270 */
[----:B------:R-:W-:Y:S01]  /*7940*/  LOP3.LUT R8, R3, 0x1800, RZ, 0xfc, !PT ;  /* 0x0000180003087812 */ /* 0x000fe200078efcff */
        /* <DEDUP_REMOVED lines=14> */
.L_x_99:
[----:B------:R-:W-:Y:S05]  /*7a30*/  BSYNC.RECONVERGENT B0 ;  /* 0x0000000000007941 */ /* 0x000fea0003800200 */
.L_x_98:
[----:B------:R-:W-:Y:S01]  /*7a40*/  NOP ;  /* 0x0000000000007918 */ /* 0x000fe20000000000 */
[----:B------:R-:W-:Y:S01]  /*7a50*/  BSSY.RECONVERGENT B0, `(.L_x_100) ;  /* 0x0000010000007945 */ /* 0x000fe20003800200 */
[----:B------:R-:W-:-:S03]  /*7a60*/  ISETP.GE.AND P5, PT, R8, R9, PT ;  /* 0x000000090800720c */ /* 0x000fc60003fa6270 */
        /* <DEDUP_REMOVED lines=14> */
.L_x_101:
[----:B------:R-:W-:Y:S05]  /*7b50*/  BSYNC.RECONVERGENT B0 ;  /* 0x0000000000007941 */ /* 0x000fea0003800200 */
.L_x_100:
[----:B------:R-:W-:Y:S01]  /*7b60*/  NOP ;  /* 0x0000000000007918 */ /* 0x000fe20000000000 */
[----:B------:R-:W-:Y:S04]  /*7b70*/  BSSY.RECONVERGENT B0, `(.L_x_102) ;  /* 0x000000f000007945 */ /* 0x000fe80003800200 */
[----:B------:R-:W-:Y:S05]  /*7b80*/  @P1 BRA `(.L_x_103) ;  /* 0x0000000000341947 */ /* 0x000fea0003800000 */
        /* <DEDUP_REMOVED lines=13> */
.L_x_103:
[----:B------:R-:W-:Y:S05]  /*7c60*/  BSYNC.RECONVERGENT B0 ;  /* 0x0000000000007941 */ /* 0x000fea0003800200 */
.L_x_102:
        /* <DEDUP_REMOVED lines=16> */
.L_x_105:
[----:B------:R-:W-:Y:S05]  /*7d70*/  BSYNC.RECONVERGENT B0 ;  /* 0x0000000000007941 */ /* 0x000fea0003800200 */
.L_x_104:
        /* <DEDUP_REMOVED lines=16> */
.L_x_107:
[----:B------:R-:W-:Y:S05]  /*7e80*/  BSYNC.RECONVERGENT B0 ;  /* 0x0000000000007941 */ /* 0x000fea0003800200 */
.L_x_106:
        /* <DEDUP_REMOVED lines=16> */
.L_x_109:
[----:B------:R-:W-:Y:S05]  /*7f90*/  BSYNC.RECONVERGENT B0 ;  /* 0x0000000000007941 */ /* 0x000fea0003800200 */
.L_x_108:
[----:B------:R-:W-:Y:S01]  /*7fa0*/  NOP ;  /* 0x0000000000007918 */ /* 0x000fe20000000000 */
[----:B------:R-:W-:Y:S04]  /*7fb0*/  BSSY.RECONVERGENT B0, `(.L_x_110) ;  /* 0x000000f000007945 */ /* 0x000fe80003800200 */
[----:B------:R-:W-:Y:S05]  /*7fc0*/  @P5 BRA `(.L_x_111) ;  /* 0x0000000000345947 */ /* 0x000fea0003800000 */
[----:B------:R-:W5:Y:S01]  /*7fd0*/  LDS R0, [R22+0x6000] ;  /* 0x0060000016007984 */ /* 0x000f620000000800 */
[----:B------:R-:W5:Y:S01]  /*7fe0*/  LDCU UR5, c[0x0][0x3c4] ;  /* 0x00007880ff0577ac */ /* 0x000f620008000800 */
[----:B------:R-:W1:Y:S01]  /*7ff0*/  LDCU.64 UR8, c[0x0][0x3a0] ;  /* 0x00007400ff0877ac */ /* 0x000e620008000a00 */
[----:B-----5:R-:W-:-:S04]  /*8000*/  SHF.R.U32.HI R6, RZ, UR5, R0 ;  /* 0x00000005ff067c19 */ /* 0x020fc80008011600 */
[----:B------:R-:W-:-:S05]  /*8010*/  LOP3.LUT R6, R6, UR4, RZ, 0x30, !PT ;  /* 0x0000000406067c12 */ /* 0x000fca000f8e30ff */
[----:B0-----:R-:W-:-:S05]  /*8020*/  IMAD R8, R6, 0x8, R7 ;  /* 0x0000000806087824 */ /* 0x001fca00078e0207 */
[----:B------:R-:W0:Y:S02]  /*8030*/  LDS.64 R6, [R8+0x6600] ;  /* 0x0066000008067984 */ /* 0x000e240000000a00 */
[----:B0-----:R-:W-:-:S05]  /*8040*/  IADD3 R9, P1, PT, R6, R3, RZ ;  /* 0x0000000306097210 */ /* 0x001fca0007f3e0ff */
[----:B-1234-:R-:W-:Y:S01]  /*8050*/  IMAD.X R10, RZ, RZ, R7, P1 ;  /* 0x000000ffff0a7224 */ /* 0x01efe200008e0607 */
[----:B------:R-:W-:-:S04]  /*8060*/  LEA R6, P1, R9, UR8, 0x2 ;  /* 0x0000000809067c11 */ /* 0x000fc8000f8210ff */
[----:B------:R-:W-:Y:S02]  /*8070*/  LEA.HI.X R7, R9, UR9, R10, 0x2, P1 ;  /* 0x0000000909077c11 */ /* 0x000fe400088f140a */
[----:B------:R-:W-:-:S05]  /*8080*/  LOP3.LUT R9, R0, 0x80000000, RZ, 0x3c, !PT ;  /* 0x8000000000097812 */ /* 0x000fca00078e3cff */
[----:B------:R0:W-:Y:S02]  /*8090*/  STG.E desc[UR6][R6.64+0x6000], R9 ;  /* 0x0060000906007986 */ /* 0x0001e4000c101906 */
.L_x_111:
[----:B------:R-:W-:Y:S05]  /*80a0*/  BSYNC.RECONVERGENT B0 ;  /* 0x0000000000007941 */ /* 0x000fea0003800200 */
.L_x_110:
[----:B------:R-:W-:Y:S01]  /*80b0*/  NOP ;  /* 0x0000000000007918 */ /* 0x000fe20000000000 */
.L_x_77:
[----:B------:R-:W5:Y:S01]  /*80c0*/  LDS R0, [R22] ;  /* 0x0000000016007984 */ /* 0x000f620000000800 */
[----:B------:R-:W5:Y:S03]  /*80d0*/  LDCU UR5, c[0x0][0x3c4] ;  /* 0x00007880ff0577ac */ /* 0x000f660008000800 */
[----:B01----:R-:W0:Y:S04]  /*80e0*/  LDS R6, [R22+0x600] ;  /* 0x0006000016067984 */ /* 0x003e280000000800 */
[----:B------:R-:W1:Y:S04]  /*80f0*/  LDS R7, [R22+0xc00] ;  /* 0x000c000016077984 */ /* 0x000e680000000800 */
[----:B------:R-:W1:Y:S04]  /*8100*/  LDS R8, [R22+0x1200] ;  /* 0x0012000016087984 */ /* 0x000e680000000800 */
[----:B------:R-:W1:Y:S04]  /*8110*/  LDS R9, [R22+0x1800] ;  /* 0x0018000016097984 */ /* 0x000e680000000800 */
[----:B--234-:R-:W2:Y:S04]  /*8120*/  LDS R10, [R22+0x1e00] ;  /* 0x001e0000160a7984 */ /* 0x01cea80000000800 */
[----:B------:R-:W3:Y:S04]  /*8130*/  LDS R11, [R22+0x2400] ;  /* 0x00240000160b7984 */ /* 0x000ee80000000800 */
[----:B------:R-:W4:Y:S04]  /*8140*/  LDS R12, [R22+0x2a00] ;  /* 0x002a0000160c7984 */ /* 0x000f280000000800 */
[----:B------:R-:W4:Y:S04]  /*8150*/  LDS R13, [R22+0x3000] ;  /* 0x00300000160d7984 */ /* 0x000f280000000800 */
[----:B------:R-:W4:Y:S04]  /*8160*/  LDS R14, [R22+0x3600] ;  /* 0x00360000160e7984 */ /* 0x000f280000000800 */
[----:B------:R-:W4:Y:S01]  /*8170*/  LDS R15, [R22+0x3c00] ;  /* 0x003c0000160f7984 */ /* 0x000f220000000800 */
[----:B-----5:R-:W-:-:S03]  /*8180*/  SHF.R.U32.HI R0, RZ, UR5, R0 ;  /* 0x00000005ff007c19 */ /* 0x020fc60008011600 */
[----:B------:R-:W5:Y:S01]  /*8190*/  LDS R16, [R22+0x4200] ;  /* 0x0042000016107984 */ /* 0x000f620000000800 */
[----:B0-----:R-:W-:-:S03]  /*81a0*/  SHF.R.U32.HI R6, RZ, UR5, R6 ;  /* 0x00000005ff067c19 */ /* 0x001fc60008011606 */
[----:B------:R-:W0:Y:S01]  /*81b0*/  LDS R17, [R22+0x4800] ;  /* 0x0048000016117984 */ /* 0x000e220000000800 */
[----:B-1----:R-:W-:-:S03]  /*81c0*/  SHF.R.U32.HI R7, RZ, UR5, R7 ;  /* 0x00000005ff077c19 */ /* 0x002fc60008011607 */
[----:B------:R-:W1:Y:S01]  /*81d0*/  LDS R18, [R22+0x4e00] ;  /* 0x004e000016127984 */ /* 0x000e620000000800 */
[----:B------:R-:W-:-:S03]  /*81e0*/  SHF.R.U32.HI R8, RZ, UR5, R8 ;  /* 0x00000005ff087c19 */ /* 0x000fc60008011608 */
[----:B------:R-:W1:Y:S01]  /*81f0*/  LDS R19, [R22+0x5400] ;  /* 0x0054000016137984 */ /* 0x000e620000000800 */
[----:B------:R-:W-:-:S03]  /*8200*/  SHF.R.U32.HI R9, RZ, UR5, R9 ;  /* 0x00000005ff097c19 */ /* 0x000fc60008011609 */
[----:B------:R-:W1:Y:S01]  /*8210*/  LDS R20, [R22+0x5a00] ;  /* 0x005a000016147984 */ /* 0x000e620000000800 */
[----:B--2---:R-:W-:-:S03]  /*8220*/  SHF.R.U32.HI R10, RZ, UR5, R10 ;  /* 0x00000005ff0a7c19 */ /* 0x004fc6000801160a */
[----:B------:R-:W2:Y:S01]  /*8230*/  LDS R21, [R22+0x6000] ;  /* 0x0060000016157984 */ /* 0x000ea20000000800 */
[----:B---3--:R-:W-:Y:S02]  /*8240*/  SHF.R.U32.HI R11, RZ, UR5, R11 ;  /* 0x00000005ff0b7c19 */ /* 0x008fe4000801160b */
[----:B----4-:R-:W-:Y:S02]  /*8250*/  SHF.R.U32.HI R12, RZ, UR5, R12 ;  /* 0x00000005ff0c7c19 */ /* 0x010fe4000801160c */
[----:B------:R-:W-:Y:S02]  /*8260*/  SHF.R.U32.HI R13, RZ, UR5, R13 ;  /* 0x00000005ff0d7c19 */ /* 0x000fe4000801160d */
[----:B------:R-:W-:Y:S02]  /*8270*/  SHF.R.U32.HI R43, RZ, UR5, R14 ;  /* 0x00000005ff2b7c19 */ /* 0x000fe4000801160e */
[----:B------:R-:W-:Y:S02]  /*8280*/  LOP3.LUT R14, R12, UR4, RZ, 0x30, !PT ;  /* 0x000000040c0e7c12 */ /* 0x000fe4000f8e30ff */
[----:B------:R-:W-:-:S02]  /*8290*/  SHF.R.U32.HI R44, RZ, UR5, R15 ;  /* 0x00000005ff2c7c19 */ /* 0x000fc4000801160f */
[----:B------:R-:W-:Y:S02]  /*82a0*/  LOP3.LUT R15, R11, UR4, RZ, 0x30, !PT ;  /* 0x000000040b0f7c12 */ /* 0x000fe4000f8e30ff */
[----:B-----5:R-:W-:Y:S02]  /*82b0*/  SHF.R.U32.HI R45, RZ, UR5, R16 ;  /* 0x00000005ff2d7c19 */ /* 0x020fe40008011610 */
[----:B------:R-:W-:Y:S02]  /*82c0*/  LOP3.LUT R16, R10, UR4, RZ, 0x30, !PT ;  /* 0x000000040a107c12 */ /* 0x000fe4000f8e30ff */
[----:B0-----:R-:W-:Y:S02]  /*82d0*/  SHF.R.U32.HI R46, RZ, UR5, R17 ;  /* 0x00000005ff2e7c19 */ /* 0x001fe40008011611 */
[----:B------:R-:W-:Y:S02]  /*82e0*/  LOP3.LUT R17, R9, UR4, RZ, 0x30, !PT ;  /* 0x0000000409117c12 */ /* 0x000fe4000f8e30ff */
[----:B-1----:R-:W-:-:S02]  /*82f0*/  SHF.R.U32.HI R47, RZ, UR5, R18 ;  /* 0x00000005ff2f7c19 */ /* 0x002fc40008011612 */
[----:B------:R-:W-:Y:S02]  /*8300*/  LOP3.LUT R18, R8, UR4, RZ, 0x30, !PT ;  /* 0x0000000408127c12 */ /* 0x000fe4000f8e30ff */
[----:B------:R-:W-:Y:S02]  /*8310*/  SHF.R.U32.HI R48, RZ, UR5, R19 ;  /* 0x00000005ff307c19 */ /* 0x000fe40008011613 */
[----:B------:R-:W-:Y:S02]  /*8320*/  LOP3.LUT R19, R7, UR4, RZ, 0x30, !PT ;  /* 0x0000000407137c12 */ /* 0x000fe4000f8e30ff */
[----:B------:R-:W-:Y:S02]  /*8330*/  SHF.R.U32.HI R49, RZ, UR5, R20 ;  /* 0x00000005ff317c19 */ /* 0x000fe40008011614 */
[----:B------:R-:W-:Y:S02]  /*8340*/  LOP3.LUT R20, R6, UR4, RZ, 0x30, !PT ;  /* 0x0000000406147c12 */ /* 0x000fe4000f8e30ff */
[----:B--2---:R-:W-:-:S02]  /*8350*/  SHF.R.U32.HI R50, RZ, UR5, R21 ;  /* 0x00000005ff327c19 */ /* 0x004fc40008011615 */
[----:B------:R-:W-:Y:S02]  /*8360*/  LOP3.LUT R21, R0, UR4, RZ, 0x30, !PT ;  /* 0x0000000400157c12 */ /* 0x000fe4000f8e30ff */
[----:B------:R-:W-:Y:S02]  /*8370*/  LOP3.LUT R13, R13, UR4, RZ, 0x30, !PT ;  /* 0x000000040d0d7c12 */ /* 0x000fe4000f8e30ff */
[----:B------:R-:W-:Y:S02]  /*8380*/  LOP3.LUT R12, R43, UR4, RZ, 0x30, !PT ;  /* 0x000000042b0c7c12 */ /* 0x000fe4000f8e30ff */
[----:B------:R-:W-:Y:S02]  /*8390*/  LOP3.LUT R11, R44, UR4, RZ, 0x30, !PT ;  /* 0x000000042c0b7c12 */ /* 0x000fe4000f8e30ff */
[----:B------:R-:W-:Y:S02]  /*83a0*/  LOP3.LUT R10, R45, UR4, RZ, 0x30, !PT ;  /* 0x000000042d0a7c12 */ /* 0x000fe4000f8e30ff */
[----:B------:R-:W-:-:S02]  /*83b0*/  LOP3.LUT R9, R46, UR4, RZ, 0x30, !PT ;  /* 0x000000042e097c12 */ /* 0x000fc4000f8e30ff */
[----:B------:R-:W-:Y:S02]  /*83c0*/  LOP3.LUT R8, R47, UR4, RZ, 0x30, !PT ;  /* 0x000000042f087c12 */ /* 0x000fe4000f8e30ff */
[----:B------:R-:W-:Y:S02]  /*83d0*/  LOP3.LUT R7, R48, UR4, RZ, 0x30, !PT ;  /* 0x0000000430077c12 */ /* 0x000fe4000f8e30ff */
[----:B------:R-:W-:Y:S02]  /*83e0*/  LOP3.LUT R6, R49, UR4, RZ, 0x30, !PT ;  /* 0x0000000431067c12 */ /* 0x000fe4000f8e30ff */
[----:B------:R-:W-:Y:S01]  /*83f0*/  LOP3.LUT R0, R50, UR4, RZ, 0x30, !PT ;  /* 0x0000000432007c12 */ /* 0x000fe2000f8e30ff */
[----:B------:R-:W-:Y:S06]  /*8400*/  @P0 BRA `(.L_x_112) ;  /* 0x0000000000640947 */ /* 0x000fec0003800000 */
[----:B------:R-:W0:Y:S01]  /*8410*/  LDCU.64 UR4, c[0x0][0x3b8] ;  /* 0x00007700ff0477ac */ /* 0x000e220008000a00 */
[----:B------:R-:W-:Y:S01]  /*8420*/  IMAD R5, R42, 0x1980, RZ ;  /* 0x000019802a057824 */ /* 0x000fe200078e02ff */
[----:B------:R-:W-:-:S04]  /*8430*/  LOP3.LUT R2, R41, 0x1f, R3, 0xf8, !PT ;  /* 0x0000001f29027812 */ /* 0x000fc800078ef803 */
[----:B------:R-:W-:-:S04]  /*8440*/  IADD3 R3, P1, PT, R5, R2, RZ ;  /* 0x0000000205037210 */ /* 0x000fc80007f3e0ff */
[----:B------:R-:W-:Y:S02]  /*8450*/  LEA.HI.X.SX32 R4, R5, RZ, 0x1, P1 ;  /* 0x000000ff05047211 */ /* 0x000fe400008f0eff */
[----:B0-----:R-:W-:-:S04]  /*8460*/  LEA R2, P1, R3, UR4, 0x2 ;  /* 0x0000000403027c11 */ /* 0x001fc8000f8210ff */
        /* <DEDUP_REMOVED lines=19> */
.L_x_112:
[----:B------:R-:W-:Y:S01]  /*85a0*/  IMAD.IADD R60, R23, 0x1, -R54 ;  /* 0x00000001173c7824 */ /* 0x000fe200078e0a36 */
[----:B------:R-:W0:Y:S01]  /*85b0*/  LDCU.64 UR4, c[0x0][0x3b8] ;  /* 0x00007700ff0477ac */ /* 0x000e220008000a00 */
[----:B------:R-:W-:-:S03]  /*85c0*/  VIADD R3, R57, 0x20 ;  /* 0x0000002039037836 */ /* 0x000fc60000000000 */
[-C--:B------:R-:W-:Y:S02]  /*85d0*/  ISETP.GE.AND P2, PT, R57, R60.reuse, PT ;  /* 0x0000003c3900720c */ /* 0x080fe40003f46270 */
[----:B------:R-:W-:Y:S01]  /*85e0*/  ISETP.GE.AND P1, PT, R3, R60, PT ;  /* 0x0000003c0300720c */ /* 0x000fe20003f26270 */
[----:B------:R-:W-:-:S05]  /*85f0*/  VIADD R3, R57, 0x40 ;  /* 0x0000004039037836 */ /* 0x000fca0000000000 */
[----:B------:R-:W-:Y:S01]  /*8600*/  ISETP.GE.AND P5, PT, R3, R60, PT ;  /* 0x0000003c0300720c */ /* 0x000fe20003fa6270 */
[----:B------:R-:W-:-:S05]  /*8610*/  VIADD R3, R57, 0x60 ;  /* 0x0000006039037836 */ /* 0x000fca0000000000 */
[----:B------:R-:W-:Y:S01]  /*8620*/  ISETP.GE.AND P4, PT, R3, R60, PT ;  /* 0x0000003c0300720c */ /* 0x000fe20003f86270 */
[----:B------:R-:W-:Y:S01]  /*8630*/  VIADD R3, R57, 0x80 ;  /* 0x0000008039037836 */ /* 0x000fe20000000000 */
[----:B0-----:R-:W-:Y:S01]  /*8640*/  IADD3 R2, P6, PT, R5, UR4, RZ ;  /* 0x0000000405027c10 */ /* 0x001fe2000ffde0ff */
[----:B------:R-:W-:-:S03]  /*8650*/  VIADD R5, R57, 0xa0 ;  /* 0x000000a039057836 */ /* 0x000fc60000000000 */
[-C--:B------:R-:W-:Y:S02]  /*8660*/  ISETP.GE.AND P3, PT, R3, R60.reuse, PT ;  /* 0x0000003c0300720c */ /* 0x080fe40003f66270 */
[----:B------:R-:W-:Y:S02]  /*8670*/  IADD3.X R3, PT, PT, R4, UR5, RZ, P6, !PT ;  /* 0x0000000504037c10 */ /* 0x000fe4000b7fe4ff */
[-C--:B------:R-:W-:Y:S01]  /*8680*/  ISETP.GE.AND P6, PT, R5, R60.reuse, PT ;  /* 0x0000003c0500720c */ /* 0x080fe20003fc6270 */
[----:B------:R-:W-:Y:S02]  /*8690*/  VIADD R5, R57, 0xc0 ;  /* 0x000000c039057836 */ /* 0x000fe40000000000 */
[----:B------:R-:W5:Y:S03]  /*86a0*/  @!P2 LDG.E R41, desc[UR6][R2.64] ;  /* 0x000000060229a981 */ /* 0x000f66000c1e1900 */
[-C--:B------:R-:W-:Y:S01]  /*86b0*/  ISETP.GE.AND P2, PT, R5, R60.reuse, PT ;  /* 0x0000003c0500720c */ /* 0x080fe20003f46270 */
[----:B------:R-:W-:Y:S01]  /*86c0*/  VIADD R5, R57, 0xe0 ;  /* 0x000000e039057836 */ /* 0x000fe20000000000 */
[----:B------:R-:W5:Y:S04]  /*86d0*/  @!P1 LDG.E R44, desc[UR6][R2.64+0x80] ;  /* 0x00008006022c9981 */ /* 0x000f68000c1e1900 */
[----:B------:R-:W-:Y:S01]  /*86e0*/  ISETP.GE.AND P1, PT, R5, R60, PT ;  /* 0x0000003c0500720c */ /* 0x000fe20003f26270 */
[----:B------:R-:W-:Y:S01]  /*86f0*/  VIADD R59, R57, 0x100 ;  /* 0x00000100393b7836 */ /* 0x000fe20000000000 */
[----:B------:R-:W5:Y:S04]  /*8700*/  @!P5 LDG.E R43, desc[UR6][R2.64+0x100] ;  /* 0x00010006022bd981 */ /* 0x000f68000c1e1900 */
[----:B------:R-:W5:Y:S04]  /*8710*/  @!P4 LDG.E R46, desc[UR6][R2.64+0x180] ;  /* 0x00018006022ec981 */ /* 0x000f68000c1e1900 */
[----:B------:R-:W5:Y:S03]  /*8720*/  @!P2 LDG.E R47, desc[UR6][R2.64+0x300] ;  /* 0x00030006022fa981 */ /* 0x000f66000c1e1900 */
[C---:B------:R-:W-:Y:S01]  /*8730*/  @!P1 IADD3 R5, P2, PT, R54.reuse, R57, RZ ;  /* 0x0000003936059210 */ /* 0x040fe20007f5e0ff */
[----:B------:R-:W5:Y:S03]  /*8740*/  @!P3 LDG.E R45, desc[UR6][R2.64+0x200] ;  /* 0x00020006022db981 */ /* 0x000f66000c1e1900 */
[----:B------:R-:W-:Y:S01]  /*8750*/  @!P1 LEA.HI.X.SX32 R62, R54, RZ, 0x1, P2 ;  /* 0x000000ff363e9211 */ /* 0x000fe200010f0eff */
[----:B------:R0:W5:Y:S01]  /*8760*/  @!P6 LDG.E R48, desc[UR6][R2.64+0x280] ;  /* 0x000280060230e981 */ /* 0x000162000c1e1900 */
[----:B------:R-:W-:-:S04]  /*8770*/  @!P1 LEA R4, P2, R5, UR4, 0x2 ;  /* 0x0000000405049c11 */ /* 0x000fc8000f8410ff */
[----:B------:R-:W-:-:S05]  /*8780*/  @!P1 LEA.HI.X R5, R5, UR5, R62, 0x2, P2 ;  /* 0x0000000505059c11 */ /* 0x000fca00090f143e */
[----:B------:R1:W5:Y:S01]  /*8790*/  @!P1 LDG.E R50, desc[UR6][R4.64+0x380] ;  /* 0x0003800604329981 */ /* 0x000362000c1e1900 */
[----:B------:R-:W-:-:S13]  /*87a0*/  ISETP.GE.AND P1, PT, R59, R60, PT ;  /* 0x0000003c3b00720c */ /* 0x000fda0003f26270 */
[----:B------:R-:W-:-:S04]  /*87b0*/  @!P1 IADD3 R59, P2, PT, R54, R57, RZ ;  /* 0x00000039363b9210 */ /* 0x000fc80007f5e0ff */
[----:B------:R-:W-:Y:S02]  /*87c0*/  @!P1 LEA.HI.X.SX32 R62, R54, RZ, 0x1, P2 ;  /* 0x000000ff363e9211 */ /* 0x000fe400010f0eff */
[----:B0-----:R-:W-:-:S04]  /*87d0*/  @!P1 LEA R2, P2, R59, UR4, 0x2 ;  /* 0x000000043b029c11 */ /* 0x001fc8000f8410ff */
[----:B------:R-:W-:Y:S01]  /*87e0*/  @!P1 LEA.HI.X R3, R59, UR5, R62, 0x2, P2 ;  /* 0x000000053b039c11 */ /* 0x000fe200090f143e */
[----:B------:R-:W-:-:S04]  /*87f0*/  VIADD R59, R57, 0x120 ;  /* 0x00000120393b7836 */ /* 0x000fc80000000000 */
[----:B------:R0:W5:Y:S01]  /*8800*/  @!P1 LDG.E R49, desc[UR6][R2.64+0x400] ;  /* 0x0004000602319981 */ /* 0x000162000c1e1900 */
[----:B------:R-:W-:-:S13]  /*8810*/  ISETP.GE.AND P1, PT, R59, R60, PT ;  /* 0x0000003c3b00720c */ /* 0x000fda0003f26270 */
[----:B------:R-:W-:-:S04]  /*8820*/  @!P1 IADD3 R59, P2, PT, R54, R57, RZ ;  /* 0x00000039363b9210 */ /* 0x000fc80007f5e0ff */
[----:B------:R-:W-:Y:S02]  /*8830*/  @!P1 LEA.HI.X.SX32 R62, R54, RZ, 0x1, P2 ;  /* 0x000000ff363e9211 */ /* 0x000fe400010f0eff */
[----:B-1----:R-:W-:-:S04]  /*8840*/  @!P1 LEA R4, P2, R59, UR4, 0x2 ;  /* 0x000000043b049c11 */ /* 0x002fc8000f8410ff */
[----:B------:R-:W-:Y:S01]  /*8850*/  @!P1 LEA.HI.X R5, R59, UR5, R62, 0x2, P2 ;  /* 0x000000053b059c11 */ /* 0x000fe200090f143e */
[----:B------:R-:W-:-:S04]  /*8860*/  VIADD R59, R57, 0x140 ;  /* 0x00000140393b7836 */ /* 0x000fc80000000000 */
        /* <DEDUP_REMOVED lines=9> */
[----:B------:R-:W-:-:S05]  /*8900*/  @!P1 IMAD R62, R42, 0x1980, RZ ;  /* 0x000019802a3e9824 */ /* 0x000fca00078e02ff */
[----:B-1----:R-:W-:-:S04]  /*8910*/  @!P1 IADD3 R5, P2, PT, R62, R57, RZ ;  /* 0x000000393e059210 */ /* 0x002fc80007f5e0ff */
[----:B------:R-:W-:Y:S02]  /*8920*/  @!P1 LEA.HI.X.SX32 R62, R62, RZ, 0x1, P2 ;  /* 0x000000ff3e3e9211 */ /* 0x000fe400010f0eff */
[----:B------:R-:W-:Y:S01]  /*8930*/  @!P1 LEA R4, P2, R5, UR4, 0x2 ;  /* 0x0000000405049c11 */ /* 0x000fe2000f8410ff */
[----:B------:R-:W-:-:S03]  /*8940*/  VIADD R59, R57, 0x180 ;  /* 0x00000180393b7836 */ /* 0x000fc60000000000 */
[----:B------:R-:W-:-:S05]  /*8950*/  @!P1 LEA.HI.X R5, R5, UR5, R62, 0x2, P2 ;  /* 0x0000000505059c11 */ /* 0x000fca00090f143e */
[----:B------:R1:W5:Y:S01]  /*8960*/  @!P1 LDG.E R56, desc[UR6][R4.64+0x580] ;  /* 0x0005800604389981 */ /* 0x000362000c1e1900 */
[----:B------:R-:W-:-:S13]  /*8970*/  ISETP.GE.AND P1, PT, R59, R60, PT ;  /* 0x0000003c3b00720c */ /* 0x000fda0003f26270 */
[----:B0-----:R-:W-:-:S05]  /*8980*/  @!P1 IMAD R2, R42, 0x1980, RZ ;  /* 0x000019802a029824 */ /* 0x001fca00078e02ff */
[----:B------:R-:W-:-:S04]  /*8990*/  @!P1 IADD3 R3, P2, PT, R2, R57, RZ ;  /* 0x0000003902039210 */ /* 0x000fc80007f5e0ff */
[----:B------:R-:W-:Y:S02]  /*89a0*/  @!P1 LEA.HI.X.SX32 R62, R2, RZ, 0x1, P2 ;  /* 0x000000ff023e9211 */ /* 0x000fe400010f0eff */
[----:B------:R-:W-:Y:S01]  /*89b0*/  @!P1 LEA R2, P2, R3, UR4, 0x2 ;  /* 0x0000000403029c11 */ /* 0x000fe2000f8410ff */
[----:B------:R-:W-:-:S03]  /*89c0*/  VIADD R59, R57, 0x1a0 ;  /* 0x000001a0393b7836 */ /* 0x000fc60000000000 */
[----:B------:R-:W-:-:S05]  /*89d0*/  @!P1 LEA.HI.X R3, R3, UR5, R62, 0x2, P2 ;  /* 0x0000000503039c11 */ /* 0x000fca00090f143e */
[----:B------:R0:W5:Y:S01]  /*89e0*/  @!P1 LDG.E R53, desc[UR6][R2.64+0x600] ;  /* 0x0006000602359981 */ /* 0x000162000c1e1900 */
[----:B------:R-:W-:-:S13]  /*89f0*/  ISETP.GE.AND P1, PT, R59, R60, PT ;  /* 0x0000003c3b00720c */ /* 0x000fda0003f26270 */
[----:B-1----:R-:W-:-:S05]  /*8a00*/  @!P1 IMAD R4, R42, 0x1980, RZ ;  /* 0x000019802a049824 */ /* 0x002fca00078e02ff */
[----:B------:R-:W-:-:S04]  /*8a10*/  @!P1 IADD3 R5, P2, PT, R4, R57, RZ ;  /* 0x0000003904059210 */ /* 0x000fc80007f5e0ff */
[----:B------:R-:W-:Y:S02]  /*8a20*/  @!P1 LEA.HI.X.SX32 R62, R4, RZ, 0x1, P2 ;  /* 0x000000ff043e9211 */ /* 0x000fe400010f0eff */
[----:B------:R-:W-:Y:S01]  /*8a30*/  @!P1 LEA R4, P2, R5, UR4, 0x2 ;  /* 0x0000000405049c11 */ /* 0x000fe2000f8410ff */
[----:B------:R-:W-:-:S03]  /*8a40*/  VIADD R59, R57, 0x1c0 ;  /* 0x000001c0393b7836 */ /* 0x000fc60000000000 */
[----:B------:R-:W-:-:S05]  /*8a50*/  @!P1 LEA.HI.X R5, R5, UR5, R62, 0x2, P2 ;  /* 0x0000000505059c11 */ /* 0x000fca00090f143e */
[----:B------:R1:W5:Y:S01]  /*8a60*/  @!P1 LDG.E R54, desc[UR6][R4.64+0x680] ;  /* 0x0006800604369981 */ /* 0x000362000c1e1900 */
[----:B------:R-:W-:Y:S01]  /*8a70*/  ISETP.GE.AND P1, PT, R59, R60, PT ;  /* 0x0000003c3b00720c */ /* 0x000fe20003f26270 */
[----:B------:R-:W-:-:S05]  /*8a80*/  VIADD R59, R57, 0x200 ;  /* 0x00000200393b7836 */ /* 0x000fca0000000000 */
[----:B------:R-:W-:-:S07]  /*8a90*/  ISETP.GE.AND P3, PT, R59, R60, PT ;  /* 0x0000003c3b00720c */ /* 0x000fce0003f66270 */
[----:B0-----:R-:W-:-:S05]  /*8aa0*/  @!P1 IMAD R2, R42, 0x1980, RZ ;  /* 0x000019802a029824 */ /* 0x001fca00078e02ff */
[C---:B------:R-:W-:Y:S01]  /*8ab0*/  @!P1 IADD3 R3, P2, PT, R2.reuse, R57, RZ ;  /* 0x0000003902039210 */ /* 0x040fe20007f5e0ff */
[----:B------:R-:W0:Y:S03]  /*8ac0*/  @!P3 S2R R59, SR_TID.X ;  /* 0x00000000003bb919 */ /* 0x000e260000002100 */
[----:B------:R-:W-:Y:S02]  /*8ad0*/  @!P1 LEA.HI.X.SX32 R62, R2, RZ, 0x1, P2 ;  /* 0x000000ff023e9211 */ /* 0x000fe400010f0eff */
[----:B------:R-:W-:Y:S01]  /*8ae0*/  @!P1 LEA R2, P2, R3, UR4, 0x2 ;  /* 0x0000000403029c11 */ /* 0x000fe2000f8410ff */
[----:B-1----:R-:W-:-:S03]  /*8af0*/  VIADD R5, R57, 0x1e0 ;  /* 0x000001e039057836 */ /* 0x002fc60000000000 */
[----:B------:R-:W-:-:S05]  /*8b00*/  @!P1 LEA.HI.X R3, R3, UR5, R62, 0x2, P2 ;  /* 0x0000000503039c11 */ /* 0x000fca00090f143e */
[----:B------:R0:W5:Y:S01]  /*8b10*/  @!P1 LDG.E R51, desc[UR6][R2.64+0x700] ;  /* 0x0007000602339981 */ /* 0x000162000c1e1900 */
[----:B------:R-:W-:-:S13]  /*8b20*/  ISETP.GE.AND P1, PT, R5, R60, PT ;  /* 0x0000003c0500720c */ /* 0x000fda0003f26270 */
[----:B------:R-:W-:-:S05]  /*8b30*/  @!P1 IMAD R4, R42, 0x1980, RZ ;  /* 0x000019802a049824 */ /* 0x000fca00078e02ff */
[C---:B------:R-:W-:Y:S02]  /*8b40*/  @!P1 IADD3 R5, P2, PT, R4.reuse, R57, RZ ;  /* 0x0000003904059210 */ /* 0x040fe40007f5e0ff */
[----:B0-----:R-:W-:Y:S02]  /*8b50*/  @!P3 LOP3.LUT R2, R59, 0x3e0, RZ, 0xc0, !PT ;  /* 0x000003e03b02b812 */ /* 0x001fe400078ec0ff */
[----:B------:R-:W-:Y:S02]  /*8b60*/  @!P1 LEA.HI.X.SX32 R60, R4, RZ, 0x1, P2 ;  /* 0x000000ff043c9211 */ /* 0x000fe400010f0eff */
[----:B------:R-:W-:Y:S02]  /*8b70*/  @!P1 LEA R4, P2, R5, UR4, 0x2 ;  /* 0x0000000405049c11 */ /* 0x000fe4000f8410ff */
[----:B------:R-:W-:Y:S01]  /*8b80*/  @!P3 LOP3.LUT R59, R59, 0x1f, RZ, 0xc0, !PT ;  /* 0x0000001f3b3bb812 */ /* 0x000fe200078ec0ff */
[----:B------:R-:W-:Y:S01]  /*8b90*/  @!P3 IMAD R3, R42, 0x1980, RZ ;  /* 0x000019802a03b824 */ /* 0x000fe200078e02ff */
[----:B------:R-:W-:-:S03]  /*8ba0*/  @!P1 LEA.HI.X R5, R5, UR5, R60, 0x2, P2 ;  /* 0x0000000505059c11 */ /* 0x000fc600090f143c */
[----:B------:R-:W-:Y:S02]  /*8bb0*/  @!P3 IMAD R2, R2, 0x11, R59 ;  /* 0x000000110202b824 */ /* 0x000fe400078e023b */
[----:B------:R1:W5:Y:S03]  /*8bc0*/  @!P1 LDG.E R58, desc[UR6][R4.64+0x780] ;  /* 0x00078006043a9981 */ /* 0x000366000c1e1900 */
[----:B------:R-:W-:-:S04]  /*8bd0*/  @!P3 IADD3 R59, P1, PT, R3, R2, RZ ;  /* 0x00000002033bb210 */ /* 0x000fc80007f3e0ff */
[----:B------:R-:W-:Y:S02]  /*8be0*/  @!P3 LEA.HI.X.SX32 R60, R3, RZ, 0x1, P1 ;  /* 0x000000ff033cb211 */ /* 0x000fe400008f0eff */
[----:B------:R-:W-:-:S04]  /*8bf0*/  @!P3 LEA R2, P1, R59, UR4, 0x2 ;  /* 0x000000043b02bc11 */ /* 0x000fc8000f8210ff */
[----:B------:R-:W-:-:S05]  /*8c00*/  @!P3 LEA.HI.X R3, R59, UR5, R60, 0x2, P1 ;  /* 0x000000053b03bc11 */ /* 0x000fca00088f143c */
[----:B------:R1:W5:Y:S04]  /*8c10*/  @!P3 LDG.E R57, desc[UR6][R2.64+0x800] ;  /* 0x000800060239b981 */ /* 0x000368000c1e1900 */
.L_x_113:
[----:B------:R-:W-:Y:S08]  /*8c20*/  BAR.SYNC.DEFER_BLOCKING 0x0 ;  /* 0x0000000000007b1d */ /* 0x000ff00000010000 */
[----:B------:R-:W2:Y:S01]  /*8c30*/  S2UR UR5, SR_CgaCtaId ;  /* 0x00000000000579c3 */ /* 0x000ea20000008800 */
[----:B------:R-:W-:Y:S01]  /*8c40*/  UMOV UR4, 0x400 ;  /* 0x0000040000047882 */ /* 0x000fe20000000000 */
[----:B01----:R-:W0:Y:S01]  /*8c50*/  S2R R2, SR_TID.X ;  /* 0x0000000000027919 */ /* 0x003e220000002100 */
[----:B-----5:R1:W-:Y:S04]  /*8c60*/  STS [R40+-0x4], R41 ;  /* 0xfffffc2928007388 */ /* 0x0203e80000000800 */
[----:B------:R1:W-:Y:S01]  /*8c70*/  STS [R39+-0x4], R44 ;  /* 0xfffffc2c27007388 */ /* 0x0003e20000000800 */
[----:B--2---:R-:W-:-:S03]  /*8c80*/  ULEA UR4, UR5, UR4, 0x18 ;  /* 0x0000000405047291 */ /* 0x004fc6000f8ec0ff */
[----:B------:R1:W-:Y:S04]  /*8c90*/  STS [R38+-0x4], R43 ;  /* 0xfffffc2b26007388 */ /* 0x0003e80000000800 */
        /* <DEDUP_REMOVED lines=13> */
[----:B------:R1:W-:Y:S01]  /*8d70*/  STS [R24+-0x4], R57 ;  /* 0xfffffc3918007388 */ /* 0x0003e20000000800 */
[----:B------:R-:W-:Y:S06]  /*8d80*/  BAR.SYNC.DEFER_BLOCKING 0x0 ;  /* 0x0000000000007b1d */ /* 0x000fec0000010000 */
[----:B0-----:R-:W-:Y:S05]  /*8d90*/  @P0 BRA `(.L_x_114) ;  /* 0x00000008006c0947 */ /* 0x001fea0003800000 */
[----:B------:R-:W-:Y:S01]  /*8da0*/  LEA R21, R21, UR4, 0x3 ;  /* 0x0000000415157c11 */ /* 0x000fe2000f8e18ff */
[----:B------:R-:W-:Y:S01]  /*8db0*/  LDS R3, [R22] ;  /* 0x0000000016037984 */ /* 0x000fe20000000800 */
[----:B------:R-:W0:Y:S01]  /*8dc0*/  LDCU.64 UR8, c[0x0][0x3b0] ;  /* 0x00007600ff0877ac */ /* 0x000e220008000a00 */
[----:B-1----:R-:W-:Y:S02]  /*8dd0*/  LEA R26, R20, UR4, 0x3 ;  /* 0x00000004141a7c11 */ /* 0x002fe4000f8e18ff */
[----:B------:R-:W1:Y:S01]  /*8de0*/  LDS.64 R4, [R21+0x6600] ;  /* 0x0066000015047984 */ /* 0x000e620000000a00 */
[----:B------:R-:W-:Y:S02]  /*8df0*/  LEA R19, R19, UR4, 0x3 ;  /* 0x0000000413137c11 */ /* 0x000fe4000f8e18ff */
[----:B------:R-:W-:Y:S02]  /*8e00*/  LEA R17, R17, UR4, 0x3 ;  /* 0x0000000411117c11 */ /* 0x000fe4000f8e18ff */
[----:B------:R-:W-:-:S02]  /*8e10*/  LEA R15, R15, UR4, 0x3 ;  /* 0x000000040f0f7c11 */ /* 0x000fc4000f8e18ff */
[----:B------:R-:W-:Y:S02]  /*8e20*/  LEA R13, R13, UR4, 0x3 ;  /* 0x000000040d0d7c11 */ /* 0x000fe4000f8e18ff */
[----:B------:R-:W-:Y:S02]  /*8e30*/  LEA R11, R11, UR4, 0x3 ;  /* 0x000000040b0b7c11 */ /* 0x000fe4000f8e18ff */
[----:B------:R-:W-:Y:S02]  /*8e40*/  LEA R9, R9, UR4, 0x3 ;  /* 0x0000000409097c11 */ /* 0x000fe4000f8e18ff */
[----:B------:R-:W-:Y:S02]  /*8e50*/  LEA R7, R7, UR4, 0x3 ;  /* 0x0000000407077c11 */ /* 0x000fe4000f8e18ff */
[----:B-1----:R-:W-:-:S05]  /*8e60*/  IADD3 R4, P0, PT, R4, R2, RZ ;  /* 0x0000000204047210 */ /* 0x002fca0007f1e0ff */
[----:B------:R-:W-:Y:S01]  /*8e70*/  IMAD.X R5, RZ, RZ, R5, P0 ;  /* 0x000000ffff057224 */ /* 0x000fe200000e0605 */
[----:B0-----:R-:W-:-:S04]  /*8e80*/  LEA R24, P0, R4, UR8, 0x2 ;  /* 0x0000000804187c11 */ /* 0x001fc8000f8010ff */
[----:B------:R-:W-:-:S05]  /*8e90*/  LEA.HI.X R25, R4, UR9, R5, 0x2, P0 ;  /* 0x0000000904197c11 */ /* 0x000fca00080f1405 */
[----:B------:R-:W-:Y:S01]  /*8ea0*/  STG.E desc[UR6][R24.64], R3 ;  /* 0x0000000318007986 */ /* 0x000fe2000c101906 */
[----:B------:R-:W-:-:S03]  /*8eb0*/  NOP ;  /* 0x0000000000007918 */ /* 0x000fc60000000000 */
[----:B------:R0:W1:Y:S04]  /*8ec0*/  LDS.64 R4, [R26+0x6600] ;  /* 0x006600001a047984 */ /* 0x0000680000000a00 */
[----:B------:R-:W2:Y:S01]  /*8ed0*/  LDS R23, [R22+0x600] ;  /* 0x0006000016177984 */ /* 0x000ea20000000800 */
[----:B0-----:R-:W-:Y:S02]  /*8ee0*/  LEA R26, R18, UR4, 0x3 ;  /* 0x00000004121a7c11 */ /* 0x001fe4000f8e18ff */
[----:B-1----:R-:W-:-:S05]  /*8ef0*/  IADD3 R4, P0, PT, R4, R2, RZ ;  /* 0x0000000204047210 */ /* 0x002fca0007f1e0ff */
[----:B------:R-:W-:Y:S01]  /*8f00*/  IMAD.X R5, RZ, RZ, R5, P0 ;  /* 0x000000ffff057224 */ /* 0x000fe200000e0605 */
[----:B------:R-:W-:-:S04]  /*8f10*/  LEA R20, P0, R4, UR8, 0x2 ;  /* 0x0000000804147c11 */ /* 0x000fc8000f8010ff */
[----:B------:R-:W-:-:S05]  /*8f20*/  LEA.HI.X R21, R4, UR9, R5, 0x2, P0 ;  /* 0x0000000904157c11 */ /* 0x000fca00080f1405 */
[----:B--2---:R-:W-:Y:S01]  /*8f30*/  STG.E desc[UR6][R20.64+0x600], R23 ;  /* 0x0006001714007986 */ /* 0x004fe2000c101906 */
[----:B------:R-:W-:-:S03]  /*8f40*/  NOP ;  /* 0x0000000000007918 */ /* 0x000fc60000000000 */
[----:B------:R-:W0:Y:S04]  /*8f50*/  LDS.64 R4, [R19+0x6600] ;  /* 0x0066000013047984 */ /* 0x000e280000000a00 */
[----:B------:R-:W1:Y:S01]  /*8f60*/  LDS R3, [R22+0xc00] ;  /* 0x000c000016037984 */ /* 0x000e620000000800 */
[----:B0-----:R-:W-:-:S05]  /*8f70*/  IADD3 R4, P0, PT, R4, R2, RZ ;  /* 0x0000000204047210 */ /* 0x001fca0007f1e0ff */
[----:B------:R-:W-:Y:S01]  /*8f80*/  IMAD.X R5, RZ, RZ, R5, P0 ;  /* 0x000000ffff057224 */ /* 0x000fe200000e0605 */
[----:B------:R-:W-:-:S04]  /*8f90*/  LEA R24, P0, R4, UR8, 0x2 ;  /* 0x0000000804187c11 */ /* 0x000fc8000f8010ff */
[----:B------:R-:W-:-:S05]  /*8fa0*/  LEA.HI.X R25, R4, UR9, R5, 0x2, P0 ;  /* 0x0000000904197c11 */ /* 0x000fca00080f1405 */
[----:B-1----:R0:W-:Y:S01]  /*8fb0*/  STG.E desc[UR6][R24.64+0xc00], R3 ;  /* 0x000c000318007986 */ /* 0x0021e2000c101906 */
[----:B------:R-:W-:-:S03]  /*8fc0*/  NOP ;  /* 0x0000000000007918 */ /* 0x000fc60000000000 */
[----:B------:R-:W1:Y:S04]  /*8fd0*/  LDS.64 R4, [R26+0x6600] ;  /* 0x006600001a047984 */ /* 0x000e680000000a00 */
        /* <DEDUP_REMOVED lines=99> */
[----:B-1----:R-:W-:Y:S01]  /*9610*/  STG.E desc[UR6][R10.64+0x5400], R3 ;  /* 0x005400030a007986 */ /* 0x002fe2000c101906 */
[----:B------:R-:W-:-:S03]  /*9620*/  NOP ;  /* 0x0000000000007918 */ /* 0x000fc60000000000 */
[----:B------:R-:W0:Y:S04]  /*9630*/  LDS.64 R4, [R12+0x6600] ;  /* 0x006600000c047984 */ /* 0x000e280000000a00 */
[----:B------:R-:W1:Y:S01]  /*9640*/  LDS R9, [R22+0x5a00] ;  /* 0x005a000016097984 */ /* 0x000e620000000800 */
[----:B0-----:R-:W-:-:S05]  /*9650*/  IADD3 R4, P0, PT, R4, R2, RZ ;  /* 0x0000000204047210 */ /* 0x001fca0007f1e0ff */
[----:B------:R-:W-:Y:S01]  /*9660*/  IMAD.X R5, RZ, RZ, R5, P0 ;  /* 0x000000ffff057224 */ /* 0x000fe200000e0605 */
[----:B------:R-:W-:-:S04]  /*9670*/  LEA R6, P0, R4, UR8, 0x2 ;  /* 0x0000000804067c11 */ /* 0x000fc8000f8010ff */
[----:B------:R-:W-:Y:S02]  /*9680*/  LEA.HI.X R7, R4, UR9, R5, 0x2, P0 ;  /* 0x0000000904077c11 */ /* 0x000fe400080f1405 */
[----:B------:R-:W-:-:S03]  /*9690*/  LEA R4, R0, UR4, 0x3 ;  /* 0x0000000400047c11 */ /* 0x000fc6000f8e18ff */
[----:B-1----:R-:W-:Y:S01]  /*96a0*/  STG.E desc[UR6][R6.64+0x5a00], R9 ;  /* 0x005a000906007986 */ /* 0x002fe2000c101906 */
        /* <DEDUP_REMOVED lines=8> */
[----:B------:R-:W-:Y:S01]  /*9730*/  NOP ;  /* 0x0000000000007918 */ /* 0x000fe20000000000 */
[----:B------:R-:W-:Y:S05]  /*9740*/  EXIT ;  /* 0x000000000000794d */ /* 0x000fea0003800000 */
.L_x_114:
[----:B------:R-:W-:Y:S01]  /*9750*/  LEA R21, R21, UR4, 0x3 ;  /* 0x0000000415157c11 */ /* 0x000fe2000f8e18ff */
[----:B------:R-:W-:Y:S01]  /*9760*/  IMAD R23, R42, -0x1980, R23 ;  /* 0xffffe6802a177824 */ /* 0x000fe200078e0217 */
[----:B-1----:R-:W-:Y:S01]  /*9770*/  LEA R26, R20, UR4, 0x3 ;  /* 0x00000004141a7c11 */ /* 0x002fe2000f8e18ff */
[C---:B------:R-:W-:Y:S01]  /*9780*/  VIADD R20, R2.reuse, 0x180 ;  /* 0x0000018002147836 */ /* 0x040fe20000000000 */
[----:B------:R-:W-:Y:S01]  /*9790*/  LEA R19, R19, UR4, 0x3 ;  /* 0x0000000413137c11 */ /* 0x000fe2000f8e18ff */
[----:B------:R-:W0:Y:S01]  /*97a0*/  LDS.64 R4, [R21+0x6600] ;  /* 0x0066000015047984 */ /* 0x000e220000000a00 */
[----:B------:R-:W-:Y:S02]  /*97b0*/  ISETP.GE.AND P1, PT, R2, R23, PT ;  /* 0x000000170200720c */ /* 0x000fe40003f26270 */
[----:B------:R-:W-:Y:S02]  /*97c0*/  LEA R17, R17, UR4, 0x3 ;  /* 0x0000000411117c11 */ /* 0x000fe4000f8e18ff */
[----:B------:R-:W-:-:S02]  /*97d0*/  LEA R15, R15, UR4, 0x3 ;  /* 0x000000040f0f7c11 */ /* 0x000fc4000f8e18ff */
[----:B------:R-:W-:Y:S02]  /*97e0*/  LEA R13, R13, UR4, 0x3 ;  /* 0x000000040d0d7c11 */ /* 0x000fe4000f8e18ff */
[----:B------:R-:W-:Y:S02]  /*97f0*/  LEA R11, R11, UR4, 0x3 ;  /* 0x000000040b0b7c11 */ /* 0x000fe4000f8e18ff */
[----:B------:R-:W-:Y:S02]  /*9800*/  LEA R9, R9, UR4, 0x3 ;  /* 0x0000000409097c11 */ /* 0x000fe4000f8e18ff */
[----:B------:R-:W-:Y:S01]  /*9810*/  LEA R7, R7, UR4, 0x3 ;  /* 0x0000000407077c11 */ /* 0x000fe2000f8e18ff */
[----:B------:R-:W1:Y:S01]  /*9820*/  @!P1 LDS R3, [R22] ;  /* 0x0000000016039984 */ /* 0x000e620000000800 */
[----:B------:R-:W2:Y:S01]  /*9830*/  @!P1 LDC.64 R24, c[0x0][0x3b0] ;  /* 0x0000ec00ff189b82 */ /* 0x000ea20000000a00 */
[----:B0-----:R-:W-:-:S05]  /*9840*/  @!P1 IADD3 R4, P0, PT, R4, R2, RZ ;  /* 0x0000000204049210 */ /* 0x001fca0007f1e0ff */
[----:B------:R-:W-:Y:S01]  /*9850*/  @!P1 IMAD.X R5, RZ, RZ, R5, P0 ;  /* 0x000000ffff059224 */ /* 0x000fe200000e0605 */
[----:B--2---:R-:W-:-:S04]  /*9860*/  @!P1 LEA R24, P0, R4, R24, 0x2 ;  /* 0x0000001804189211 */ /* 0x004fc800078010ff */
[----:B------:R-:W-:-:S05]  /*9870*/  @!P1 LEA.HI.X R25, R4, R25, R5, 0x2, P0 ;  /* 0x0000001904199211 */ /* 0x000fca00000f1405 */
[----:B-1----:R0:W-:Y:S01]  /*9880*/  @!P1 STG.E desc[UR6][R24.64], R3 ;  /* 0x0000000318009986 */ /* 0x0021e2000c101906 */
[----:B------:R-:W-:-:S03]  /*9890*/  NOP ;  /* 0x0000000000007918 */ /* 0x000fc60000000000 */
[----:B------:R1:W2:Y:S01]  /*98a0*/  LDS.64 R4, [R26+0x6600] ;  /* 0x006600001a047984 */ /* 0x0002a20000000a00 */
[----:B------:R-:W-:Y:S01]  /*98b0*/  ISETP.GE.AND P1, PT, R20, R23, PT ;  /* 0x000000171400720c */ /* 0x000fe20003f26270 */
[----:B0-----:R-:W-:Y:S01]  /*98c0*/  VIADD R24, R2, 0x300 ;  /* 0x0000030002187836 */ /* 0x001fe20000000000 */
[----:B-1----:R-:W-:Y:S01]  /*98d0*/  LEA R26, R18, UR4, 0x3 ;  /* 0x00000004121a7c11 */ /* 0x002fe2000f8e18ff */
[----:B------:R-:W-:-:S10]  /*98e0*/  VIADD R18, R2, 0x480 ;  /* 0x0000048002127836 */ /* 0x000fd40000000000 */
[----:B------:R-:W0:Y:S01]  /*98f0*/  @!P1 LDS R27, [R22+0x600] ;  /* 0x00060000161b9984 */ /* 0x000e220000000800 */
[----:B------:R-:W1:Y:S01]  /*9900*/  @!P1 LDC.64 R20, c[0x0][0x3b0] ;  /* 0x0000ec00ff149b82 */ /* 0x000e620000000a00 */
[----:B--2---:R-:W-:-:S05]  /*9910*/  @!P1 IADD3 R4, P0, PT, R4, R2, RZ ;  /* 0x0000000204049210 */ /* 0x004fca0007f1e0ff */
[----:B------:R-:W-:Y:S01]  /*9920*/  @!P1 IMAD.X R5, RZ, RZ, R5, P0 ;  /* 0x000000ffff059224 */ /* 0x000fe200000e0605 */
[----:B-1----:R-:W-:-:S04]  /*9930*/  @!P1 LEA R20, P0, R4, R20, 0x2 ;  /* 0x0000001404149211 */ /* 0x002fc800078010ff */
[----:B------:R-:W-:-:S05]  /*9940*/  @!P1 LEA.HI.X R21, R4, R21, R5, 0x2, P0 ;  /* 0x0000001504159211 */ /* 0x000fca00000f1405 */
[----:B0-----:R0:W-:Y:S01]  /*9950*/  @!P1 STG.E desc[UR6][R20.64+0x600], R27 ;  /* 0x0006001b14009986 */ /* 0x0011e2000c101906 */
[----:B------:R-:W-:-:S03]  /*9960*/  NOP ;  /* 0x0000000000007918 */ /* 0x000fc60000000000 */
[----:B------:R-:W1:Y:S01]  /*9970*/  LDS.64 R4, [R19+0x6600] ;  /* 0x0066000013047984 */ /* 0x000e620000000a00 */
[----:B------:R-:W-:Y:S01]  /*9980*/  ISETP.GE.AND P1, PT, R24, R23, PT ;  /* 0x000000171800720c */ /* 0x000fe20003f26270 */
[----:B0-----:R-:W-:-:S12]  /*9990*/  VIADD R20, R2, 0x600 ;  /* 0x0000060002147836 */ /* 0x001fd80000000000 */
[----:B------:R-:W0:Y:S01]  /*99a0*/  @!P1 LDS R3, [R22+0xc00] ;  /* 0x000c000016039984 */ /* 0x000e220000000800 */
[----:B------:R-:W2:Y:S01]  /*99b0*/  @!P1 LDC.64 R24, c[0x0][0x3b0] ;  /* 0x0000ec00ff189b82 */ /* 0x000ea20000000a00 */
[----:B-1----:R-:W-:-:S05]  /*99c0*/  @!P1 IADD3 R4, P0, PT, R4, R2, RZ ;  /* 0x0000000204049210 */ /* 0x002fca0007f1e0ff */
[----:B------:R-:W-:Y:S01]  /*99d0*/  @!P1 IMAD.X R5, RZ, RZ, R5, P0 ;  /* 0x000000ffff059224 */ /* 0x000fe200000e0605 */
[----:B--2---:R-:W-:-:S04]  /*99e0*/  @!P1 LEA R24, P0, R4, R24, 0x2 ;  /* 0x0000001804189211 */ /* 0x004fc800078010ff */
[----:B------:R-:W-:-:S05]  /*99f0*/  @!P1 LEA.HI.X R25, R4, R25, R5, 0x2, P0 ;  /* 0x0000001904199211 */ /* 0x000fca00000f1405 */
[----:B0-----:R0:W-:Y:S01]  /*9a00*/  @!P1 STG.E desc[UR6][R24.64+0xc00], R3 ;  /* 0x000c000318009986 */ /* 0x0011e2000c101906 */
[----:B------:R-:W-:-:S03]  /*9a10*/  NOP ;  /* 0x0000000000007918 */ /* 0x000fc60000000000 */
[----:B------:R-:W1:Y:S01]  /*9a20*/  LDS.64 R4, [R26+0x6600] ;  /* 0x006600001a047984 */ /* 0x000e620000000a00 */
[----:B------:R-:W-:Y:S02]  /*9a30*/  ISETP.GE.AND P1, PT, R18, R23, PT ;  /* 0x000000171200720c */ /* 0x000fe40003f26270 */
[----:B0-----:R-:W-:Y:S01]  /*9a40*/  LEA R24, R16, UR4, 0x3 ;  /* 0x0000000410187c11 */ /* 0x001fe2000f8e18ff */
[----:B------:R-:W-:-:S10]  /*9a50*/  VIADD R16, R2, 0x780 ;  /* 0x0000078002107836 */ /* 0x000fd40000000000 */
        /* <DEDUP_REMOVED lines=33> */
[----:B0-----:R-:W-:-:S11]  /*9c70*/  LOP3.LUT R16, R2, 0xc00, RZ, 0xfc, !PT ;  /* 0x00000c0002107812 */ /* 0x001fd600078efcff */
        /* <DEDUP_REMOVED lines=87> */
[----:B0-----:R-:W-:Y:S01]  /*a1f0*/  @!P1 STG.E desc[UR6][R8.64+0x4e00], R15 ;  /* 0x004e000f08009986 */ /* 0x001fe2000c101906 */
[----:B------:R-:W-:-:S03]  /*a200*/  NOP ;  /* 0x0000000000007918 */ /* 0x000fc60000000000 */
[----:B------:R-:W0:Y:S01]  /*a210*/  LDS.64 R4, [R7+0x6600] ;  /* 0x0066000007047984 */ /* 0x000e220000000a00 */
[----:B------:R-:W-:-:S13]  /*a220*/  ISETP.GE.AND P1, PT, R10, R23, PT ;  /* 0x000000170a00720c */ /* 0x000fda0003f26270 */
[----:B------:R-:W1:Y:S01]  /*a230*/  @!P1 LDS R3, [R22+0x5400] ;  /* 0x0054000016039984 */ /* 0x000e620000000800 */
[----:B------:R-:W2:Y:S01]  /*a240*/  @!P1 LDC.64 R10, c[0x0][0x3b0] ;  /* 0x0000ec00ff0a9b82 */ /* 0x000ea20000000a00 */
[----:B0-----:R-:W-:-:S05]  /*a250*/  @!P1 IADD3 R4, P0, PT, R4, R2, RZ ;  /* 0x0000000204049210 */ /* 0x001fca0007f1e0ff */
[----:B------:R-:W-:Y:S01]  /*a260*/  @!P1 IMAD.X R5, RZ, RZ, R5, P0 ;  /* 0x000000ffff059224 */ /* 0x000fe200000e0605 */
[----:B--2---:R-:W-:-:S04]  /*a270*/  @!P1 LEA R10, P0, R4, R10, 0x2 ;  /* 0x0000000a040a9211 */ /* 0x004fc800078010ff */
[----:B------:R-:W-:-:S05]  /*a280*/  @!P1 LEA.HI.X R11, R4, R11, R5, 0x2, P0 ;  /* 0x0000000b040b9211 */ /* 0x000fca00000f1405 */
[----:B-1----:R-:W-:Y:S01]  /*a290*/  @!P1 STG.E desc[UR6][R10.64+0x5400], R3 ;  /* 0x005400030a009986 */ /* 0x002fe2000c101906 */
        /* <DEDUP_REMOVED lines=8> */
[----:B------:R-:W-:Y:S02]  /*a320*/  @!P1 LEA.HI.X R7, R4, R7, R5, 0x2, P0 ;  /* 0x0000000704079211 */ /* 0x000fe400000f1405 */
[----:B------:R-:W-:Y:S02]  /*a330*/  LEA R5, R0, UR4, 0x3 ;  /* 0x0000000400057c11 */ /* 0x000fe4000f8e18ff */
[----:B------:R-:W-:Y:S01]  /*a340*/  LOP3.LUT R0, R2, 0x1800, RZ, 0xfc, !PT ;  /* 0x0000180002007812 */ /* 0x000fe200078efcff */
[----:B-1----:R-:W-:Y:S01]  /*a350*/  @!P1 STG.E desc[UR6][R6.64+0x5a00], R9 ;  /* 0x005a000906009986 */ /* 0x002fe2000c101906 */
[----:B------:R-:W-:-:S03]  /*a360*/  NOP ;  /* 0x0000000000007918 */ /* 0x000fc60000000000 */
[----:B------:R-:W0:Y:S01]  /*a370*/  LDS.64 R4, [R5+0x6600] ;  /* 0x0066000005047984 */ /* 0x000e220000000a00 */
[----:B------:R-:W-:-:S13]  /*a380*/  ISETP.GE.AND P1, PT, R0, R23, PT ;  /* 0x000000170000720c */ /* 0x000fda0003f26270 */
[----:B------:R-:W1:Y:S01]  /*a390*/  @!P1 LDS R11, [R22+0x6000] ;  /* 0x00600000160b9984 */ /* 0x000e620000000800 */
[----:B------:R-:W2:Y:S01]  /*a3a0*/  @!P1 LDC.64 R12, c[0x0][0x3b0] ;  /* 0x0000ec00ff0c9b82 */ /* 0x000ea20000000a00 */
[----:B0-----:R-:W-:-:S05]  /*a3b0*/  IADD3 R0, P0, PT, R4, R2, RZ ;  /* 0x0000000204007210 */ /* 0x001fca0007f1e0ff */
[----:B------:R-:W-:Y:S01]  /*a3c0*/  IMAD.X R4, RZ, RZ, R5, P0 ;  /* 0x000000ffff047224 */ /* 0x000fe200000e0605 */
[----:B--2---:R-:W-:-:S04]  /*a3d0*/  @!P1 LEA R2, P0, R0, R12, 0x2 ;  /* 0x0000000c00029211 */ /* 0x004fc800078010ff */
[----:B------:R-:W-:-:S05]  /*a3e0*/  @!P1 LEA.HI.X R3, R0, R13, R4, 0x2, P0 ;  /* 0x0000000d00039211 */ /* 0x000fca00000f1404 */
[----:B-1----:R-:W-:Y:S01]  /*a3f0*/  @!P1 STG.E desc[UR6][R2.64+0x6000], R11 ;  /* 0x0060000b02009986 */ /* 0x002fe2000c101906 */
[----:B------:R-:W-:Y:S01]  /*a400*/  NOP ;  /* 0x0000000000007918 */ /* 0x000fe20000000000 */
[----:B------:R-:W-:Y:S05]  /*a410*/  EXIT ;  /* 0x000000000000794d */ /* 0x000fea0003800000 */
.L_x_30:
[----:B------:R-:W-:Y:S02]  /*a420*/  IMAD.MOV.U32 R58, RZ, RZ, R39 ;  /* 0x000000ffff3a7224 */ /* 0x000fe400078e0027 */
[----:B------:R-:W-:Y:S02]  /*a430*/  IMAD.MOV.U32 R49, RZ, RZ, 0x1 ;  /* 0x00000001ff317424 */ /* 0x000fe400078e00ff */
[----:B------:R-:W-:Y:S02]  /*a440*/  IMAD.MOV.U32 R60, RZ, RZ, RZ ;  /* 0x000000ffff3c7224 */ /* 0x000fe400078e00ff */
[----:B------:R-:W-:-:S07]  /*a450*/  IMAD.MOV.U32 R47, RZ, RZ, -0x1 ;  /* 0xffffffffff2f7424 */ /* 0x000fce00078e00ff */
[----:B------:R-:W-:Y:S05]  /*a460*/  WARPSYNC.COLLECTIVE R47, `(.L_x_115) ;  /* 0x000000002f087348 */ /* 0x000fea0003c00000 */
[----:B------:R0:W1:Y:S02]  /*a470*/  SHFL.UP P0, R46, R58, R49, R60 ;  /* 0x040000313a2e7389 */ /* 0x000064000000003c */
[----:B01----:R-:W-:Y:S05]  /*a480*/  ENDCOLLECTIVE ;  /* 0x000000000000791b */ /* 0x003fea0003800000 */
.L_x_115:
[----:B------:R-:W-:Y:S02]  /*a490*/  IMAD.MOV.U32 R49, RZ, RZ, 0x2 ;  /* 0x00000002ff317424 */ /* 0x000fe400078e00ff */
[----:B------:R-:W-:-:S04]  /*a4a0*/  IMAD.MOV.U32 R40, RZ, RZ, R46 ;  /* 0x000000ffff287224 */ /* 0x000fc800078e002e */
[----:B------:R-:W-:-:S04]  /*a4b0*/  @P0 IMAD.IADD R40, R39, 0x1, R40 ;  /* 0x0000000127280824 */ /* 0x000fc800078e0228 */
[----:B------:R-:W-:-:S07]  /*a4c0*/  IMAD.MOV.U32 R58, RZ, RZ, R40 ;  /* 0x000000ffff3a7224 */ /* 0x000fce00078e0028 */
[----:B------:R-:W-:Y:S05]  /*a4d0*/  WARPSYNC.COLLECTIVE R47, `(.L_x_116) ;  /* 0x000000002f087348 */ /* 0x000fea0003c00000 */
[----:B------:R0:W1:Y:S02]  /*a4e0*/  SHFL.UP P0, R46, R58, R49, R60 ;  /* 0x040000313a2e7389 */ /* 0x000064000000003c */
[----:B01----:R-:W-:Y:S05]  /*a4f0*/  ENDCOLLECTIVE ;  /* 0x000000000000791b */ /* 0x003fea0003800000 */
.L_x_116:
[----:B------:R-:W-:Y:S02]  /*a500*/  IMAD.MOV.U32 R49, RZ, RZ, 0x4 ;  /* 0x00000004ff317424 */ /* 0x000fe400078e00ff */
[----:B------:R-:W-:-:S04]  /*a510*/  IMAD.MOV.U32 R43, RZ, RZ, R46 ;  /* 0x000000ffff2b7224 */ /* 0x000fc800078e002e */
[----:B------:R-:W-:-:S04]  /*a520*/  @P0 IMAD.IADD R43, R40, 0x1, R43 ;  /* 0x00000001282b0824 */ /* 0x000fc800078e022b */
[----:B------:R-:W-:-:S07]  /*a530*/  IMAD.MOV.U32 R58, RZ, RZ, R43 ;  /* 0x000000ffff3a7224 */ /* 0x000fce00078e002b */
[----:B------:R-:W-:Y:S05]  /*a540*/  WARPSYNC.COLLECTIVE R47, `(.L_x_117) ;  /* 0x000000002f087348 */ /* 0x000fea0003c00000 */
[----:B------:R0:W1:Y:S02]  /*a550*/  SHFL.UP P0, R46, R58, R49, R60 ;  /* 0x040000313a2e7389 */ /* 0x000064000000003c */
[----:B01----:R-:W-:Y:S05]  /*a560*/  ENDCOLLECTIVE ;  /* 0x000000000000791b */ /* 0x003fea0003800000 */
.L_x_117:
[----:B------:R-:W-:Y:S02]  /*a570*/  IMAD.MOV.U32 R49, RZ, RZ, 0x8 ;  /* 0x00000008ff317424 */ /* 0x000fe400078e00ff */
[----:B------:R-:W-:-:S04]  /*a580*/  IMAD.MOV.U32 R44, RZ, RZ, R46 ;  /* 0x000000ffff2c7224 */ /* 0x000fc800078e002e */
[----:B------:R-:W-:-:S04]  /*a590*/  @P0 IMAD.IADD R44, R43, 0x1, R44 ;  /* 0x000000012b2c0824 */ /* 0x000fc800078e022c */
[----:B------:R-:W-:-:S07]  /*a5a0*/  IMAD.MOV.U32 R58, RZ, RZ, R44 ;  /* 0x000000ffff3a7224 */ /* 0x000fce00078e002c */
[----:B------:R-:W-:Y:S05]  /*a5b0*/  WARPSYNC.COLLECTIVE R47, `(.L_x_118) ;  /* 0x000000002f087348 */ /* 0x000fea0003c00000 */
[----:B------:R0:W1:Y:S02]  /*a5c0*/  SHFL.UP P0, R46, R58, R49, R60 ;  /* 0x040000313a2e7389 */ /* 0x000064000000003c */
[----:B01----:R-:W-:Y:S05]  /*a5d0*/  ENDCOLLECTIVE ;  /* 0x000000000000791b */ /* 0x003fea0003800000 */
.L_x_118:
[----:B------:R-:W-:Y:S02]  /*a5e0*/  IMAD.MOV.U32 R49, RZ, RZ, 0x10 ;  /* 0x00000010ff317424 */ /* 0x000fe400078e00ff */
[----:B------:R-:W-:-:S04]  /*a5f0*/  IMAD.MOV.U32 R45, RZ, RZ, R46 ;  /* 0x000000ffff2d7224 */ /* 0x000fc800078e002e */
[----:B------:R-:W-:-:S04]  /*a600*/  @P0 IMAD.IADD R45, R44, 0x1, R45 ;  /* 0x000000012c2d0824 */ /* 0x000fc800078e022d */
[----:B------:R-:W-:-:S07]  /*a610*/  IMAD.MOV.U32 R58, RZ, RZ, R45 ;  /* 0x000000ffff3a7224 */ /* 0x000fce00078e002d */
[----:B------:R-:W-:Y:S05]  /*a620*/  WARPSYNC.COLLECTIVE R47, `(.L_x_119) ;  /* 0x000000002f087348 */ /* 0x000fea0003c00000 */
[----:B------:R0:W1:Y:S02]  /*a630*/  SHFL.UP P0, R46, R58, R49, R60 ;  /* 0x040000313a2e7389 */ /* 0x000064000000003c */
[----:B01----:R-:W-:Y:S05]  /*a640*/  ENDCOLLECTIVE ;  /* 0x000000000000791b */ /* 0x003fea0003800000 */
.L_x_119:
[----:B------:R-:W-:Y:S05]  /*a650*/  BRA `(.L_x_120) ;  /* 0xffffff8400407947 */ /* 0x000fea000383ffff */
.L_x_121:
[----:B------:R-:W-:-:S00]  /*a660*/  BRA `(.L_x_121) ;  /* 0xfffffffc00fc7947 */ /* 0x000fc0000383ffff */
[----:B------:R-:W-:-:S00]  /*a670*/  NOP ;  /* 0x0000000000007918 */ /* 0x000fc00000000000 */
        /* <DEDUP_REMOVED lines=8> */
.L_x_1113:


//--------------------- .text._ZN3cub18CUB_300001_SM_10006detail10radix_sort33DeviceRadixSortExclusiveSumKernelINS1_5radix10policy_hubIiiyE10Policy1000EyEEvPT0_ --------------------------
	.section	.text._ZN3cub18CUB_300001_SM_10006detail10radix_sort33DeviceRadixSortExclusiveSumKernelINS1_5radix10policy_hubIiiyE10Policy1000EyEEvPT0_,"ax",@progbits
	.align	128
        .global         _ZN3cub18CUB_300001_SM_10006detail10radix_sort33DeviceRadixSortExclusiveSumKernelINS1_5radix10policy_hubIiiyE10Policy1000EyEEvPT0_
        .type           _ZN3cub18CUB_300001_SM_10006detail10radix_sort33DeviceRadixSortExclusiveSumKernelINS1_5radix10policy_hubIiiyE10Policy1000EyEEvPT0_,@function
        .size           _ZN3cub18CUB_300001_SM_10006detail10radix_sort33DeviceRadixSortExclusiveSumKernelINS1_5radix10policy_hubIiiyE10Policy1000EyEEvPT0_,(.L_x_1114 - _ZN3cub18CUB_300001_SM_10006detail10radix_sort33DeviceRadixSortExclusiveSumKernelINS1_5radix10policy_hubIiiyE10Policy1000EyEEvPT0_)
        .other          _ZN3cub18CUB_300001_SM_10006detail10radix_sort33DeviceRadixSortExclusiveSumKernelINS1_5radix10policy_hubIiiyE10Policy1000EyEEvPT0_,@"STO_CUDA_ENTRY STV_DEFAULT"
_ZN3cub18CUB_300001_SM_10006detail10radix_sort33DeviceRadixSortExclusiveSumKernelINS1_5radix10policy_hubIiiyE10Policy1000EyEEvPT0_:
.text._ZN3cub18CUB_300001_SM_10006detail10radix_sort33DeviceRadixSortExclusiveSumKernelINS1_5radix10policy_hubIiiyE10Policy1000EyEEvPT0_:
[----:B------:R-:W-:Y:S01]  /*0000*/  LDC R1, c[0x0][0x37c] ;  /* 0x0000df00ff017b82 */ /* 0x000fe20000000800 */
[----:B------:R-:W0:Y:S07]  /*0010*/  S2R R18, SR_TID.X ;  /* 0x0000000000127919 */ /* 0x000e2e0000002100 */
[----:B------:R-:W1:Y:S01]  /*0020*/  LDC.64 R16, c[0x0][0x380] ;  /* 0x0000e000ff107b82 */ /* 0x000e620000000a00 */
[----:B------:R-:W2:Y:S01]  /*0030*/  LDCU.64 UR4, c[0x0][0x358] ;  /* 0x00006b00ff0477ac */ /* 0x000ea20008000a00 */
[----:B------:R-:W3:Y:S01]  /*0040*/  S2R R5, SR_CTAID.X ;  /* 0x0000000000057919 */ /* 0x000ee20000002500 */
[----:B0-----:R-:W-:Y:S01]  /*0050*/  ISETP.GT.U32.AND P1, PT, R18, 0xff, PT ;  /* 0x000000ff1200780c */ /* 0x001fe20003f24070 */
[----:B---3--:R-:W-:-:S04]  /*0060*/  IMAD R5, R5, 0x100, R18 ;  /* 0x0000010005057824 */ /* 0x008fc800078e0212 */
[----:B-1----:R-:W-:-:S08]  /*0070*/  IMAD.WIDE R16, R5, 0x8, R16 ;  /* 0x0000000805107825 */ /* 0x002fd000078e0210 */
[----:B--2---:R-:W2:Y:S01]  /*0080*/  @!P1 LDG.E.64 R2, desc[UR4][R16.64] ;  /* 0x0000000410029981 */ /* 0x004ea2000c1e1b00 */
[----:B------:R-:W-:Y:S02]  /*0090*/  MOV R0, 0x400 ;  /* 0x0000040000007802 */ /* 0x000fe40000000f00 */
[C---:B------:R-:W-:Y:S01]  /*00a0*/  ISETP.GT.U32.AND P0, PT, R18.reuse, 0x1f, PT ;  /* 0x0000001f1200780c */ /* 0x040fe20003f04070 */
[----:B------:R-:W0:Y:S02]  /*00b0*/  S2R R5, SR_CgaCtaId ;  /* 0x0000000000057919 */ /* 0x000e240000008800 */
[----:B0-----:R-:W-:Y:S02]  /*00c0*/  LEA R5, R5, R0, 0x18 ;  /* 0x0000000005057211 */ /* 0x001fe400078ec0ff */
[----:B------:R-:W-:-:S05]  /*00d0*/  LEA.HI R0, R18, R18, RZ, 0x1d ;  /* 0x0000001212007211 */ /* 0x000fca00078fe8ff */
[----:B------:R-:W-:-:S05]  /*00e0*/  IMAD R0, R0, 0x8, R5 ;  /* 0x0000000800007824 */ /* 0x000fca00078e0205 */
[----:B--2---:R0:W-:Y:S01]  /*00f0*/  STS.64 [R0+0x10], R2 ;  /* 0x0000100200007388 */ /* 0x0041e20000000a00 */
[----:B------:R-:W-:Y:S06]  /*0100*/  BAR.SYNC.DEFER_BLOCKING 0x0 ;  /* 0x0000000000007b1d */ /* 0x000fec0000010000 */
[----:B------:R-:W-:Y:S05]  /*0110*/  @P0 BRA `(.L_x_122) ;  /* 0x0000000400240947 */ /* 0x000fea0003800000 */
[----:B------:R-:W-:Y:S01]  /*0120*/  IMAD R18, R18, 0x48, R5 ;  /* 0x0000004812127824 */ /* 0x000fe200078e0205 */
[----:B------:R-:W-:-:S04]  /*0130*/  UMOV UR6, 0xffffffff ;  /* 0xffffffff00067882 */ /* 0x000fc80000000000 */
[----:B------:R-:W-:Y:S04]  /*0140*/  LDS.64 R14, [R18+0x10] ;  /* 0x00001000120e7984 */ /* 0x000fe80000000a00 */
[----:B------:R-:W-:Y:S04]  /*0150*/  LDS.64 R12, [R18+0x18] ;  /* 0x00001800120c7984 */ /* 0x000fe80000000a00 */
[----:B------:R-:W1:Y:S04]  /*0160*/  LDS.64 R10, [R18+0x20] ;  /* 0x00002000120a7984 */ /* 0x000e680000000a00 */
[----:B------:R-:W-:Y:S04]  /*0170*/  LDS.64 R8, [R18+0x28] ;  /* 0x0000280012087984 */ /* 0x000fe80000000a00 */
[----:B------:R-:W2:Y:S04]  /*0180*/  LDS.64 R6, [R18+0x30] ;  /* 0x0000300012067984 */ /* 0x000ea80000000a00 */
[----:B------:R-:W-:Y:S04]  /*0190*/  LDS.64 R4, [R18+0x38] ;  /* 0x0000380012047984 */ /* 0x000fe80000000a00 */
[----:B0-----:R-:W0:Y:S04]  /*01a0*/  LDS.64 R2, [R18+0x40] ;  /* 0x0000400012027984 */ /* 0x001e280000000a00 */
[----:B------:R-:W3:Y:S01]  /*01b0*/  LDS.64 R20, [R18+0x48] ;  /* 0x0000480012147984 */ /* 0x000ee20000000a00 */
[----:B-1----:R-:W-:-:S04]  /*01c0*/  IADD3 R19, P3, P4, R10, R12, R14 ;  /* 0x0000000c0a137210 */ /* 0x002fc80007c7e00e */
[----:B------:R-:W-:Y:S02]  /*01d0*/  IADD3.X R23, PT, PT, R11, R13, R15, P3, P4 ;  /* 0x0000000d0b177210 */ /* 0x000fe40001fe840f */
[----:B--2---:R-:W-:-:S04]  /*01e0*/  IADD3 R19, P0, P2, R6, R19, R8 ;  /* 0x0000001306137210 */ /* 0x004fc80007a1e008 */
[----:B------:R-:W-:Y:S02]  /*01f0*/  IADD3.X R23, PT, PT, R7, R23, R9, P0, P2 ;  /* 0x0000001707177210 */ /* 0x000fe400007e4409 */
[----:B0-----:R-:W-:-:S04]  /*0200*/  IADD3 R19, P3, P4, R2, R19, R4 ;  /* 0x0000001302137210 */ /* 0x001fc80007c7e004 */
[----:B---3--:R-:W-:Y:S02]  /*0210*/  IADD3 R20, P0, PT, R20, R19, RZ ;  /* 0x0000001314147210 */ /* 0x008fe40007f1e0ff */
[----:B------:R-:W-:-:S05]  /*0220*/  IADD3.X R19, PT, PT, R3, R23, R5, P3, P4 ;  /* 0x0000001703137210 */ /* 0x000fca0001fe8405 */
[----:B------:R-:W-:Y:S01]  /*0230*/  IMAD.X R19, R21, 0x1, R19, P0 ;  /* 0x0000000115137824 */ /* 0x000fe200000e0613 */
[----:B------:R-:W-:Y:S06]  /*0240*/  BRA.DIV UR6, `(.L_x_123) ;  /* 0x0000000206f07947 */ /* 0x000fec000b800000 */
[----:B------:R-:W0:Y:S04]  /*0250*/  SHFL.UP PT, R27, R20, 0x1, RZ ;  /* 0x04200000141b7989 */ /* 0x000e2800000e00ff */
[----:B------:R-:W1:Y:S01]  /*0260*/  SHFL.UP P0, R25, R19, 0x1, RZ ;  /* 0x0420000013197989 */ /* 0x000e6200000000ff */
[----:B0-----:R-:W-:-:S04]  /*0270*/  IADD3 R22, P2, PT, R27, R20, RZ ;  /* 0x000000141b167210 */ /* 0x001fc80007f5e0ff */
[----:B-1----:R-:W-:Y:S01]  /*0280*/  SEL R27, R22, R27, P0 ;  /* 0x0000001b161b7207 */ /* 0x002fe20000000000 */
[----:B------:R-:W-:-:S04]  /*0290*/  IMAD.X R26, R25, 0x1, R19, P2 ;  /* 0x00000001191a7824 */ /* 0x000fc800010e0613 */
[----:B------:R-:W0:Y:S01]  /*02a0*/  SHFL.UP PT, R28, R27, 0x2, RZ ;  /* 0x044000001b1c7989 */ /* 0x000e2200000e00ff */
[----:B------:R-:W-:-:S05]  /*02b0*/  SEL R26, R26, R25, P0 ;  /* 0x000000191a1a7207 */ /* 0x000fca0000000000 */
[----:B------:R-:W1:Y:S01]  /*02c0*/  SHFL.UP P0, R25, R26, 0x2, RZ ;  /* 0x044000001a197989 */ /* 0x000e6200000000ff */
[----:B0-----:R-:W-:-:S05]  /*02d0*/  IADD3 R21, P2, PT, R28, R27, RZ ;  /* 0x0000001b1c157210 */ /* 0x001fca0007f5e0ff */
[----:B-1----:R-:W-:Y:S01]  /*02e0*/  IMAD.X R22, R25, 0x1, R26, P2 ;  /* 0x0000000119167824 */ /* 0x002fe200010e061a */
[----:B------:R-:W-:-:S04]  /*02f0*/  SEL R28, R21, R28, P0 ;  /* 0x0000001c151c7207 */ /* 0x000fc80000000000 */
[----:B------:R-:W-:Y:S01]  /*0300*/  SEL R29, R22, R25, P0 ;  /* 0x00000019161d7207 */ /* 0x000fe20000000000 */
        /* <DEDUP_REMOVED lines=12> */
[----:B------:R0:W1:Y:S04]  /*03d0*/  SHFL.UP PT, R28, R27, 0x10, RZ ;  /* 0x060000001b1c7989 */ /* 0x00006800000e00ff */
[----:B------:R0:W2:Y:S02]  /*03e0*/  SHFL.UP P0, R25, R26, 0x10, RZ ;  /* 0x060000001a197989 */ /* 0x0000a400000000ff */
.L_x_134:
[----:B-1----:R-:W-:-:S04]  /*03f0*/  IADD3 R21, P2, PT, R28, R27, RZ ;  /* 0x0000001b1c157210 */ /* 0x002fc80007f5e0ff */
[----:B--2---:R-:W-:Y:S01]  /*0400*/  SEL R21, R21, R28, P0 ;  /* 0x0000001c15157207 */ /* 0x004fe20000000000 */
[----:B------:R-:W-:-:S05]  /*0410*/  IMAD.X R22, R25, 0x1, R26, P2 ;  /* 0x0000000119167824 */ /* 0x000fca00010e061a */
[----:B------:R-:W-:Y:S02]  /*0420*/  SEL R22, R22, R25, P0 ;  /* 0x0000001916167207 */ /* 0x000fe40000000000 */
[----:B------:R-:W-:-:S05]  /*0430*/  IADD3 R20, P0, PT, R21, -R20, RZ ;  /* 0x8000001415147210 */ /* 0x000fca0007f1e0ff */
[----:B------:R-:W-:Y:S01]  /*0440*/  IMAD.X R21, R22, 0x1, ~R19, P0 ;  /* 0x0000000116157824 */ /* 0x000fe200000e0e13 */
[----:B------:R-:W-:-:S04]  /*0450*/  IADD3 R14, P0, PT, R14, R20, RZ ;  /* 0x000000140e0e7210 */ /* 0x000fc80007f1e0ff */
[----:B------:R1:W-:Y:S01]  /*0460*/  STS.64 [R18+0x10], R20 ;  /* 0x0000101412007388 */ /* 0x0003e20000000a00 */
[----:B------:R-:W-:Y:S01]  /*0470*/  IMAD.X R15, R15, 0x1, R21, P0 ;  /* 0x000000010f0f7824 */ /* 0x000fe200000e0615 */
        /* <DEDUP_REMOVED lines=17> */
[----:B------:R-:W-:-:S05]  /*0590*/  IMAD.X R3, R3, 0x1, R5, P0 ;  /* 0x0000000103037824 */ /* 0x000fca00000e0605 */
[----:B------:R1:W-:Y:S03]  /*05a0*/  STS.64 [R18+0x48], R2 ;  /* 0x0000480212007388 */ /* 0x0003e60000000a00 */
.L_x_122:
[----:B------:R-:W-:Y:S05]  /*05b0*/  WARPSYNC.ALL ;  /* 0x0000000000007948 */ /* 0x000fea0003800000 */
[----:B------:R-:W-:Y:S06]  /*05c0*/  BAR.SYNC.DEFER_BLOCKING 0x0 ;  /* 0x0000000000007b1d */ /* 0x000fec0000010000 */
[----:B------:R-:W-:Y:S05]  /*05d0*/  @P1 EXIT ;  /* 0x000000000000194d */ /* 0x000fea0003800000 */
[----:B01----:R-:W0:Y:S04]  /*05e0*/  LDS.64 R2, [R0+0x10] ;  /* 0x0000100000027984 */ /* 0x003e280000000a00 */
[----:B0-----:R-:W-:Y:S01]  /*05f0*/  STG.E.64 desc[UR4][R16.64], R2 ;  /* 0x0000000210007986 */ /* 0x001fe2000c101b04 */
[----:B------:R-:W-:Y:S05]  /*0600*/  EXIT ;  /* 0x000000000000794d */ /* 0x000fea0003800000 */
.L_x_123:
[----:B------:R-:W-:Y:S02]  /*0610*/  IMAD.MOV.U32 R24, RZ, RZ, R20 ;  /* 0x000000ffff187224 */ /* 0x000fe400078e0014 */
[----:B------:R-:W-:Y:S02]  /*0620*/  IMAD.MOV.U32 R23, RZ, RZ, 0x1 ;  /* 0x00000001ff177424 */ /* 0x000fe400078e00ff */
[----:B------:R-:W-:Y:S02]  /*0630*/  IMAD.MOV.U32 R22, RZ, RZ, RZ ;  /* 0x000000ffff167224 */ /* 0x000fe400078e00ff */
[----:B------:R-:W-:-:S07]  /*0640*/  IMAD.MOV.U32 R21, RZ, RZ, -0x1 ;  /* 0xffffffffff157424 */ /* 0x000fce00078e00ff */
[----:B------:R-:W-:Y:S05]  /*0650*/  WARPSYNC.COLLECTIVE R21, `(.L_x_124) ;  /* 0x0000000015087348 */ /* 0x000fea0003c00000 */
[----:B------:R0:W1:Y:S02]  /*0660*/  SHFL.UP P0, R25, R24, R23, R22 ;  /* 0x0400001718197389 */ /* 0x0000640000000016 */
[----:B01----:R-:W-:Y:S05]  /*0670*/  ENDCOLLECTIVE ;  /* 0x000000000000791b */ /* 0x003fea0003800000 */
.L_x_124:
[----:B------:R-:W-:Y:S02]  /*0680*/  IMAD.MOV.U32 R24, RZ, RZ, R19 ;  /* 0x000000ffff187224 */ /* 0x000fe400078e0013 */
[----:B------:R-:W-:-:S07]  /*0690*/  IMAD.MOV.U32 R27, RZ, RZ, R25 ;  /* 0x000000ffff1b7224 */ /* 0x000fce00078e0019 */
[----:B------:R-:W-:Y:S05]  /*06a0*/  WARPSYNC.COLLECTIVE R21, `(.L_x_125) ;  /* 0x0000000015087348 */ /* 0x000fea0003c00000 */
[----:B------:R0:W1:Y:S02]  /*06b0*/  SHFL.UP P0, R25, R24, R23, R22 ;  /* 0x0400001718197389 */ /* 0x0000640000000016 */
[----:B01----:R-:W-:Y:S05]  /*06c0*/  ENDCOLLECTIVE ;  /* 0x000000000000791b */ /* 0x003fea0003800000 */
.L_x_125:
[----:B------:R-:W-:Y:S01]  /*06d0*/  IADD3 R26, P2, PT, R27, R20, RZ ;  /* 0x000000141b1a7210 */ /* 0x000fe20007f5e0ff */
[----:B------:R-:W-:-:S03]  /*06e0*/  IMAD.MOV.U32 R23, RZ, RZ, 0x2 ;  /* 0x00000002ff177424 */ /* 0x000fc600078e00ff */
[----:B------:R-:W-:Y:S01]  /*06f0*/  SEL R27, R26, R27, P0 ;  /* 0x0000001b1a1b7207 */ /* 0x000fe20000000000 */
[----:B------:R-:W-:-:S04]  /*0700*/  IMAD.X R26, R25, 0x1, R19, P2 ;  /* 0x00000001191a7824 */ /* 0x000fc800010e0613 */
[----:B------:R-:W-:Y:S01]  /*0710*/  IMAD.MOV.U32 R24, RZ, RZ, R27 ;  /* 0x000000ffff187224 */ /* 0x000fe200078e001b */
[----:B------:R-:W-:-:S07]  /*0720*/  SEL R26, R26, R25, P0 ;  /* 0x000000191a1a7207 */ /* 0x000fce0000000000 */
[----:B------:R-:W-:Y:S05]  /*0730*/  WARPSYNC.COLLECTIVE R21, `(.L_x_126) ;  /* 0x0000000015087348 */ /* 0x000fea0003c00000 */
[----:B------:R0:W1:Y:S02]  /*0740*/  SHFL.UP P0, R25, R24, R23, R22 ;  /* 0x0400001718197389 */ /* 0x0000640000000016 */
[----:B01----:R-:W-:Y:S05]  /*0750*/  ENDCOLLECTIVE ;  /* 0x000000000000791b */ /* 0x003fea0003800000 */
.L_x_126:
[----:B------:R-:W-:Y:S02]  /*0760*/  IMAD.MOV.U32 R24, RZ, RZ, R26 ;  /* 0x000000ffff187224 */ /* 0x000fe400078e001a */
[----:B------:R-:W-:-:S07]  /*0770*/  IMAD.MOV.U32 R28, RZ, RZ, R25 ;  /* 0x000000ffff1c7224 */ /* 0x000fce00078e0019 */
[----:B------:R-:W-:Y:S05]  /*0780*/  WARPSYNC.COLLECTIVE R21, `(.L_x_127) ;  /* 0x0000000015087348 */ /* 0x000fea0003c00000 */
[----:B------:R0:W1:Y:S02]  /*0790*/  SHFL.UP P0, R25, R24, R23, R22 ;  /* 0x0400001718197389 */ /* 0x0000640000000016 */
[----:B01----:R-:W-:Y:S05]  /*07a0*/  ENDCOLLECTIVE ;  /* 0x000000000000791b */ /* 0x003fea0003800000 */
.L_x_127:
        /* <DEDUP_REMOVED lines=9> */
.L_x_128:
[----:B------:R-:W-:Y:S02]  /*0840*/  IMAD.MOV.U32 R24, RZ, RZ, R29 ;  /* 0x000000ffff187224 */ /* 0x000fe400078e001d */
[----:B------:R-:W-:-:S07]  /*0850*/  IMAD.MOV.U32 R27, RZ, RZ, R25 ;  /* 0x000000ffff1b7224 */ /* 0x000fce00078e0019 */
[----:B------:R-:W-:Y:S05]  /*0860*/  WARPSYNC.COLLECTIVE R21, `(.L_x_129) ;  /* 0x0000000015087348 */ /* 0x000fea0003c00000 */
[----:B------:R0:W1:Y:S02]  /*0870*/  SHFL.UP P0, R25, R24, R23, R22 ;  /* 0x0400001718197389 */ /* 0x0000640000000016 */
[----:B01----:R-:W-:Y:S05]  /*0880*/  ENDCOLLECTIVE ;  /* 0x000000000000791b */ /* 0x003fea0003800000 */
.L_x_129:
        /* <DEDUP_REMOVED lines=9> */
.L_x_130:
[----:B------:R-:W-:Y:S02]  /*0920*/  IMAD.MOV.U32 R24, RZ, RZ, R29 ;  /* 0x000000ffff187224 */ /* 0x000fe400078e001d */
[----:B------:R-:W-:-:S07]  /*0930*/  IMAD.MOV.U32 R27, RZ, RZ, R25 ;  /* 0x000000ffff1b7224 */ /* 0x000fce00078e0019 */
[----:B------:R-:W-:Y:S05]  /*0940*/  WARPSYNC.COLLECTIVE R21, `(.L_x_131) ;  /* 0x0000000015087348 */ /* 0x000fea0003c00000 */
[----:B------:R0:W1:Y:S02]  /*0950*/  SHFL.UP P0, R25, R24, R23, R22 ;  /* 0x0400001718197389 */ /* 0x0000640000000016 */
[----:B01----:R-:W-:Y:S05]  /*0960*/  ENDCOLLECTIVE ;  /* 0x000000000000791b */ /* 0x003fea0003800000 */
.L_x_131:
        /* <DEDUP_REMOVED lines=9> */
.L_x_132:
[----:B------:R-:W-:Y:S02]  /*0a00*/  IMAD.MOV.U32 R24, RZ, RZ, R26 ;  /* 0x000000ffff187224 */ /* 0x000fe400078e001a */
[----:B------:R-:W-:-:S07]  /*0a10*/  IMAD.MOV.U32 R28, RZ, RZ, R25 ;  /* 0x000000ffff1c7224 */ /* 0x000fce00078e0019 */
[----:B------:R-:W-:Y:S05]  /*0a20*/  WARPSYNC.COLLECTIVE R21, `(.L_x_133) ;  /* 0x0000000015087348 */ /* 0x000fea0003c00000 */
[----:B------:R0:W1:Y:S02]  /*0a30*/  SHFL.UP P0, R25, R24, R23, R22 ;  /* 0x0400001718197389 */ /* 0x0000640000000016 */
[----:B01----:R-:W-:Y:S05]  /*0a40*/  ENDCOLLECTIVE ;  /* 0x000000000000791b */ /* 0x003fea0003800000 */
.L_x_133:
[----:B------:R-:W-:Y:S05]  /*0a50*/  BRA `(.L_x_134) ;  /* 0xfffffff800647947 */ /* 0x000fea000383ffff */
.L_x_135:
        /* <DEDUP_REMOVED lines=10> */
.L_x_1114:


//--------------------- .text._ZN3cub18CUB_300001_SM_10006detail10radix_sort30DeviceRadixSortHistogramKernelINS1_5radix10policy_hubIiiyE10Policy1000ELNS0_9SortOrderE0EiyNS1_21identity_decomposer_tEEEvPT2_PKT1_SA_iiT3_ --------------------------
	.section	.text._ZN3cub18CUB_300001_SM_10006detail10radix_sort30DeviceRadixSortHistogramKernelINS1_5radix10policy_hubIiiyE10Policy1000ELNS0_9SortOrderE0EiyNS1_21identity_decomposer_tEEEvPT2_PKT1_SA_iiT3_,"ax",@progbits
	.align	128
        .global         _ZN3cub18CUB_300001_SM_10006detail10radix_sort30DeviceRadixSortHistogramKernelINS1_5radix10policy_hubIiiyE10Policy1000ELNS0_9SortOrderE0EiyNS1_21identity_decomposer_tEEEvPT2_PKT1_SA_iiT3_
        .type           _ZN3cub18CUB_300001_SM_10006detail10radix_sort30DeviceRadixSortHistogramKernelINS1_5radix10policy_hubIiiyE10Policy1000ELNS0_9SortOrderE0EiyNS1_21identity_decomposer_tEEEvPT2_PKT1_SA_iiT3_,@function
        .size           _ZN3cub18CUB_300001_SM_10006detail10radix_sort30DeviceRadixSortHistogramKernelINS1_5radix10policy_hubIiiyE10Policy1000ELNS0_9SortOrderE0EiyNS1_21identity_decomposer_tEEEvPT2_PKT1_SA_iiT3_,(.L_x_1115 - _ZN3cub18CUB_300001_SM_10006detail10radix_sort30DeviceRadixSortHistogramKernelINS1_5radix10policy_hubIiiyE10Policy1000ELNS0_9SortOrderE0EiyNS1_21identity_decomposer_tEEEvPT2_PKT1_SA_iiT3_)
        .other          _ZN3cub18CUB_300001_SM_10006detail10radix_sort30DeviceRadixSortHistogramKernelINS1_5radix10policy_hubIiiyE10Policy1000ELNS0_9SortOrderE0EiyNS1_21identity_decomposer_tEEEvPT2_PKT1_SA_iiT3_,@"STO_CUDA_ENTRY STV_DEFAULT"
_ZN3cub18CUB_300001_SM_10006detail10radix_sort30DeviceRadixSortHistogramKernelINS1_5radix10policy_hubIiiyE10Policy1000ELNS0_9SortOrderE0EiyNS1_21identity_decomposer_tEEEvPT2_PKT1_SA_iiT3_:
.text._ZN3cub18CUB_300001_SM_10006detail10radix_sort30DeviceRadixSortHistogramKernelINS1_5radix10policy_hubIiiyE10Policy1000ELNS0_9SortOrderE0EiyNS1_21identity_decomposer_tEEEvPT2_PKT1_SA_iiT3_:
[----:B------:R-:W-:Y:S01]  /*0000*/  LDC R1, c[0x0][0x37c] ;  /* 0x0000df00ff017b82 */ /* 0x000fe20000000800 */
[----:B------:R-:W0:Y:S02]  /*0010*/  LDCU.64 UR14, c[0x0][0x390] ;  /* 0x00007200ff0e77ac */ /* 0x000e240008000a00 */
[----:B0-----:R-:W-:-:S04]  /*0020*/  ISETP.NE.U32.AND P0, PT, RZ, UR14, PT ;  /* 0x0000000eff007c0c */ /* 0x001fc8000bf05070 */
[----:B------:R-:W-:-:S13]  /*0030*/  ISETP.NE.AND.EX P0, PT, RZ, UR15, PT, P0 ;  /* 0x0000000fff007c0c */ /* 0x000fda000bf05300 */
[----:B------:R-:W-:Y:S05]  /*0040*/  @!P0 EXIT ;  /* 0x000000000000894d */ /* 0x000fea0003800000 */
[----:B------:R-:W-:Y:S01]  /*0050*/  UIADD3 UR11, UP0, UPT, UR14, -0x1, URZ ;  /* 0xffffffff0e0b7890 */ /* 0x000fe2000ff1e0ff */
[----:B------:R-:W0:Y:S01]  /*0060*/  S2R R4, SR_TID.X ;  /* 0x0000000000047919 */ /* 0x000e220000002100 */
[----:B------:R-:W1:Y:S01]  /*0070*/  LDCU.64 UR4, c[0x0][0x398] ;  /* 0x00007300ff0477ac */ /* 0x000e620008000a00 */
[----:B------:R-:W2:Y:S01]  /*0080*/  S2UR UR7, SR_CgaCtaId ;  /* 0x00000000000779c3 */ /* 0x000ea20000008800 */
[----:B------:R-:W-:Y:S01]  /*0090*/  UIADD3.X UR12, UPT, UPT, UR15, -0x1, URZ, UP0, !UPT ;  /* 0xffffffff0f0c7890 */ /* 0x000fe200087fe4ff */
[----:B------:R-:W-:Y:S01]  /*00a0*/  UMOV UR6, 0x400 ;  /* 0x0000040000067882 */ /* 0x000fe20000000000 */
[----:B------:R-:W3:Y:S05]  /*00b0*/  LDCU.64 UR20, c[0x0][0x358] ;  /* 0x00006b00ff1477ac */ /* 0x000eea0008000a00 */
[----:B------:R-:W4:Y:S01]  /*00c0*/  S2UR UR8, SR_CTAID.X ;  /* 0x00000000000879c3 */ /* 0x000f220000002500 */
[----:B------:R-:W-:Y:S01]  /*00d0*/  USHF.R.U64 UR11, UR11, 0x1e, UR12 ;  /* 0x0000001e0b0b7899 */ /* 0x000fe2000800120c */
[----:B------:R-:W0:Y:S03]  /*00e0*/  LDCU UR28, c[0x0][0x370] ;  /* 0x00006e00ff1c77ac */ /* 0x000e260008000800 */
[----:B------:R-:W-:-:S02]  /*00f0*/  UIADD3 UR11, UP0, UPT, UR11, 0x1, URZ ;  /* 0x000000010b0b7890 */ /* 0x000fc4000ff1e0ff */
[----:B-1----:R-:W-:Y:S02]  /*0100*/  UIADD3 UR4, UPT, UPT, UR5, 0x7, -UR4 ;  /* 0x0000000705047890 */ /* 0x002fe4000fffe804 */
[----:B------:R-:W-:Y:S02]  /*0110*/  ULEA.HI.X UR12, UR12, URZ, URZ, 0x2, UP0 ;  /* 0x000000ff0c0c7291 */ /* 0x000fe400080f14ff */
[----:B------:R-:W-:Y:S02]  /*0120*/  UISETP.LT.U32.AND UP0, UPT, UR11, UR14, UPT ;  /* 0x0000000e0b00728c */ /* 0x000fe4000bf01070 */
[----:B------:R-:W-:Y:S02]  /*0130*/  USHF.R.S32.HI UR5, URZ, 0x1f, UR4 ;  /* 0x0000001fff057899 */ /* 0x000fe40008011404 */
[----:B------:R-:W-:Y:S02]  /*0140*/  UISETP.LT.U32.AND.EX UP0, UPT, UR12, UR15, UPT, UP0 ;  /* 0x0000000f0c00728c */ /* 0x000fe4000bf01100 */
[----:B------:R-:W-:-:S02]  /*0150*/  ULEA.HI UR5, UR5, UR4, URZ, 0x3 ;  /* 0x0000000405057291 */ /* 0x000fc4000f8f18ff */
[----:B------:R-:W-:Y:S01]  /*0160*/  USEL UR11, UR11, UR14, UP0 ;  /* 0x0000000e0b0b7287 */ /* 0x000fe20008000000 */
[C---:B0-----:R-:W-:Y:S01]  /*0170*/  VIADD R21, R4.reuse, 0x780 ;  /* 0x0000078004157836 */ /* 0x041fe20000000000 */
[----:B------:R-:W-:Y:S02]  /*0180*/  USEL UR12, UR12, UR15, UP0 ;  /* 0x0000000f0c0c7287 */ /* 0x000fe40008000000 */
[----:B------:R-:W-:Y:S02]  /*0190*/  UISETP.GE.AND UP0, UPT, UR4, 0x8, UPT ;  /* 0x000000080400788c */ /* 0x000fe4000bf06270 */
[----:B--2---:R-:W-:Y:S02]  /*01a0*/  ULEA UR6, UR7, UR6, 0x18 ;  /* 0x0000000607067291 */ /* 0x004fe4000f8ec0ff */
[----:B------:R-:W-:Y:S02]  /*01b0*/  USHF.R.S32.HI UR5, URZ, 0x3, UR5 ;  /* 0x00000003ff057899 */ /* 0x000fe40008011405 */
[----:B------:R-:W-:Y:S01]  /*01c0*/  PLOP3.LUT P0, PT, PT, PT, UP0, 0x80, 0x8 ;  /* 0x000000000008781c */ /* 0x000fe20003f0f008 */
[----:B----4-:R-:W-:Y:S01]  /*01d0*/  USHF.L.U32 UR8, UR8, 0xb, URZ ;  /* 0x0000000b08087899 */ /* 0x010fe200080006ff */
[C---:B------:R-:W-:Y:S01]  /*01e0*/  LEA R0, R4.reuse, UR6, 0x2 ;  /* 0x0000000604007c11 */ /* 0x040fe2000f8e10ff */
[----:B------:R-:W-:Y:S01]  /*01f0*/  UIADD3 UR22, UPT, UPT, UR5, -0x1, URZ ;  /* 0xffffffff05167890 */ /* 0x000fe2000fffe0ff */
[----:B------:R-:W-:Y:S01]  /*0200*/  ISETP.GT.U32.OR P0, PT, R4, 0xff, !P0 ;  /* 0x000000ff0400780c */ /* 0x000fe20004704470 */
[----:B------:R-:W-:-:S02]  /*0210*/  ULOP3.LUT UR23, UR5, 0xf, URZ, 0xc0, !UPT ;  /* 0x0000000f05177892 */ /* 0x000fc4000f8ec0ff */
[----:B------:R-:W-:Y:S01]  /*0220*/  ULOP3.LUT UR24, UR5, 0x7, URZ, 0xc0, !UPT ;  /* 0x0000000705187892 */ /* 0x000fe2000f8ec0ff */
[----:B------:R-:W-:Y:S01]  /*0230*/  P2R R20, PR, RZ, 0x1 ;  /* 0x00000001ff147803 */ /* 0x000fe20000000000 */
[----:B------:R-:W-:Y:S02]  /*0240*/  ULOP3.LUT UR25, UR5, 0x3, URZ, 0xc0, !UPT ;  /* 0x0000000305197892 */ /* 0x000fe4000f8ec0ff */
[----:B------:R-:W-:Y:S02]  /*0250*/  ULOP3.LUT UR26, UR5, 0xffffff0, URZ, 0xc0, !UPT ;  /* 0x0ffffff0051a7892 */ /* 0x000fe4000f8ec0ff */
[----:B------:R-:W-:Y:S02]  /*0260*/  ULOP3.LUT UR27, UR5, 0xffffff8, URZ, 0xc0, !UPT ;  /* 0x0ffffff8051b7892 */ /* 0x000fe4000f8ec0ff */
[----:B------:R-:W-:Y:S01]  /*0270*/  ULOP3.LUT UR9, UR5, 0x1, URZ, 0xc0, !UPT ;  /* 0x0000000105097892 */ /* 0x000fe2000f8ec0ff */
[----:B------:R-:W-:Y:S01]  /*0280*/  UMOV UR6, URZ ;  /* 0x000000ff00067c82 */ /* 0x000fe20008000000 */
[----:B---3--:R-:W-:-:S10]  /*0290*/  UMOV UR7, URZ ;  /* 0x000000ff00077c82 */ /* 0x008fd40008000000 */
.L_x_219:
[----:B------:R-:W-:Y:S01]  /*02a0*/  ISETP.NE.AND P0, PT, R20, RZ, PT ;  /* 0x000000ff1400720c */ /* 0x000fe20003f05270 */
[----:B------:R-:W-:-:S12]  /*02b0*/  BSSY.RECONVERGENT B0, `(.L_x_136) ;  /* 0x000007c000007945 */ /* 0x000fd80003800200 */
[----:B012345:R-:W-:Y:S05]  /*02c0*/  @P0 BRA `(.L_x_137) ;  /* 0x0000000400e80947 */ /* 0x03ffea0003800000 */
[----:B------:R-:W-:Y:S02]  /*02d0*/  IMAD.U32 R2, RZ, RZ, UR22 ;  /* 0x00000016ff027e24 */ /* 0x000fe4000f8e00ff */
[----:B------:R-:W-:-:S03]  /*02e0*/  IMAD.MOV.U32 R3, RZ, RZ, RZ ;  /* 0x000000ffff037224 */ /* 0x000fc600078e00ff */
[----:B------:R-:W-:-:S13]  /*02f0*/  ISETP.GE.U32.AND P1, PT, R2, 0xf, PT ;  /* 0x0000000f0200780c */ /* 0x000fda0003f26070 */
[----:B------:R-:W-:Y:S05]  /*0300*/  @!P1 BRA `(.L_x_138) ;  /* 0x00000000005c9947 */ /* 0x000fea0003800000 */
[----:B------:R-:W-:Y:S01]  /*0310*/  VIADD R2, R0, 0x2000 ;  /* 0x0000200000027836 */ /* 0x000fe20000000000 */
[----:B------:R-:W-:-:S12]  /*0320*/  UIADD3 UR4, UPT, UPT, -UR26, URZ, URZ ;  /* 0x000000ff1a047290 */ /* 0x000fd8000fffe1ff */
.L_x_139:
[----:B------:R-:W-:Y:S01]  /*0330*/  UIADD3 UR4, UPT, UPT, UR4, 0x10, URZ ;  /* 0x0000001004047890 */ /* 0x000fe2000fffe0ff */
[----:B------:R-:W-:Y:S03]  /*0340*/  STS [R2+-0x2000], RZ ;  /* 0xffe000ff02007388 */ /* 0x000fe60000000800 */
[----:B------:R-:W-:Y:S01]  /*0350*/  UISETP.NE.AND UP0, UPT, UR4, URZ, UPT ;  /* 0x000000ff0400728c */ /* 0x000fe2000bf05270 */
        /* <DEDUP_REMOVED lines=16> */
[----:B------:R-:W-:Y:S06]  /*0460*/  BRA.U UP0, `(.L_x_139) ;  /* 0xfffffffd00b07547 */ /* 0x000fec000b83ffff */
[----:B------:R-:W-:-:S07]  /*0470*/  IMAD.U32 R3, RZ, RZ, UR26 ;  /* 0x0000001aff037e24 */ /* 0x000fce000f8e00ff */
.L_x_138:
[----:B------:R-:W-:Y:S01]  /*0480*/  ISETP.NE.AND P0, PT, RZ, UR23, PT ;  /* 0x00000017ff007c0c */ /* 0x000fe2000bf05270 */
[----:B------:R-:W-:Y:S01]  /*0490*/  IMAD.U32 R6, RZ, RZ, UR24 ;  /* 0x00000018ff067e24 */ /* 0x000fe2000f8e00ff */
[----:B------:R-:W-:-:S03]  /*04a0*/  MOV R2, UR23 ;  /* 0x0000001700027c02 */ /* 0x000fc60008000f00 */
[----:B------:R-:W-:Y:S02]  /*04b0*/  VIADD R6, R6, 0xffffffff ;  /* 0xffffffff06067836 */ /* 0x000fe40000000000 */
[----:B------:R-:W-:-:S06]  /*04c0*/  VIADD R2, R2, 0xffffffff ;  /* 0xffffffff02027836 */ /* 0x000fcc0000000000 */
[----:B------:R-:W-:Y:S05]  /*04d0*/  @!P0 BRA `(.L_x_140) ;  /* 0x00000000007c8947 */ /* 0x000fea0003800000 */
[----:B------:R-:W-:Y:S01]  /*04e0*/  ISETP.GE.U32.AND P2, PT, R2, 0x7, PT ;  /* 0x000000070200780c */ /* 0x000fe20003f46070 */
[----:B------:R-:W-:-:S12]  /*04f0*/  UISETP.NE.AND UP0, UPT, UR24, URZ, UPT ;  /* 0x000000ff1800728c */ /* 0x000fd8000bf05270 */
[----:B------:R-:W-:Y:S05]  /*0500*/  @!P2 BRA `(.L_x_141) ;  /* 0x000000000028a947 */ /* 0x000fea0003800000 */
        /* <DEDUP_REMOVED lines=10> */
.L_x_141:
[----:B------:R-:W-:Y:S05]  /*05b0*/  BRA.U !UP0, `(.L_x_140) ;  /* 0x0000000108447547 */ /* 0x000fea000b800000 */
[----:B------:R-:W-:Y:S01]  /*05c0*/  ISETP.GE.U32.AND P2, PT, R6, 0x3, PT ;  /* 0x000000030600780c */ /* 0x000fe20003f46070 */
[----:B------:R-:W-:-:S12]  /*05d0*/  UISETP.NE.AND UP0, UPT, UR25, URZ, UPT ;  /* 0x000000ff1900728c */ /* 0x000fd8000bf05270 */
[C---:B0-----:R-:W-:Y:S02]  /*05e0*/  @P2 IMAD R5, R3.reuse, 0x400, R0 ;  /* 0x0000040003052824 */ /* 0x041fe400078e0200 */
[----:B------:R-:W-:-:S03]  /*05f0*/  @P2 VIADD R3, R3, 0x4 ;  /* 0x0000000403032836 */ /* 0x000fc60000000000 */
[----:B------:R1:W-:Y:S04]  /*0600*/  @P2 STS [R5], RZ ;  /* 0x000000ff05002388 */ /* 0x0003e80000000800 */
[----:B------:R1:W-:Y:S04]  /*0610*/  @P2 STS [R5+0x400], RZ ;  /* 0x000400ff05002388 */ /* 0x0003e80000000800 */
[----:B------:R1:W-:Y:S04]  /*0620*/  @P2 STS [R5+0x800], RZ ;  /* 0x000800ff05002388 */ /* 0x0003e80000000800 */
[----:B------:R1:W-:Y:S01]  /*0630*/  @P2 STS [R5+0xc00], RZ ;  /* 0x000c00ff05002388 */ /* 0x0003e20000000800 */
[----:B------:R-:W-:Y:S05]  /*0640*/  BRA.U !UP0, `(.L_x_140) ;  /* 0x0000000108207547 */ /* 0x000fea000b800000 */
[----:B------:R-:W-:Y:S01]  /*0650*/  IMAD R3, R3, 0x400, R0 ;  /* 0x0000040003037824 */ /* 0x000fe200078e0200 */
[----:B------:R-:W-:-:S04]  /*0660*/  UISETP.NE.AND UP0, UPT, UR25, 0x1, UPT ;  /* 0x000000011900788c */ /* 0x000fc8000bf05270 */
[----:B------:R2:W-:Y:S05]  /*0670*/  STS [R3], RZ ;  /* 0x000000ff03007388 */ /* 0x0005ea0000000800 */
[----:B------:R-:W-:Y:S05]  /*0680*/  BRA.U !UP0, `(.L_x_140) ;  /* 0x0000000108107547 */ /* 0x000fea000b800000 */
[----:B------:R-:W-:Y:S01]  /*0690*/  UISETP.NE.AND UP0, UPT, UR25, 0x2, UPT ;  /* 0x000000021900788c */ /* 0x000fe2000bf05270 */
[----:B------:R3:W-:Y:S05]  /*06a0*/  STS [R3+0x400], RZ ;  /* 0x000400ff03007388 */ /* 0x0007ea0000000800 */
[----:B------:R-:W-:-:S13]  /*06b0*/  PLOP3.LUT P2, PT, PT, PT, UP0, 0x80, 0x8 ;  /* 0x000000000008781c */ /* 0x000fda0003f4f008 */
[----:B------:R3:W-:Y:S02]  /*06c0*/  @P2 STS [R3+0x800], RZ ;  /* 0x000800ff03002388 */ /* 0x0007e40000000800 */
.L_x_140:
[----:B------:R-:W-:-:S13]  /*06d0*/  ISETP.GT.U32.AND P2, PT, R4, 0x7f, PT ;  /* 0x0000007f0400780c */ /* 0x000fda0003f44070 */
[----:B------:R-:W-:Y:S05]  /*06e0*/  @P2 BRA `(.L_x_137) ;  /* 0x0000000000e02947 */ /* 0x000fea0003800000 */
[----:B--23--:R-:W-:Y:S01]  /*06f0*/  HFMA2 R3, -RZ, RZ, 0, 0 ;  /* 0x00000000ff037431 */ /* 0x00cfe200000001ff */
[----:B------:R-:W-:Y:S06]  /*0700*/  @!P1 BRA `(.L_x_142) ;  /* 0x0000000000589947 */ /* 0x000fec0003800000 */
[----:B------:R-:W-:-:S07]  /*0710*/  IMAD.MOV.U32 R3, RZ, RZ, RZ ;  /* 0x000000ffff037224 */ /* 0x000fce00078e00ff */
.L_x_143:
[C---:B012---:R-:W-:Y:S02]  /*0720*/  IMAD R5, R3.reuse, 0x400, R0 ;  /* 0x0000040003057824 */ /* 0x047fe400078e0200 */
[----:B------:R-:W-:-:S03]  /*0730*/  VIADD R3, R3, 0x10 ;  /* 0x0000001003037836 */ /* 0x000fc60000000000 */
[----:B------:R2:W-:Y:S02]  /*0740*/  STS [R5+0x200], RZ ;  /* 0x000200ff05007388 */ /* 0x0005e40000000800 */
[----:B------:R-:W-:Y:S02]  /*0750*/  ISETP.NE.AND P1, PT, R3, UR26, PT ;  /* 0x0000001a03007c0c */ /* 0x000fe4000bf25270 */
[----:B------:R2:W-:Y:S04]  /*0760*/  STS [R5+0x600], RZ ;  /* 0x000600ff05007388 */ /* 0x0005e80000000800 */
        /* <DEDUP_REMOVED lines=13> */
[----:B------:R2:W-:Y:S01]  /*0840*/  STS [R5+0x3e00], RZ ;  /* 0x003e00ff05007388 */ /* 0x0005e20000000800 */
[----:B------:R-:W-:Y:S05]  /*0850*/  @P1 BRA `(.L_x_143) ;  /* 0xfffffffc00b01947 */ /* 0x000fea000383ffff */
[----:B------:R-:W-:-:S07]  /*0860*/  IMAD.U32 R3, RZ, RZ, UR26 ;  /* 0x0000001aff037e24 */ /* 0x000fce000f8e00ff */
.L_x_142:
[----:B------:R-:W-:Y:S05]  /*0870*/  @!P0 BRA `(.L_x_137) ;  /* 0x00000000007c8947 */ /* 0x000fea0003800000 */
[----:B------:R-:W-:Y:S01]  /*0880*/  ISETP.GE.U32.AND P0, PT, R2, 0x7, PT ;  /* 0x000000070200780c */ /* 0x000fe20003f06070 */
[----:B------:R-:W-:-:S12]  /*0890*/  UISETP.NE.AND UP0, UPT, UR24, URZ, UPT ;  /* 0x000000ff1800728c */ /* 0x000fd8000bf05270 */
[----:B------:R-:W-:Y:S05]  /*08a0*/  @!P0 BRA `(.L_x_144) ;  /* 0x0000000000288947 */ /* 0x000fea0003800000 */
[C---:B------:R-:W-:Y:S02]  /*08b0*/  IMAD R2, R3.reuse, 0x400, R0 ;  /* 0x0000040003027824 */ /* 0x040fe400078e0200 */
[----:B------:R-:W-:-:S03]  /*08c0*/  VIADD R3, R3, 0x8 ;  /* 0x0000000803037836 */ /* 0x000fc60000000000 */
[----:B------:R3:W-:Y:S04]  /*08d0*/  STS [R2+0x200], RZ ;  /* 0x000200ff02007388 */ /* 0x0007e80000000800 */
[----:B------:R3:W-:Y:S04]  /*08e0*/  STS [R2+0x600], RZ ;  /* 0x000600ff02007388 */ /* 0x0007e80000000800 */
[----:B------:R3:W-:Y:S04]  /*08f0*/  STS [R2+0xa00], RZ ;  /* 0x000a00ff02007388 */ /* 0x0007e80000000800 */
[----:B------:R3:W-:Y:S04]  /*0900*/  STS [R2+0xe00], RZ ;  /* 0x000e00ff02007388 */ /* 0x0007e80000000800 */
[----:B------:R3:W-:Y:S04]  /*0910*/  STS [R2+0x1200], RZ ;  /* 0x001200ff02007388 */ /* 0x0007e80000000800 */
[----:B------:R3:W-:Y:S04]  /*0920*/  STS [R2+0x1600], RZ ;  /* 0x001600ff02007388 */ /* 0x0007e80000000800 */
[----:B------:R3:W-:Y:S04]  /*0930*/  STS [R2+0x1a00], RZ ;  /* 0x001a00ff02007388 */ /* 0x0007e80000000800 */
[----:B------:R3:W-:Y:S02]  /*0940*/  STS [R2+0x1e00], RZ ;  /* 0x001e00ff02007388 */ /* 0x0007e40000000800 */
.L_x_144:
[----:B------:R-:W-:Y:S05]  /*0950*/  BRA.U !UP0, `(.L_x_137) ;  /* 0x0000000108447547 */ /* 0x000fea000b800000 */
[----:B------:R-:W-:Y:S01]  /*0960*/  ISETP.GE.U32.AND P0, PT, R6, 0x3, PT ;  /* 0x000000030600780c */ /* 0x000fe20003f06070 */
[----:B------:R-:W-:-:S12]  /*0970*/  UISETP.NE.AND UP0, UPT, UR25, URZ, UPT ;  /* 0x000000ff1900728c */ /* 0x000fd8000bf05270 */
[C---:B---3--:R-:W-:Y:S01]  /*0980*/  @P0 IMAD R2, R3.reuse, 0x400, R0 ;  /* 0x0000040003020824 */ /* 0x048fe200078e0200 */
[----:B------:R-:W-:-:S04]  /*0990*/  @P0 IADD3 R3, PT, PT, R3, 0x4, RZ ;  /* 0x0000000403030810 */ /* 0x000fc80007ffe0ff */
[----:B------:R4:W-:Y:S04]  /*09a0*/  @P0 STS [R2+0x200], RZ ;  /* 0x000200ff02000388 */ /* 0x0009e80000000800 */
[----:B------:R4:W-:Y:S04]  /*09b0*/  @P0 STS [R2+0x600], RZ ;  /* 0x000600ff02000388 */ /* 0x0009e80000000800 */
[----:B------:R4:W-:Y:S04]  /*09c0*/  @P0 STS [R2+0xa00], RZ ;  /* 0x000a00ff02000388 */ /* 0x0009e80000000800 */
[----:B------:R4:W-:Y:S01]  /*09d0*/  @P0 STS [R2+0xe00], RZ ;  /* 0x000e00ff02000388 */ /* 0x0009e20000000800 */
[----:B------:R-:W-:Y:S05]  /*09e0*/  BRA.U !UP0, `(.L_x_137) ;  /* 0x0000000108207547 */ /* 0x000fea000b800000 */
[----:B------:R-:W-:Y:S01]  /*09f0*/  IMAD R3, R3, 0x400, R0 ;  /* 0x0000040003037824 */ /* 0x000fe200078e0200 */
[----:B------:R-:W-:-:S04]  /*0a00*/  UISETP.NE.AND UP0, UPT, UR25, 0x1, UPT ;  /* 0x000000011900788c */ /* 0x000fc8000bf05270 */
[----:B------:R3:W-:Y:S05]  /*0a10*/  STS [R3+0x200], RZ ;  /* 0x000200ff03007388 */ /* 0x0007ea0000000800 */
[----:B------:R-:W-:Y:S05]  /*0a20*/  BRA.U !UP0, `(.L_x_137) ;  /* 0x0000000108107547 */ /* 0x000fea000b800000 */
[----:B------:R-:W-:Y:S01]  /*0a30*/  UISETP.NE.AND UP0, UPT, UR25, 0x2, UPT ;  /* 0x000000021900788c */ /* 0x000fe2000bf05270 */
[----:B------:R0:W-:Y:S05]  /*0a40*/  STS [R3+0x600], RZ ;  /* 0x000600ff03007388 */ /* 0x0001ea0000000800 */
[----:B------:R-:W-:-:S13]  /*0a50*/  PLOP3.LUT P0, PT, PT, PT, UP0, 0x80, 0x8 ;  /* 0x000000000008781c */ /* 0x000fda0003f0f008 */
[----:B------:R0:W-:Y:S02]  /*0a60*/  @P0 STS [R3+0xa00], RZ ;  /* 0x000a00ff03000388 */ /* 0x0001e40000000800 */
.L_x_137:
[----:B------:R-:W-:Y:S05]  /*0a70*/  BSYNC.RECONVERGENT B0 ;  /* 0x0000000000007941 */ /* 0x000fea0003800200 */
.L_x_136:
[----:B------:R-:W5:Y:S01]  /*0a80*/  LDCU.64 UR14, c[0x0][0x390] ;  /* 0x00007200ff0e77ac */ /* 0x000f620008000a00 */
[----:B------:R-:W-:Y:S02]  /*0a90*/  USHF.L.U32 UR4, UR6, 0x1e, URZ ;  /* 0x0000001e06047899 */ /* 0x000fe400080006ff */
[----:B------:R-:W-:Y:S02]  /*0aa0*/  USHF.L.U64.HI UR5, UR6, 0x1e, UR7 ;  /* 0x0000001e06057899 */ /* 0x000fe40008010207 */
[----:B-----5:R-:W-:-:S04]  /*0ab0*/  UIADD3 UR4, UP0, UPT, -UR4, UR14, URZ ;  /* 0x0000000e04047290 */ /* 0x020fc8000ff1e1ff */
[----:B------:R-:W-:Y:S02]  /*0ac0*/  UIADD3.X UR5, UPT, UPT, ~UR5, UR15, URZ, UP0, !UPT ;  /* 0x0000000f05057290 */ /* 0x000fe400087fe5ff */
[----:B------:R-:W-:-:S04]  /*0ad0*/  UISETP.LT.U32.AND UP0, UPT, UR4, 0x40000000, UPT ;  /* 0x400000000400788c */ /* 0x000fc8000bf01070 */
[----:B------:R-:W-:-:S04]  /*0ae0*/  UISETP.LT.U32.AND.EX UP0, UPT, UR5, URZ, UPT, UP0 ;  /* 0x000000ff0500728c */ /* 0x000fc8000bf01100 */
[----:B------:R-:W-:Y:S02]  /*0af0*/  USEL UR13, UR4, 0x40000000, UP0 ;  /* 0x40000000040d7887 */ /* 0x000fe40008000000 */
[----:B------:R-:W-:Y:S02]  /*0b00*/  USEL UR14, UR5, URZ, UP0 ;  /* 0x000000ff050e7287 */ /* 0x000fe40008000000 */
[----:B------:R-:W-:-:S04]  /*0b10*/  UISETP.GT.U32.AND UP0, UPT, UR13, UR8, UPT ;  /* 0x000000080d00728c */ /* 0x000fc8000bf04070 */
[----:B------:R-:W-:Y:S01]  /*0b20*/  UISETP.GT.U32.AND.EX UP0, UPT, UR14, URZ, UPT, UP0 ;  /* 0x000000ff0e00728c */ /* 0x000fe2000bf04100 */
[----:B------:R-:W-:Y:S08]  /*0b30*/  BAR.SYNC.DEFER_BLOCKING 0x0 ;  /* 0x0000000000007b1d */ /* 0x000ff00000010000 */
[----:B------:R-:W-:Y:S06]  /*0b40*/  BAR.SYNC.DEFER_BLOCKING 0x0 ;  /* 0x0000000000007b1d */ /* 0x000fec0000010000 */
[----:B------:R-:W-:Y:S05]  /*0b50*/  BRA.U !UP0, `(.L_x_145) ;  /* 0x0000000d082c7547 */ /* 0x000fea000b800000 */
[----:B------:R-:W-:Y:S01]  /*0b60*/  UMOV UR10, UR8 ;  /* 0x00000008000a7c82 */ /* 0x000fe20008000000 */
[----:B------:R-:W-:-:S05]  /*0b70*/  UMOV UR5, URZ ;  /* 0x000000ff00057c82 */ /* 0x000fca0008000000 */
.L_x_150:
[----:B-----5:R-:W5:Y:S01]  /*0b80*/  LDCU.64 UR18, c[0x0][0x390] ;  /* 0x00007200ff1277ac */ /* 0x020f620008000a00 */
[----:B------:R-:W-:Y:S02]  /*0b90*/  USHF.L.U32 UR15, UR6, 0x1e, URZ ;  /* 0x0000001e060f7899 */ /* 0x000fe400080006ff */
[----:B------:R-:W-:Y:S02]  /*0ba0*/  USHF.L.U64.HI UR16, UR6, 0x1e, UR7 ;  /* 0x0000001e06107899 */ /* 0x000fe40008010207 */
[----:B------:R-:W-:-:S04]  /*0bb0*/  UIADD3 UR15, UP0, UPT, UR10, UR15, URZ ;  /* 0x0000000f0a0f7290 */ /* 0x000fc8000ff1e0ff */
[----:B------:R-:W-:Y:S02]  /*0bc0*/  UIADD3.X UR16, UPT, UPT, UR5, UR16, URZ, UP0, !UPT ;  /* 0x0000001005107290 */ /* 0x000fe400087fe4ff */
[----:B------:R-:W-:Y:S02]  /*0bd0*/  ULEA UR10, UP0, UR28, UR10, 0xb ;  /* 0x0000000a1c0a7291 */ /* 0x000fe4000f8058ff */
[----:B-----5:R-:W-:Y:S02]  /*0be0*/  UIADD3 UR17, UP1, UPT, -UR15, UR18, URZ ;  /* 0x000000120f117290 */ /* 0x020fe4000ff3e1ff */
[----:B------:R-:W-:Y:S02]  /*0bf0*/  UIADD3.X UR5, UPT, UPT, URZ, UR5, URZ, UP0, !UPT ;  /* 0x00000005ff057290 */ /* 0x000fe400087fe4ff */
[----:B------:R-:W-:Y:S02]  /*0c00*/  UIADD3.X UR4, UPT, UPT, ~UR16, UR19, URZ, UP1, !UPT ;  /* 0x0000001310047290 */ /* 0x000fe40008ffe5ff */
[----:B------:R-:W-:-:S02]  /*0c10*/  UISETP.GE.U32.AND UP1, UPT, UR17, 0x800, UPT ;  /* 0x000008001100788c */ /* 0x000fc4000bf26070 */
[----:B------:R-:W-:Y:S02]  /*0c20*/  UISETP.GE.U32.AND UP0, UPT, UR10, UR13, UPT ;  /* 0x0000000d0a00728c */ /* 0x000fe4000bf06070 */
[----:B------:R-:W-:Y:S02]  /*0c30*/  UISETP.GE.U32.AND.EX UP1, UPT, UR4, URZ, UPT, UP1 ;  /* 0x000000ff0400728c */ /* 0x000fe4000bf26110 */
[----:B------:R-:W-:-:S07]  /*0c40*/  UISETP.GE.U32.AND.EX UP0, UPT, UR5, UR14, UPT, UP0 ;  /* 0x0000000e0500728c */ /* 0x000fce000bf06100 */
[----:B0-----:R-:W-:Y:S05]  /*0c50*/  BRA.U !UP1, `(.L_x_146) ;  /* 0x0000000109587547 */ /* 0x001fea000b800000 */
[----:B------:R-:W4:Y:S01]  /*0c60*/  LDCU.64 UR18, c[0x0][0x388] ;  /* 0x00007100ff1277ac */ /* 0x000f220008000a00 */
[----:B0-23--:R-:W-:-:S05]  /*0c70*/  IADD3 R3, P0, PT, R4, UR15, RZ ;  /* 0x0000000f04037c10 */ /* 0x00dfca000ff1e0ff */
[----:B------:R-:W-:Y:S01]  /*0c80*/  IMAD.X R6, RZ, RZ, UR16, P0 ;  /* 0x00000010ff067e24 */ /* 0x000fe200080e06ff */
[----:B----4-:R-:W-:-:S04]  /*0c90*/  LEA R2, P0, R3, UR18, 0x2 ;  /* 0x0000001203027c11 */ /* 0x010fc8000f8010ff */
        /* <DEDUP_REMOVED lines=18> */
.L_x_146:
[----:B------:R-:W4:Y:S01]  /*0dc0*/  LDCU.64 UR18, c[0x0][0x388] ;  /* 0x00007100ff1277ac */ /* 0x000f220008000a00 */
[C---:B012---:R-:W-:Y:S01]  /*0dd0*/  VIADD R5, R4.reuse, 0x100 ;  /* 0x0000010004057836 */ /* 0x047fe20000000000 */
[C---:B---3--:R-:W-:Y:S01]  /*0de0*/  IADD3 R3, P0, PT, R4.reuse, UR15, RZ ;  /* 0x0000000f04037c10 */ /* 0x048fe2000ff1e0ff */
[C---:B----4-:R-:W-:Y:S01]  /*0df0*/  VIADD R2, R4.reuse, 0x80 ;  /* 0x0000008004027836 */ /* 0x050fe20000000000 */
[C---:B------:R-:W-:Y:S01]  /*0e00*/  ISETP.GE.AND P1, PT, R4.reuse, UR17, PT ;  /* 0x0000001104007c0c */ /* 0x040fe2000bf26270 */
[----:B------:R-:W-:Y:S01]  /*0e10*/  VIADD R7, R4, 0x180 ;  /* 0x0000018004077836 */ /* 0x000fe20000000000 */
[----:B------:R-:W-:Y:S01]  /*0e20*/  ISETP.GE.AND P3, PT, R5, UR17, PT ;  /* 0x0000001105007c0c */ /* 0x000fe2000bf66270 */
[----:B------:R-:W-:Y:S01]  /*0e30*/  IMAD.X R6, RZ, RZ, UR16, P0 ;  /* 0x00000010ff067e24 */ /* 0x000fe200080e06ff */
[----:B------:R-:W-:Y:S01]  /*0e40*/  ISETP.GE.AND P2, PT, R2, UR17, PT ;  /* 0x0000001102007c0c */ /* 0x000fe2000bf46270 */
[----:B------:R-:W-:Y:S01]  /*0e50*/  VIADD R5, R4, 0x200 ;  /* 0x0000020004057836 */ /* 0x000fe20000000000 */
[----:B------:R-:W-:Y:S01]  /*0e60*/  ISETP.GE.AND P4, PT, R7, UR17, PT ;  /* 0x0000001107007c0c */ /* 0x000fe2000bf86270 */
[----:B------:R-:W-:-:S03]  /*0e70*/  IMAD.MOV.U32 R12, RZ, RZ, 0x7fffffff ;  /* 0x7fffffffff0c7424 */ /* 0x000fc600078e00ff */
[----:B------:R-:W-:Y:S01]  /*0e80*/  ISETP.GE.AND P5, PT, R5, UR17, PT ;  /* 0x0000001105007c0c */ /* 0x000fe2000bfa6270 */
[----:B------:R-:W-:Y:S01]  /*0e90*/  VIADD R5, R4, 0x300 ;  /* 0x0000030004057836 */ /* 0x000fe20000000000 */
[----:B------:R-:W-:-:S04]  /*0ea0*/  LEA R2, P0, R3, UR18, 0x2 ;  /* 0x0000001203027c11 */ /* 0x000fc8000f8010ff */
[----:B------:R-:W-:Y:S01]  /*0eb0*/  LEA.HI.X R3, R3, UR19, R6, 0x2, P0 ;  /* 0x0000001303037c11 */ /* 0x000fe200080f1406 */
[----:B------:R-:W-:Y:S01]  /*0ec0*/  IMAD.MOV.U32 R11, RZ, RZ, 0x7fffffff ;  /* 0x7fffffffff0b7424 */ /* 0x000fe200078e00ff */
[----:B------:R-:W-:-:S03]  /*0ed0*/  IADD3 R6, PT, PT, R4, 0x280, RZ ;  /* 0x0000028004067810 */ /* 0x000fc60007ffe0ff */
[----:B------:R1:W5:Y:S01]  /*0ee0*/  @!P1 LDG.E R12, desc[UR20][R2.64] ;  /* 0x00000014020c9981 */ /* 0x000362000c1e1900 */
[----:B------:R-:W-:Y:S01]  /*0ef0*/  ISETP.GE.AND P1, PT, R5, UR17, PT ;  /* 0x0000001105007c0c */ /* 0x000fe2000bf26270 */
[----:B------:R-:W-:Y:S01]  /*0f00*/  VIADD R5, R4, 0x380 ;  /* 0x0000038004057836 */ /* 0x000fe20000000000 */
[----:B------:R-:W-:Y:S01]  /*0f10*/  ISETP.GE.AND P0, PT, R6, UR17, PT ;  /* 0x0000001106007c0c */ /* 0x000fe2000bf06270 */
[----:B------:R-:W-:Y:S01]  /*0f20*/  IMAD.MOV.U32 R9, RZ, RZ, 0x7fffffff ;  /* 0x7fffffffff097424 */ /* 0x000fe200078e00ff */
[----:B------:R1:W5:Y:S02]  /*0f30*/  @!P2 LDG.E R11, desc[UR20][R2.64+0x200] ;  /* 0x00020014020ba981 */ /* 0x000364000c1e1900 */
[----:B------:R-:W-:Y:S01]  /*0f40*/  ISETP.GE.AND P2, PT, R5, UR17, PT ;  /* 0x0000001105007c0c */ /* 0x000fe2000bf46270 */
[----:B------:R-:W-:Y:S02]  /*0f50*/  VIADD R5, R4, 0x480 ;  /* 0x0000048004057836 */ /* 0x000fe40000000000 */
[----:B------:R-:W-:Y:S01]  /*0f60*/  IMAD.MOV.U32 R10, RZ, RZ, 0x7fffffff ;  /* 0x7fffffffff0a7424 */ /* 0x000fe200078e00ff */
[----:B------:R1:W5:Y:S01]  /*0f70*/  @!P4 LDG.E R9, desc[UR20][R2.64+0x600] ;  /* 0x000600140209c981 */ /* 0x000362000c1e1900 */
[----:B------:R-:W-:-:S02]  /*0f80*/  MOV R8, 0x7fffffff ;  /* 0x7fffffff00087802 */ /* 0x000fc40000000f00 */
[C---:B------:R-:W-:Y:S02]  /*0f90*/  LOP3.LUT R6, R4.reuse, 0x400, RZ, 0xfc, !PT ;  /* 0x0000040004067812 */ /* 0x040fe400078efcff */
[----:B------:R-:W-:Y:S01]  /*0fa0*/  ISETP.GE.AND P4, PT, R5, UR17, PT ;  /* 0x0000001105007c0c */ /* 0x000fe2000bf86270 */
[----:B------:R-:W-:Y:S01]  /*0fb0*/  VIADD R5, R4, 0x500 ;  /* 0x0000050004057836 */ /* 0x000fe20000000000 */
[----:B------:R1:W5:Y:S01]  /*0fc0*/  @!P3 LDG.E R10, desc[UR20][R2.64+0x400] ;  /* 0x00040014020ab981 */ /* 0x000362000c1e1900 */
[----:B------:R-:W-:Y:S01]  /*0fd0*/  ISETP.GE.AND P3, PT, R6, UR17, PT ;  /* 0x0000001106007c0c */ /* 0x000fe2000bf66270 */
[----:B------:R-:W-:Y:S02]  /*0fe0*/  IMAD.MOV.U32 R6, RZ, RZ, 0x7fffffff ;  /* 0x7fffffffff067424 */ /* 0x000fe400078e00ff */
[----:B------:R1:W5:Y:S01]  /*0ff0*/  @!P5 LDG.E R8, desc[UR20][R2.64+0x800] ;  /* 0x000800140208d981 */ /* 0x000362000c1e1900 */
[----:B------:R-:W-:Y:S01]  /*1000*/  ISETP.GE.AND P5, PT, R5, UR17, PT ;  /* 0x0000001105007c0c */ /* 0x000fe2000bfa6270 */
[----:B------:R-:W-:-:S02]  /*1010*/  VIADD R5, R4, 0x600 ;  /* 0x0000060004057836 */ /* 0x000fc40000000000 */
[----:B------:R-:W-:Y:S01]  /*1020*/  IMAD.MOV.U32 R7, RZ, RZ, 0x7fffffff ;  /* 0x7fffffffff077424 */ /* 0x000fe200078e00ff */
[----:B------:R1:W5:Y:S01]  /*1030*/  @!P1 LDG.E R6, desc[UR20][R2.64+0xc00] ;  /* 0x000c001402069981 */ /* 0x000362000c1e1900 */
[C---:B------:R-:W-:Y:S01]  /*1040*/  VIADD R13, R4.reuse, 0x580 ;  /* 0x00000580040d7836 */ /* 0x040fe20000000000 */
[----:B------:R-:W-:Y:S01]  /*1050*/  ISETP.GE.AND P1, PT, R5, UR17, PT ;  /* 0x0000001105007c0c */ /* 0x000fe2000bf26270 */
[----:B------:R-:W-:Y:S02]  /*1060*/  IMAD.MOV.U32 R5, RZ, RZ, 0x7fffffff ;  /* 0x7fffffffff057424 */ /* 0x000fe400078e00ff */
[----:B------:R-:W-:Y:S01]  /*1070*/  IMAD.MOV.U32 R19, RZ, RZ, 0x7fffffff ;  /* 0x7fffffffff137424 */ /* 0x000fe200078e00ff */
[----:B------:R1:W5:Y:S01]  /*1080*/  @!P0 LDG.E R7, desc[UR20][R2.64+0xa00] ;  /* 0x000a001402078981 */ /* 0x000362000c1e1900 */
[----:B------:R-:W-:Y:S01]  /*1090*/  IMAD.MOV.U32 R18, RZ, RZ, 0x7fffffff ;  /* 0x7fffffffff127424 */ /* 0x000fe200078e00ff */
[----:B------:R-:W-:Y:S01]  /*10a0*/  ISETP.GE.AND P0, PT, R13, UR17, PT ;  /* 0x000000110d007c0c */ /* 0x000fe2000bf06270 */
[C---:B------:R-:W-:Y:S01]  /*10b0*/  VIADD R14, R4.reuse, 0x700 ;  /* 0x00000700040e7836 */ /* 0x040fe20000000000 */
[----:B------:R-:W-:Y:S01]  /*10c0*/  IADD3 R13, PT, PT, R4, 0x680, RZ ;  /* 0x00000680040d7810 */ /* 0x000fe20007ffe0ff */
[----:B------:R1:W5:Y:S03]  /*10d0*/  @!P2 LDG.E R5, desc[UR20][R2.64+0xe00] ;  /* 0x000e00140205a981 */ /* 0x000366000c1e1900 */
[----:B------:R-:W-:Y:S01]  /*10e0*/  ISETP.GE.AND P2, PT, R13, UR17, PT ;  /* 0x000000110d007c0c */ /* 0x000fe2000bf46270 */
[----:B------:R1:W5:Y:S01]  /*10f0*/  @!P3 LDG.E R19, desc[UR20][R2.64+0x1000] ;  /* 0x001000140213b981 */ /* 0x000362000c1e1900 */
[----:B------:R-:W-:-:S03]  /*1100*/  ISETP.GE.AND P3, PT, R14, UR17, PT ;  /* 0x000000110e007c0c */ /* 0x000fc6000bf66270 */
[----:B------:R1:W5:Y:S01]  /*1110*/  @!P4 LDG.E R18, desc[UR20][R2.64+0x1200] ;  /* 0x001200140212c981 */ /* 0x000362000c1e1900 */
[----:B------:R-:W-:Y:S01]  /*1120*/  ISETP.GE.AND P4, PT, R21, UR17, PT ;  /* 0x0000001115007c0c */ /* 0x000fe2000bf86270 */
[----:B------:R-:W-:Y:S01]  /*1130*/  IMAD.MOV.U32 R17, RZ, RZ, 0x7fffffff ;  /* 0x7fffffffff117424 */ /* 0x000fe200078e00ff */
[----:B------:R-:W-:Y:S01]  /*1140*/  MOV R14, 0x7fffffff ;  /* 0x7fffffff000e7802 */ /* 0x000fe20000000f00 */
[----:B------:R-:W-:Y:S02]  /*1150*/  IMAD.MOV.U32 R16, RZ, RZ, 0x7fffffff ;  /* 0x7fffffffff107424 */ /* 0x000fe400078e00ff */
[----:B------:R-:W-:Y:S02]  /*1160*/  IMAD.MOV.U32 R22, RZ, RZ, 0x7fffffff ;  /* 0x7fffffffff167424 */ /* 0x000fe400078e00ff */
        /* <DEDUP_REMOVED lines=8> */
.L_x_147:
[----:B01----:R-:W0:Y:S02]  /*11f0*/  LDC.64 R2, c[0x0][0x398] ;  /* 0x0000e600ff027b82 */ /* 0x003e240000000a00 */
[----:B0-----:R-:W-:-:S13]  /*1200*/  ISETP.GT.AND P0, PT, R3, R2, PT ;  /* 0x000000020300720c */ /* 0x001fda0003f04270 */
[----:B------:R-:W-:Y:S05]  /*1210*/  @!P0 BRA `(.L_x_148) ;  /* 0x0000000400788947 */ /* 0x000fea0003800000 */
[----:B------:R-:W0:Y:S01]  /*1220*/  S2UR UR15, SR_CgaCtaId ;  /* 0x00000000000f79c3 */ /* 0x000e220000008800 */
[----:B-----5:R-:W-:Y:S01]  /*1230*/  LOP3.LUT R15, R15, 0x80000000, RZ, 0x3c, !PT ;  /* 0x800000000f0f7812 */ /* 0x020fe200078e3cff */
[----:B------:R-:W-:Y:S01]  /*1240*/  UMOV UR4, 0x400 ;  /* 0x0000040000047882 */ /* 0x000fe20000000000 */
[----:B------:R-:W-:Y:S01]  /*1250*/  LOP3.LUT R14, R14, 0x80000000, RZ, 0x3c, !PT ;  /* 0x800000000e0e7812 */ /* 0x000fe200078e3cff */
[----:B------:R-:W1:Y:S01]  /*1260*/  LDCU UR16, c[0x0][0x398] ;  /* 0x00007300ff1077ac */ /* 0x000e620008000800 */
[----:B------:R-:W-:Y:S02]  /*1270*/  LOP3.LUT R13, R13, 0x80000000, RZ, 0x3c, !PT ;  /* 0x800000000d0d7812 */ /* 0x000fe400078e3cff */
[----:B------:R-:W-:Y:S02]  /*1280*/  LOP3.LUT R2, R22, 0x80000000, RZ, 0x3c, !PT ;  /* 0x8000000016027812 */ /* 0x000fe400078e3cff */
[----:B------:R-:W-:Y:S02]  /*1290*/  LOP3.LUT R16, R16, 0x80000000, RZ, 0x3c, !PT ;  /* 0x8000000010107812 */ /* 0x000fe400078e3cff */
[----:B------:R-:W-:-:S02]  /*12a0*/  LOP3.LUT R17, R17, 0x80000000, RZ, 0x3c, !PT ;  /* 0x8000000011117812 */ /* 0x000fc400078e3cff */
[----:B------:R-:W-:Y:S02]  /*12b0*/  LOP3.LUT R18, R18, 0x80000000, RZ, 0x3c, !PT ;  /* 0x8000000012127812 */ /* 0x000fe400078e3cff */
[----:B------:R-:W-:Y:S02]  /*12c0*/  LOP3.LUT R19, R19, 0x80000000, RZ, 0x3c, !PT ;  /* 0x8000000013137812 */ /* 0x000fe400078e3cff */
[----:B------:R-:W-:Y:S02]  /*12d0*/  LOP3.LUT R5, R5, 0x80000000, RZ, 0x3c, !PT ;  /* 0x8000000005057812 */ /* 0x000fe400078e3cff */
[----:B------:R-:W-:Y:S02]  /*12e0*/  LOP3.LUT R6, R6, 0x80000000, RZ, 0x3c, !PT ;  /* 0x8000000006067812 */ /* 0x000fe400078e3cff */
[----:B------:R-:W-:Y:S02]  /*12f0*/  LOP3.LUT R7, R7, 0x80000000, RZ, 0x3c, !PT ;  /* 0x8000000007077812 */ /* 0x000fe400078e3cff */
[----:B------:R-:W-:Y:S01]  /*1300*/  LOP3.LUT R8, R8, 0x80000000, RZ, 0x3c, !PT ;  /* 0x8000000008087812 */ /* 0x000fe200078e3cff */
[----:B0-----:R-:W-:Y:S01]  /*1310*/  ULEA UR15, UR15, UR4, 0x18 ;  /* 0x000000040f0f7291 */ /* 0x001fe2000f8ec0ff */
[----:B------:R-:W-:-:S02]  /*1320*/  LOP3.LUT R9, R9, 0x80000000, RZ, 0x3c, !PT ;  /* 0x8000000009097812 */ /* 0x000fc400078e3cff */
[----:B------:R-:W-:Y:S01]  /*1330*/  LOP3.LUT R10, R10, 0x80000000, RZ, 0x3c, !PT ;  /* 0x800000000a0a7812 */ /* 0x000fe200078e3cff */
[----:B------:R-:W-:Y:S01]  /*1340*/  UMOV UR4, URZ ;  /* 0x000000ff00047c82 */ /* 0x000fe20008000000 */
[----:B------:R-:W-:Y:S02]  /*1350*/  LOP3.LUT R11, R11, 0x80000000, RZ, 0x3c, !PT ;  /* 0x800000000b0b7812 */ /* 0x000fe400078e3cff */
[----:B-1----:R-:W-:-:S07]  /*1360*/  LOP3.LUT R12, R12, 0x80000000, RZ, 0x3c, !PT ;  /* 0x800000000c0c7812 */ /* 0x002fce00078e3cff */
.L_x_149:
[----:B------:R-:W-:Y:S01]  /*1370*/  IMAD R22, RZ, RZ, -UR16 ;  /* 0x80000010ff167e24 */ /* 0x000fe2000f8e02ff */
[----:B0-----:R-:W-:Y:S01]  /*1380*/  SHF.R.U32.HI R23, RZ, UR16, R12 ;  /* 0x00000010ff177c19 */ /* 0x001fe2000801160c */
[----:B------:R-:W-:Y:S01]  /*1390*/  IMAD.MOV.U32 R25, RZ, RZ, -0x1 ;  /* 0xffffffffff197424 */ /* 0x000fe200078e00ff */
[----:B------:R-:W-:Y:S01]  /*13a0*/  ULEA UR17, UR4, UR15, 0xa ;  /* 0x0000000f04117291 */ /* 0x000fe2000f8e50ff */
[----:B------:R-:W-:Y:S01]  /*13b0*/  SHF.R.U32.HI R27, RZ, UR16, R10 ;  /* 0x00000010ff1b7c19 */ /* 0x000fe2000801160a */
[----:B------:R-:W-:Y:S01]  /*13c0*/  UIADD3 UR4, UPT, UPT, UR4, 0x1, URZ ;  /* 0x0000000104047890 */ /* 0x000fe2000fffe0ff */
[----:B------:R-:W-:Y:S02]  /*13d0*/  VIADDMNMX R22, R22, R3, 0x8, PT ;  /* 0x0000000816167446 */ /* 0x000fe40003800103 */
[----:B------:R-:W-:Y:S02]  /*13e0*/  SHF.R.U32.HI R29, RZ, UR16, R9 ;  /* 0x00000010ff1d7c19 */ /* 0x000fe40008011609 */
[----:B------:R-:W-:-:S02]  /*13f0*/  SHF.L.U32 R22, R25, R22, RZ ;  /* 0x0000001619167219 */ /* 0x000fc400000006ff */
[----:B------:R-:W-:Y:S02]  /*1400*/  SHF.R.U32.HI R25, RZ, UR16, R11 ;  /* 0x00000010ff197c19 */ /* 0x000fe4000801160b */
[-C--:B------:R-:W-:Y:S02]  /*1410*/  LOP3.LUT R23, R23, R22.reuse, RZ, 0x30, !PT ;  /* 0x0000001617177212 */ /* 0x080fe400078e30ff */
[-C--:B------:R-:W-:Y:S02]  /*1420*/  LOP3.LUT R25, R25, R22.reuse, RZ, 0x30, !PT ;  /* 0x0000001619197212 */ /* 0x080fe400078e30ff */
[----:B------:R-:W-:Y:S02]  /*1430*/  LOP3.LUT R27, R27, R22, RZ, 0x30, !PT ;  /* 0x000000161b1b7212 */ /* 0x000fe400078e30ff */
[----:B------:R-:W-:Y:S02]  /*1440*/  LEA R23, R23, UR17, 0x2 ;  /* 0x0000001117177c11 */ /* 0x000fe4000f8e10ff */
[----:B------:R-:W-:-:S02]  /*1450*/  LEA R25, R25, UR17, 0x2 ;  /* 0x0000001119197c11 */ /* 0x000fc4000f8e10ff */
[----:B------:R-:W-:Y:S01]  /*1460*/  LEA R27, R27, UR17, 0x2 ;  /* 0x000000111b1b7c11 */ /* 0x000fe2000f8e10ff */
[----:B------:R0:W-:Y:S01]  /*1470*/  ATOMS.POPC.INC.32 RZ, [R23+URZ] ;  /* 0x0000000017ff7f8c */ /* 0x0001e2000d8000ff */
[----:B------:R-:W-:Y:S02]  /*1480*/  SHF.R.U32.HI R24, RZ, UR16, R8 ;  /* 0x00000010ff187c19 */ /* 0x000fe40008011608 */
[----:B------:R-:W-:Y:S01]  /*1490*/  SHF.R.U32.HI R26, RZ, UR16, R7 ;  /* 0x00000010ff1a7c19 */ /* 0x000fe20008011607 */
[----:B------:R1:W-:Y:S01]  /*14a0*/  ATOMS.POPC.INC.32 RZ, [R25+URZ] ;  /* 0x0000000019ff7f8c */ /* 0x0003e2000d8000ff */
[-C--:B------:R-:W-:Y:S02]  /*14b0*/  LOP3.LUT R29, R29, R22.reuse, RZ, 0x30, !PT ;  /* 0x000000161d1d7212 */ /* 0x080fe400078e30ff */
[----:B------:R-:W-:Y:S01]  /*14c0*/  LOP3.LUT R24, R24, R22, RZ, 0x30, !PT ;  /* 0x0000001618187212 */ /* 0x000fe200078e30ff */
[----:B------:R2:W-:Y:S01]  /*14d0*/  ATOMS.POPC.INC.32 RZ, [R27+URZ] ;  /* 0x000000001bff7f8c */ /* 0x0005e2000d8000ff */
[----:B0-----:R-:W-:-:S02]  /*14e0*/  SHF.R.U32.HI R23, RZ, UR16, R6 ;  /* 0x00000010ff177c19 */ /* 0x001fc40008011606 */
[-C--:B------:R-:W-:Y:S02]  /*14f0*/  LOP3.LUT R26, R26, R22.reuse, RZ, 0x30, !PT ;  /* 0x000000161a1a7212 */ /* 0x080fe400078e30ff */
[----:B-1----:R-:W-:Y:S02]  /*1500*/  SHF.R.U32.HI R25, RZ, UR16, R5 ;  /* 0x00000010ff197c19 */ /* 0x002fe40008011605 */
[-C--:B------:R-:W-:Y:S02]  /*1510*/  LOP3.LUT R23, R23, R22.reuse, RZ, 0x30, !PT ;  /* 0x0000001617177212 */ /* 0x080fe400078e30ff */
[----:B--2---:R-:W-:Y:S02]  /*1520*/  SHF.R.U32.HI R27, RZ, UR16, R19 ;  /* 0x00000010ff1b7c19 */ /* 0x004fe40008011613 */
[----:B------:R-:W-:Y:S02]  /*1530*/  LEA R29, R29, UR17, 0x2 ;  /* 0x000000111d1d7c11 */ /* 0x000fe4000f8e10ff */
[----:B------:R-:W-:-:S02]  /*1540*/  LOP3.LUT R25, R25, R22, RZ, 0x30, !PT ;  /* 0x0000001619197212 */ /* 0x000fc400078e30ff */
[----:B------:R-:W-:Y:S01]  /*1550*/  LEA R24, R24, UR17, 0x2 ;  /* 0x0000001118187c11 */ /* 0x000fe2000f8e10ff */
[----:B------:R0:W-:Y:S01]  /*1560*/  ATOMS.POPC.INC.32 RZ, [R29+URZ] ;  /* 0x000000001dff7f8c */ /* 0x0001e2000d8000ff */
[----:B------:R-:W-:Y:S02]  /*1570*/  LOP3.LUT R27, R27, R22, RZ, 0x30, !PT ;  /* 0x000000161b1b7212 */ /* 0x000fe400078e30ff */
[----:B------:R-:W-:Y:S01]  /*1580*/  LEA R26, R26, UR17, 0x2 ;  /* 0x000000111a1a7c11 */ /* 0x000fe2000f8e10ff */
[----:B------:R1:W-:Y:S01]  /*1590*/  ATOMS.POPC.INC.32 RZ, [R24+URZ] ;  /* 0x0000000018ff7f8c */ /* 0x0003e2000d8000ff */
[----:B------:R-:W-:Y:S02]  /*15a0*/  LEA R23, R23, UR17, 0x2 ;  /* 0x0000001117177c11 */ /* 0x000fe4000f8e10ff */
[----:B------:R-:W-:Y:S01]  /*15b0*/  LEA R25, R25, UR17, 0x2 ;  /* 0x0000001119197c11 */ /* 0x000fe2000f8e10ff */
[----:B------:R2:W-:Y:S01]  /*15c0*/  ATOMS.POPC.INC.32 RZ, [R26+URZ] ;  /* 0x000000001aff7f8c */ /* 0x0005e2000d8000ff */
[----:B------:R-:W-:-:S02]  /*15d0*/  LEA R27, R27, UR17, 0x2 ;  /* 0x000000111b1b7c11 */ /* 0x000fc4000f8e10ff */
[----:B0-----:R-:W-:Y:S01]  /*15e0*/  SHF.R.U32.HI R29, RZ, UR16, R18 ;  /* 0x00000010ff1d7c19 */ /* 0x001fe20008011612 */
[----:B------:R0:W-:Y:S01]  /*15f0*/  ATOMS.POPC.INC.32 RZ, [R23+URZ] ;  /* 0x0000000017ff7f8c */ /* 0x0001e2000d8000ff */
[----:B-1----:R-:W-:Y:S02]  /*1600*/  SHF.R.U32.HI R24, RZ, UR16, R17 ;  /* 0x00000010ff187c19 */ /* 0x002fe40008011611 */
[----:B------:R-:W-:Y:S01]  /*1610*/  SHF.R.U32.HI R28, RZ, UR16, R15 ;  /* 0x00000010ff1c7c19 */ /* 0x000fe2000801160f */
[----:B------:R1:W-:Y:S01]  /*1620*/  ATOMS.POPC.INC.32 RZ, [R25+URZ] ;  /* 0x0000000019ff7f8c */ /* 0x0003e2000d8000ff */
[----:B--2---:R-:W-:Y:S02]  /*1630*/  SHF.R.U32.HI R26, RZ, UR16, R16 ;  /* 0x00000010ff1a7c19 */ /* 0x004fe40008011610 */
[----:B------:R-:W-:Y:S01]  /*1640*/  LOP3.LUT R29, R29, R22, RZ, 0x30, !PT ;  /* 0x000000161d1d7212 */ /* 0x000fe200078e30ff */
[----:B------:R2:W-:Y:S01]  /*1650*/  ATOMS.POPC.INC.32 RZ, [R27+URZ] ;  /* 0x000000001bff7f8c */ /* 0x0005e2000d8000ff */
[----:B0-----:R-:W-:-:S02]  /*1660*/  SHF.R.U32.HI R23, RZ, UR16, R2 ;  /* 0x00000010ff177c19 */ /* 0x001fc40008011602 */
[-C--:B------:R-:W-:Y:S02]  /*1670*/  LOP3.LUT R24, R24, R22.reuse, RZ, 0x30, !PT ;  /* 0x0000001618187212 */ /* 0x080fe400078e30ff */
[----:B-1----:R-:W-:Y:S02]  /*1680*/  SHF.R.U32.HI R25, RZ, UR16, R13 ;  /* 0x00000010ff197c19 */ /* 0x002fe4000801160d */
[-C--:B------:R-:W-:Y:S02]  /*1690*/  LOP3.LUT R26, R26, R22.reuse, RZ, 0x30, !PT ;  /* 0x000000161a1a7212 */ /* 0x080fe400078e30ff */
[----:B--2---:R-:W-:Y:S01]  /*16a0*/  SHF.R.U32.HI R27, RZ, UR16, R14 ;  /* 0x00000010ff1b7c19 */ /* 0x004fe2000801160e */
[----:B------:R-:W-:Y:S01]  /*16b0*/  UIADD3 UR16, UPT, UPT, UR16, 0x8, URZ ;  /* 0x0000000810107890 */ /* 0x000fe2000fffe0ff */
[----:B------:R-:W-:Y:S02]  /*16c0*/  LOP3.LUT R23, R23, R22, RZ, 0x30, !PT ;  /* 0x0000001617177212 */ /* 0x000fe400078e30ff */
[----:B------:R-:W-:-:S02]  /*16d0*/  LEA R29, R29, UR17, 0x2 ;  /* 0x000000111d1d7c11 */ /* 0x000fc4000f8e10ff */
[-C--:B------:R-:W-:Y:S02]  /*16e0*/  LOP3.LUT R25, R25, R22.reuse, RZ, 0x30, !PT ;  /* 0x0000001619197212 */ /* 0x080fe400078e30ff */
[----:B------:R-:W-:Y:S01]  /*16f0*/  ISETP.LE.AND P0, PT, R3, UR16, PT ;  /* 0x0000001003007c0c */ /* 0x000fe2000bf03270 */
[----:B------:R0:W-:Y:S01]  /*1700*/  ATOMS.POPC.INC.32 RZ, [R29+URZ] ;  /* 0x000000001dff7f8c */ /* 0x0001e2000d8000ff */
[----:B------:R-:W-:Y:S02]  /*1710*/  LEA R24, R24, UR17, 0x2 ;  /* 0x0000001118187c11 */ /* 0x000fe4000f8e10ff */
[-C--:B------:R-:W-:Y:S02]  /*1720*/  LOP3.LUT R27, R27, R22.reuse, RZ, 0x30, !PT ;  /* 0x000000161b1b7212 */ /* 0x080fe400078e30ff */
[----:B------:R-:W-:Y:S01]  /*1730*/  LEA R26, R26, UR17, 0x2 ;  /* 0x000000111a1a7c11 */ /* 0x000fe2000f8e10ff */
[----:B------:R0:W-:Y:S01]  /*1740*/  ATOMS.POPC.INC.32 RZ, [R24+URZ] ;  /* 0x0000000018ff7f8c */ /* 0x0001e2000d8000ff */
[----:B------:R-:W-:-:S02]  /*1750*/  LOP3.LUT R28, R28, R22, RZ, 0x30, !PT ;  /* 0x000000161c1c7212 */ /* 0x000fc400078e30ff */
[----:B------:R-:W-:Y:S01]  /*1760*/  LEA R23, R23, UR17, 0x2 ;  /* 0x0000001117177c11 */ /* 0x000fe2000f8e10ff */
[----:B------:R0:W-:Y:S01]  /*1770*/  ATOMS.POPC.INC.32 RZ, [R26+URZ] ;  /* 0x000000001aff7f8c */ /* 0x0001e2000d8000ff */
[----:B------:R-:W-:Y:S02]  /*1780*/  LEA R25, R25, UR17, 0x2 ;  /* 0x0000001119197c11 */ /* 0x000fe4000f8e10ff */
[----:B------:R-:W-:Y:S01]  /*1790*/  LEA R27, R27, UR17, 0x2 ;  /* 0x000000111b1b7c11 */ /* 0x000fe2000f8e10ff */
[----:B------:R0:W-:Y:S01]  /*17a0*/  ATOMS.POPC.INC.32 RZ, [R23+URZ] ;  /* 0x0000000017ff7f8c */ /* 0x0001e2000d8000ff */
[----:B------:R-:W-:-:S03]  /*17b0*/  LEA R28, R28, UR17, 0x2 ;  /* 0x000000111c1c7c11 */ /* 0x000fc6000f8e10ff */
[----:B------:R0:W-:Y:S04]  /*17c0*/  ATOMS.POPC.INC.32 RZ, [R25+URZ] ;  /* 0x0000000019ff7f8c */ /* 0x0001e8000d8000ff */
[----:B------:R0:W-:Y:S04]  /*17d0*/  ATOMS.POPC.INC.32 RZ, [R27+URZ] ;  /* 0x000000001bff7f8c */ /* 0x0001e8000d8000ff */
[----:B------:R0:W-:Y:S01]  /*17e0*/  ATOMS.POPC.INC.32 RZ, [R28+URZ] ;  /* 0x000000001cff7f8c */ /* 0x0001e2000d8000ff */
[----:B------:R-:W-:Y:S05]  /*17f0*/  @!P0 BRA `(.L_x_149) ;  /* 0xfffffff800dc8947 */ /* 0x000fea000383ffff */
.L_x_148:
[----:B------:R-:W-:Y:S05]  /*1800*/  BRA.U !UP0, `(.L_x_150) ;  /* 0xfffffff108dc7547 */ /* 0x000fea000b83ffff */
.L_x_145:
[----:B------:R-:W-:Y:S01]  /*1810*/  BAR.SYNC.DEFER_BLOCKING 0x0 ;  /* 0x0000000000007b1d */ /* 0x000fe20000010000 */
[----:B------:R-:W-:-:S05]  /*1820*/  ISETP.NE.AND P0, PT, R20, RZ, PT ;  /* 0x000000ff1400720c */ /* 0x000fca0003f05270 */
[----:B------:R-:W-:Y:S08]  /*1830*/  BSSY.RECONVERGENT B0, `(.L_x_151) ;  /* 0x0000164000007945 */ /* 0x000ff00003800200 */
[----:B------:R-:W-:Y:S05]  /*1840*/  @P0 BRA `(.L_x_152) ;  /* 0x0000001400880947 */ /* 0x000fea0003800000 */
[----:B------:R-:W-:Y:S01]  /*1850*/  UISETP.GE.U32.AND UP0, UPT, UR22, 0x7, UPT ;  /* 0x000000071600788c */ /* 0x000fe2000bf06070 */
[----:B0-23--:R-:W-:-:S08]  /*1860*/  IMAD.MOV.U32 R3, RZ, RZ, RZ ;  /* 0x000000ffff037224 */ /* 0x00dfd000078e00ff */
[----:B------:R-:W-:Y:S05]  /*1870*/  BRA.U !UP0, `(.L_x_153) ;  /* 0x00000005085c7547 */ /* 0x000fea000b800000 */
[----:B----4-:R-:W0:Y:S01]  /*1880*/  LDC.64 R2, c[0x0][0x380] ;  /* 0x0000e000ff027b82 */ /* 0x010e220000000a00 */
[----:B-1---5:R-:W-:-:S07]  /*1890*/  IMAD.MOV.U32 R5, RZ, RZ, RZ ;  /* 0x000000ffff057224 */ /* 0x022fce00078e00ff */
.L_x_170:
[----:B----4-:R-:W-:Y:S01]  /*18a0*/  IMAD R7, R5, 0x400, R0 ;  /* 0x0000040005077824 */ /* 0x010fe200078e0200 */
[----:B------:R-:W-:Y:S04]  /*18b0*/  BSSY.RECONVERGENT B1, `(.L_x_154) ;  /* 0x000000f000017945 */ /* 0x000fe80003800200 */
[----:B01----:R-:W1:Y:S04]  /*18c0*/  LDS R18, [R7] ;  /* 0x0000000007127984 */ /* 0x003e680000000800 */
[----:B--23--:R2:W3:Y:S04]  /*18d0*/  LDS R9, [R7+0x400] ;  /* 0x0004000007097984 */ /* 0x00c4e80000000800 */
[----:B------:R2:W4:Y:S04]  /*18e0*/  LDS R22, [R7+0x800] ;  /* 0x0008000007167984 */ /* 0x0005280000000800 */
[----:B------:R2:W0:Y:S04]  /*18f0*/  LDS R14, [R7+0xc00] ;  /* 0x000c0000070e7984 */ /* 0x0004280000000800 */
[----:B------:R2:W0:Y:S04]  /*1900*/  LDS R12, [R7+0x1000] ;  /* 0x00100000070c7984 */ /* 0x0004280000000800 */
[----:B------:R2:W0:Y:S04]  /*1910*/  LDS R6, [R7+0x1400] ;  /* 0x0014000007067984 */ /* 0x0004280000000800 */
[----:B------:R2:W0:Y:S04]  /*1920*/  LDS R8, [R7+0x1800] ;  /* 0x0018000007087984 */ /* 0x0004280000000800 */
[----:B------:R2:W0:Y:S01]  /*1930*/  LDS R10, [R7+0x1c00] ;  /* 0x001c0000070a7984 */ /* 0x0004220000000800 */
[----:B-1----:R-:W-:-:S13]  /*1940*/  ISETP.NE.AND P0, PT, R18, RZ, PT ;  /* 0x000000ff1200720c */ /* 0x002fda0003f05270 */
[----:B--234-:R-:W-:Y:S05]  /*1950*/  @!P0 BRA `(.L_x_155) ;  /* 0x0000000000108947 */ /* 0x01cfea0003800000 */
[----:B------:R-:W-:Y:S01]  /*1960*/  LEA R17, R5, R4, 0x8 ;  /* 0x0000000405117211 */ /* 0x000fe200078e40ff */
[----:B------:R-:W-:-:S04]  /*1970*/  IMAD.MOV.U32 R19, RZ, RZ, RZ ;  /* 0x000000ffff137224 */ /* 0x000fc800078e00ff */
[----:B0-----:R-:W-:-:S05]  /*1980*/  IMAD.WIDE.U32 R16, R17, 0x8, R2 ;  /* 0x0000000811107825 */ /* 0x001fca00078e0002 */
[----:B------:R1:W-:Y:S02]  /*1990*/  REDG.E.ADD.64.STRONG.GPU desc[UR20][R16.64], R18 ;  /* 0x000000121000798e */ /* 0x0003e4000c12e514 */
.L_x_155:
[----:B------:R-:W-:Y:S05]  /*19a0*/  BSYNC.RECONVERGENT B1 ;  /* 0x0000000000017941 */ /* 0x000fea0003800200 */
.L_x_154:
[----:B------:R-:W-:Y:S01]  /*19b0*/  ISETP.NE.AND P6, PT, R9, RZ, PT ;  /* 0x000000ff0900720c */ /* 0x000fe20003fc5270 */
[----:B------:R-:W-:Y:S01]  /*19c0*/  BSSY.RECONVERGENT B1, `(.L_x_156) ;  /* 0x000000e000017945 */ /* 0x000fe20003800200 */
[----:B------:R-:W-:Y:S02]  /*19d0*/  ISETP.NE.AND P0, PT, R22, RZ, PT ;  /* 0x000000ff1600720c */ /* 0x000fe40003f05270 */
[----:B0-----:R-:W-:Y:S02]  /*19e0*/  ISETP.NE.AND P1, PT, R14, RZ, PT ;  /* 0x000000ff0e00720c */ /* 0x001fe40003f25270 */
[----:B------:R-:W-:Y:S02]  /*19f0*/  ISETP.NE.AND P2, PT, R12, RZ, PT ;  /* 0x000000ff0c00720c */ /* 0x000fe40003f45270 */
[----:B------:R-:W-:Y:S02]  /*1a00*/  ISETP.NE.AND P3, PT, R6, RZ, PT ;  /* 0x000000ff0600720c */ /* 0x000fe40003f65270 */
[----:B------:R-:W-:-:S02]  /*1a10*/  ISETP.NE.AND P4, PT, R8, RZ, PT ;  /* 0x000000ff0800720c */ /* 0x000fc40003f85270 */
[----:B------:R-:W-:Y:S01]  /*1a20*/  ISETP.NE.AND P5, PT, R10, RZ, PT ;  /* 0x000000ff0a00720c */ /* 0x000fe20003fa5270 */
[----:B------:R-:W-:-:S12]  /*1a30*/  @!P6 BRA `(.L_x_157) ;  /* 0x000000000018e947 */ /* 0x000fd80003800000 */
[----:B-1----:R-:W-:Y:S02]  /*1a40*/  IMAD R17, R5, 0x100, R4 ;  /* 0x0000010005117824 */ /* 0x002fe400078e0204 */
[----:B------:R-:W-:Y:S02]  /*1a50*/  IMAD.MOV.U32 R18, RZ, RZ, R9 ;  /* 0x000000ffff127224 */ /* 0x000fe400078e0009 */
[----:B------:R-:W-:Y:S02]  /*1a60*/  VIADD R17, R17, 0x100 ;  /* 0x0000010011117836 */ /* 0x000fe40000000000 */
[----:B------:R-:W-:Y:S02]  /*1a70*/  IMAD.MOV.U32 R19, RZ, RZ, RZ ;  /* 0x000000ffff137224 */ /* 0x000fe400078e00ff */
[----:B------:R-:W-:-:S05]  /*1a80*/  IMAD.WIDE.U32 R16, R17, 0x8, R2 ;  /* 0x0000000811107825 */ /* 0x000fca00078e0002 */
[----:B------:R0:W-:Y:S02]  /*1a90*/  REDG.E.ADD.64.STRONG.GPU desc[UR20][R16.64], R18 ;  /* 0x000000121000798e */ /* 0x0001e4000c12e514 */
.L_x_157:
[----:B------:R-:W-:Y:S05]  /*1aa0*/  BSYNC.RECONVERGENT B1 ;  /* 0x0000000000017941 */ /* 0x000fea0003800200 */
.L_x_156:
[----:B------:R-:W-:Y:S04]  /*1ab0*/  BSSY.RECONVERGENT B1, `(.L_x_158) ;  /* 0x0000007000017945 */ /* 0x000fe80003800200 */
[----:B------:R-:W-:Y:S05]  /*1ac0*/  @!P0 BRA `(.L_x_159) ;  /* 0x0000000000148947 */ /* 0x000fea0003800000 */
[----:B01----:R-:W-:Y:S02]  /*1ad0*/  IMAD R17, R5, 0x100, R4 ;  /* 0x0000010005117824 */ /* 0x003fe400078e0204 */
[----:B------:R-:W-:-:S03]  /*1ae0*/  IMAD.MOV.U32 R23, RZ, RZ, RZ ;  /* 0x000000ffff177224 */ /* 0x000fc600078e00ff */
[----:B------:R-:W-:-:S05]  /*1af0*/  IADD3 R17, PT, PT, R17, 0x200, RZ ;  /* 0x0000020011117810 */ /* 0x000fca0007ffe0ff */
[----:B------:R-:W-:-:S05]  /*1b00*/  IMAD.WIDE.U32 R16, R17, 0x8, R2 ;  /* 0x0000000811107825 */ /* 0x000fca00078e0002 */
[----:B------:R2:W-:Y:S02]  /*1b10*/  REDG.E.ADD.64.STRONG.GPU desc[UR20][R16.64], R22 ;  /* 0x000000161000798e */ /* 0x0005e4000c12e514 */
.L_x_159:
[----:B------:R-:W-:Y:S05]  /*1b20*/  BSYNC.RECONVERGENT B1 ;  /* 0x0000000000017941 */ /* 0x000fea0003800200 */
.L_x_158:
[----:B------:R-:W-:Y:S04]  /*1b30*/  BSSY.RECONVERGENT B1, `(.L_x_160) ;  /* 0x0000007000017945 */ /* 0x000fe80003800200 */
[----:B------:R-:W-:Y:S05]  /*1b40*/  @!P1 BRA `(.L_x_161) ;  /* 0x0000000000149947 */ /* 0x000fea0003800000 */
[----:B012---:R-:W-:Y:S02]  /*1b50*/  IMAD R17, R5, 0x100, R4 ;  /* 0x0000010005117824 */ /* 0x007fe400078e0204 */
[----:B------:R-:W-:Y:S02]  /*1b60*/  IMAD.MOV.U32 R15, RZ, RZ, RZ ;  /* 0x000000ffff0f7224 */ /* 0x000fe400078e00ff */
[----:B------:R-:W-:-:S04]  /*1b70*/  VIADD R17, R17, 0x300 ;  /* 0x0000030011117836 */ /* 0x000fc80000000000 */
[----:B------:R-:W-:-:S05]  /*1b80*/  IMAD.WIDE.U32 R16, R17, 0x8, R2 ;  /* 0x0000000811107825 */ /* 0x000fca00078e0002 */
[----:B------:R3:W-:Y:S02]  /*1b90*/  REDG.E.ADD.64.STRONG.GPU desc[UR20][R16.64], R14 ;  /* 0x0000000e1000798e */ /* 0x0007e4000c12e514 */
.L_x_161:
[----:B------:R-:W-:Y:S05]  /*1ba0*/  BSYNC.RECONVERGENT B1 ;  /* 0x0000000000017941 */ /* 0x000fea0003800200 */
.L_x_160:
[----:B------:R-:W-:Y:S04]  /*1bb0*/  BSSY.RECONVERGENT B1, `(.L_x_162) ;  /* 0x0000007000017945 */ /* 0x000fe80003800200 */
[----:B------:R-:W-:Y:S05]  /*1bc0*/  @!P2 BRA `(.L_x_163) ;  /* 0x000000000014a947 */ /* 0x000fea0003800000 */
[----:B---3--:R-:W-:Y:S02]  /*1bd0*/  IMAD R15, R5, 0x100, R4 ;  /* 0x00000100050f7824 */ /* 0x008fe400078e0204 */
[----:B------:R-:W-:Y:S02]  /*1be0*/  HFMA2 R13, -RZ, RZ, 0, 0 ;  /* 0x00000000ff0d7431 */ /* 0x000fe400000001ff */
[----:B------:R-:W-:-:S04]  /*1bf0*/  VIADD R15, R15, 0x400 ;  /* 0x000004000f0f7836 */ /* 0x000fc80000000000 */
[----:B------:R-:W-:-:S05]  /*1c00*/  IMAD.WIDE.U32 R14, R15, 0x8, R2 ;  /* 0x000000080f0e7825 */ /* 0x000fca00078e0002 */
[----:B------:R4:W-:Y:S02]  /*1c10*/  REDG.E.ADD.64.STRONG.GPU desc[UR20][R14.64], R12 ;  /* 0x0000000c0e00798e */ /* 0x0009e4000c12e514 */
.L_x_163:
[----:B------:R-:W-:Y:S05]  /*1c20*/  BSYNC.RECONVERGENT B1 ;  /* 0x0000000000017941 */ /* 0x000fea0003800200 */
.L_x_162:
[----:B------:R-:W-:Y:S04]  /*1c30*/  BSSY.RECONVERGENT B1, `(.L_x_164) ;  /* 0x0000007000017945 */ /* 0x000fe80003800200 */
[----:B------:R-:W-:Y:S05]  /*1c40*/  @!P3 BRA `(.L_x_165) ;  /* 0x000000000014b947 */ /* 0x000fea0003800000 */
[----:B----4-:R-:W-:Y:S02]  /*1c50*/  IMAD R13, R5, 0x100, R4 ;  /* 0x00000100050d7824 */ /* 0x010fe400078e0204 */
[----:B------:R-:W-:Y:S02]  /*1c60*/  IMAD.MOV.U32 R7, RZ, RZ, RZ ;  /* 0x000000ffff077224 */ /* 0x000fe400078e00ff */
[----:B------:R-:W-:-:S04]  /*1c70*/  VIADD R13, R13, 0x500 ;  /* 0x000005000d0d7836 */ /* 0x000fc80000000000 */
[----:B------:R-:W-:-:S05]  /*1c80*/  IMAD.WIDE.U32 R12, R13, 0x8, R2 ;  /* 0x000000080d0c7825 */ /* 0x000fca00078e0002 */
[----:B------:R4:W-:Y:S02]  /*1c90*/  REDG.E.ADD.64.STRONG.GPU desc[UR20][R12.64], R6 ;  /* 0x000000060c00798e */ /* 0x0009e4000c12e514 */
.L_x_165:
[----:B------:R-:W-:Y:S05]  /*1ca0*/  BSYNC.RECONVERGENT B1 ;  /* 0x0000000000017941 */ /* 0x000fea0003800200 */
.L_x_164:
[----:B------:R-:W-:Y:S04]  /*1cb0*/  BSSY.RECONVERGENT B1, `(.L_x_166) ;  /* 0x0000007000017945 */ /* 0x000fe80003800200 */
[----:B------:R-:W-:Y:S05]  /*1cc0*/  @!P4 BRA `(.L_x_167) ;  /* 0x000000000014c947 */ /* 0x000fea0003800000 */
[----:B----4-:R-:W-:Y:S02]  /*1cd0*/  IMAD R7, R5, 0x100, R4 ;  /* 0x0000010005077824 */ /* 0x010fe400078e0204 */
[----:B------:R-:W-:Y:S02]  /*1ce0*/  IMAD.MOV.U32 R9, RZ, RZ, RZ ;  /* 0x000000ffff097224 */ /* 0x000fe400078e00ff */
[----:B------:R-:W-:-:S04]  /*1cf0*/  VIADD R7, R7, 0x600 ;  /* 0x0000060007077836 */ /* 0x000fc80000000000 */
[----:B------:R-:W-:-:S05]  /*1d00*/  IMAD.WIDE.U32 R6, R7, 0x8, R2 ;  /* 0x0000000807067825 */ /* 0x000fca00078e0002 */
[----:B------:R4:W-:Y:S02]  /*1d10*/  REDG.E.ADD.64.STRONG.GPU desc[UR20][R6.64], R8 ;  /* 0x000000080600798e */ /* 0x0009e4000c12e514 */
.L_x_167:
[----:B------:R-:W-:Y:S05]  /*1d20*/  BSYNC.RECONVERGENT B1 ;  /* 0x0000000000017941 */ /* 0x000fea0003800200 */
.L_x_166:
[----:B------:R-:W-:Y:S04]  /*1d30*/  BSSY.RECONVERGENT B1, `(.L_x_168) ;  /* 0x0000007000017945 */ /* 0x000fe80003800200 */
[----:B------:R-:W-:Y:S05]  /*1d40*/  @!P5 BRA `(.L_x_169) ;  /* 0x000000000014d947 */ /* 0x000fea0003800000 */
[----:B----4-:R-:W-:Y:S01]  /*1d50*/  LEA R7, R5, R4, 0x8 ;  /* 0x0000000405077211 */ /* 0x010fe200078e40ff */
[----:B------:R-:W-:-:S04]  /*1d60*/  IMAD.MOV.U32 R11, RZ, RZ, RZ ;  /* 0x000000ffff0b7224 */ /* 0x000fc800078e00ff */
[----:B------:R-:W-:-:S04]  /*1d70*/  VIADD R7, R7, 0x700 ;  /* 0x0000070007077836 */ /* 0x000fc80000000000 */
[----:B------:R-:W-:-:S05]  /*1d80*/  IMAD.WIDE.U32 R6, R7, 0x8, R2 ;  /* 0x0000000807067825 */ /* 0x000fca00078e0002 */
[----:B------:R4:W-:Y:S02]  /*1d90*/  REDG.E.ADD.64.STRONG.GPU desc[UR20][R6.64], R10 ;  /* 0x0000000a0600798e */ /* 0x0009e4000c12e514 */
.L_x_169:
[----:B------:R-:W-:Y:S05]  /*1da0*/  BSYNC.RECONVERGENT B1 ;  /* 0x0000000000017941 */ /* 0x000fea0003800200 */
.L_x_168:
[----:B------:R-:W-:-:S05]  /*1db0*/  VIADD R5, R5, 0x8 ;  /* 0x0000000805057836 */ /* 0x000fca0000000000 */
[----:B------:R-:W-:-:S13]  /*1dc0*/  ISETP.NE.AND P0, PT, R5, UR27, PT ;  /* 0x0000001b05007c0c */ /* 0x000fda000bf05270 */
[----:B------:R-:W-:Y:S05]  /*1dd0*/  @P0 BRA `(.L_x_170) ;  /* 0xfffffff800b00947 */ /* 0x000fea000383ffff */
[----:B------:R-:W-:-:S07]  /*1de0*/  IMAD.U32 R3, RZ, RZ, UR27 ;  /* 0x0000001bff037e24 */ /* 0x000fce000f8e00ff */
.L_x_153:
[----:B------:R-:W-:Y:S02]  /*1df0*/  UISETP.NE.AND UP0, UPT, UR24, URZ, UPT ;  /* 0x000000ff1800728c */ /* 0x000fe4000bf05270 */
[----:B----45:R-:W-:Y:S02]  /*1e00*/  IMAD.U32 R8, RZ, RZ, UR24 ;  /* 0x00000018ff087e24 */ /* 0x030fe4000f8e00ff */
[----:B-1----:R-:W-:-:S03]  /*1e10*/  IMAD.U32 R5, RZ, RZ, UR25 ;  /* 0x00000019ff057e24 */ /* 0x002fc6000f8e00ff */
[----:B------:R-:W-:Y:S01]  /*1e20*/  IADD3 R8, PT, PT, R8, -0x1, RZ ;  /* 0xffffffff08087810 */ /* 0x000fe20007ffe0ff */
[----:B------:R-:W-:Y:S01]  /*1e30*/  VIADD R5, R5, 0xffffffff ;  /* 0xffffffff05057836 */ /* 0x000fe20000000000 */
[----:B------:R-:W-:Y:S06]  /*1e40*/  BRA.U !UP0, `(.L_x_171) ;  /* 0x0000000508707547 */ /* 0x000fec000b800000 */
[----:B------:R-:W-:-:S13]  /*1e50*/  ISETP.GE.U32.AND P0, PT, R8, 0x3, PT ;  /* 0x000000030800780c */ /* 0x000fda0003f06070 */
[----:B------:R-:W-:Y:S05]  /*1e60*/  @!P0 BRA `(.L_x_172) ;  /* 0x0000000000bc8947 */ /* 0x000fea0003800000 */
[----:B------:R-:W-:Y:S01]  /*1e70*/  IMAD R7, R3, 0x400, R0 ;  /* 0x0000040003077824 */ /* 0x000fe200078e0200 */
[----:B------:R-:W-:Y:S04]  /*1e80*/  BSSY.RECONVERGENT B1, `(.L_x_173) ;  /* 0x000000f000017945 */ /* 0x000fe80003800200 */
[----:B------:R-:W1:Y:S04]  /*1e90*/  LDS R12, [R7] ;  /* 0x00000000070c7984 */ /* 0x000e680000000800 */
[----:B------:R-:W4:Y:S04]  /*1ea0*/  LDS R9, [R7+0x400] ;  /* 0x0004000007097984 */ /* 0x000f280000000800 */
[----:B------:R-:W5:Y:S04]  /*1eb0*/  LDS R6, [R7+0x800] ;  /* 0x0008000007067984 */ /* 0x000f680000000800 */
[----:B------:R-:W0:Y:S01]  /*1ec0*/  LDS R2, [R7+0xc00] ;  /* 0x000c000007027984 */ /* 0x000e220000000800 */
[----:B-1----:R-:W-:-:S02]  /*1ed0*/  ISETP.NE.AND P0, PT, R12, RZ, PT ;  /* 0x000000ff0c00720c */ /* 0x002fc40003f05270 */
[----:B----4-:R-:W-:Y:S02]  /*1ee0*/  ISETP.NE.AND P1, PT, R9, RZ, PT ;  /* 0x000000ff0900720c */ /* 0x010fe40003f25270 */
[----:B-----5:R-:W-:Y:S02]  /*1ef0*/  ISETP.NE.AND P2, PT, R6, RZ, PT ;  /* 0x000000ff0600720c */ /* 0x020fe40003f45270 */
[----:B0-----:R-:W-:-:S07]  /*1f00*/  ISETP.NE.AND P3, PT, R2, RZ, PT ;  /* 0x000000ff0200720c */ /* 0x001fce0003f65270 */
[----:B------:R-:W-:Y:S06]  /*1f10*/  @!P0 BRA `(.L_x_174) ;  /* 0x0000000000148947 */ /* 0x000fec0003800000 */
[----:B------:R-:W0:Y:S01]  /*1f20*/  LDC.64 R10, c[0x0][0x380] ;  /* 0x0000e000ff0a7b82 */ /* 0x000e220000000a00 */
[----:B------:R-:W-:Y:S02]  /*1f30*/  IMAD R7, R3, 0x100, R4 ;  /* 0x0000010003077824 */ /* 0x000fe400078e0204 */
[----:B------:R-:W-:Y:S02]  /*1f40*/  IMAD.MOV.U32 R13, RZ, RZ, RZ ;  /* 0x000000ffff0d7224 */ /* 0x000fe400078e00ff */
[----:B0-----:R-:W-:-:S05]  /*1f50*/  IMAD.WIDE.U32 R10, R7, 0x8, R10 ;  /* 0x00000008070a7825 */ /* 0x001fca00078e000a */
[----:B------:R0:W-:Y:S02]  /*1f60*/  REDG.E.ADD.64.STRONG.GPU desc[UR20][R10.64], R12 ;  /* 0x0000000c0a00798e */ /* 0x0001e4000c12e514 */
.L_x_174:
[----:B------:R-:W-:Y:S05]  /*1f70*/  BSYNC.RECONVERGENT B1 ;  /* 0x0000000000017941 */ /* 0x000fea0003800200 */
.L_x_173:
[----:B------:R-:W-:Y:S04]  /*1f80*/  BSSY.RECONVERGENT B1, `(.L_x_175) ;  /* 0x0000009000017945 */ /* 0x000fe80003800200 */
[----:B------:R-:W-:Y:S05]  /*1f90*/  @!P1 BRA `(.L_x_176) ;  /* 0x00000000001c9947 */ /* 0x000fea0003800000 */
[----:B0-----:R-:W0:Y:S01]  /*1fa0*/  LDC.64 R10, c[0x0][0x380] ;  /* 0x0000e000ff0a7b82 */ /* 0x001e220000000a00 */
[----:B------:R-:W-:Y:S01]  /*1fb0*/  IMAD R7, R3, 0x100, R4 ;  /* 0x0000010003077824 */ /* 0x000fe200078e0204 */
[----:B------:R-:W-:Y:S01]  /*1fc0*/  MOV R12, R9 ;  /* 0x00000009000c7202 */ /* 0x000fe20000000f00 */
[----:B------:R-:W-:Y:S02]  /*1fd0*/  IMAD.MOV.U32 R13, RZ, RZ, RZ ;  /* 0x000000ffff0d7224 */ /* 0x000fe400078e00ff */
[----:B------:R-:W-:-:S04]  /*1fe0*/  VIADD R7, R7, 0x100 ;  /* 0x0000010007077836 */ /* 0x000fc80000000000 */
[----:B0-----:R-:W-:-:S05]  /*1ff0*/  IMAD.WIDE.U32 R10, R7, 0x8, R10 ;  /* 0x00000008070a7825 */ /* 0x001fca00078e000a */
[----:B------:R1:W-:Y:S02]  /*2000*/  REDG.E.ADD.64.STRONG.GPU desc[UR20][R10.64], R12 ;  /* 0x0000000c0a00798e */ /* 0x0003e4000c12e514 */
.L_x_176:
[----:B------:R-:W-:Y:S05]  /*2010*/  BSYNC.RECONVERGENT B1 ;  /* 0x0000000000017941 */ /* 0x000fea0003800200 */
.L_x_175:
[----:B------:R-:W-:Y:S04]  /*2020*/  BSSY.RECONVERGENT B1, `(.L_x_177) ;  /* 0x0000008000017945 */ /* 0x000fe80003800200 */
[----:B------:R-:W-:Y:S05]  /*2030*/  @!P2 BRA `(.L_x_178) ;  /* 0x000000000018a947 */ /* 0x000fea0003800000 */
[----:B01----:R-:W0:Y:S01]  /*2040*/  LDC.64 R10, c[0x0][0x380] ;  /* 0x0000e000ff0a7b82 */ /* 0x003e220000000a00 */
[----:B------:R-:W-:-:S04]  /*2050*/  IMAD R7, R3, 0x100, R4 ;  /* 0x0000010003077824 */ /* 0x000fc800078e0204 */
[----:B------:R-:W-:-:S04]  /*2060*/  VIADD R7, R7, 0x200 ;  /* 0x0000020007077836 */ /* 0x000fc80000000000 */
[----:B0-----:R-:W-:-:S04]  /*2070*/  IMAD.WIDE.U32 R10, R7, 0x8, R10 ;  /* 0x00000008070a7825 */ /* 0x001fc800078e000a */
[----:B------:R-:W-:-:S05]  /*2080*/  IMAD.MOV.U32 R7, RZ, RZ, RZ ;  /* 0x000000ffff077224 */ /* 0x000fca00078e00ff */
[----:B------:R4:W-:Y:S02]  /*2090*/  REDG.E.ADD.64.STRONG.GPU desc[UR20][R10.64], R6 ;  /* 0x000000060a00798e */ /* 0x0009e4000c12e514 */
.L_x_178:
[----:B------:R-:W-:Y:S05]  /*20a0*/  BSYNC.RECONVERGENT B1 ;  /* 0x0000000000017941 */ /* 0x000fea0003800200 */
.L_x_177:
[----:B------:R-:W-:Y:S04]  /*20b0*/  BSSY.RECONVERGENT B1, `(.L_x_179) ;  /* 0x0000009000017945 */ /* 0x000fe80003800200 */
[----:B------:R-:W-:Y:S05]  /*20c0*/  @!P3 BRA `(.L_x_180) ;  /* 0x00000000001cb947 */ /* 0x000fea0003800000 */
[----:B----4-:R-:W4:Y:S01]  /*20d0*/  LDC.64 R6, c[0x0][0x380] ;  /* 0x0000e000ff067b82 */ /* 0x010f220000000a00 */
[----:B------:R-:W-:Y:S01]  /*20e0*/  IMAD R9, R3, 0x100, R4 ;  /* 0x0000010003097824 */ /* 0x000fe200078e0204 */
[----:B01----:R-:W-:Y:S01]  /*20f0*/  MOV R10, R2 ;  /* 0x00000002000a7202 */ /* 0x003fe20000000f00 */
[----:B------:R-:W-:Y:S02]  /*2100*/  IMAD.MOV.U32 R11, RZ, RZ, RZ ;  /* 0x000000ffff0b7224 */ /* 0x000fe400078e00ff */
[----:B------:R-:W-:-:S04]  /*2110*/  VIADD R9, R9, 0x300 ;  /* 0x0000030009097836 */ /* 0x000fc80000000000 */
[----:B----4-:R-:W-:-:S05]  /*2120*/  IMAD.WIDE.U32 R6, R9, 0x8, R6 ;  /* 0x0000000809067825 */ /* 0x010fca00078e0006 */
[----:B------:R0:W-:Y:S02]  /*2130*/  REDG.E.ADD.64.STRONG.GPU desc[UR20][R6.64], R10 ;  /* 0x0000000a0600798e */ /* 0x0001e4000c12e514 */
.L_x_180:
[----:B------:R-:W-:Y:S05]  /*2140*/  BSYNC.RECONVERGENT B1 ;  /* 0x0000000000017941 */ /* 0x000fea0003800200 */
.L_x_179:
[----:B------:R-:W-:-:S07]  /*2150*/  VIADD R3, R3, 0x4 ;  /* 0x0000000403037836 */ /* 0x000fce0000000000 */
.L_x_172:
[----:B------:R-:W-:Y:S01]  /*2160*/  UISETP.NE.AND UP0, UPT, UR25, URZ, UPT ;  /* 0x000000ff1900728c */ /* 0x000fe2000bf05270 */
[----:B------:R-:W-:Y:S08]  /*2170*/  BSSY.RECONVERGENT B1, `(.L_x_171) ;  /* 0x0000029000017945 */ /* 0x000ff00003800200 */
[----:B------:R-:W-:Y:S05]  /*2180*/  BRA.U !UP0, `(.L_x_181) ;  /* 0x00000001089c7547 */ /* 0x000fea000b800000 */
[----:B------:R-:W-:-:S13]  /*2190*/  ISETP.NE.AND P0, PT, R5, RZ, PT ;  /* 0x000000ff0500720c */ /* 0x000fda0003f05270 */
[----:B------:R-:W-:Y:S05]  /*21a0*/  @!P0 BRA `(.L_x_182) ;  /* 0x0000000000648947 */ /* 0x000fea0003800000 */
[----:B0---4-:R-:W-:Y:S01]  /*21b0*/  IMAD R6, R3, 0x400, R0 ;  /* 0x0000040003067824 */ /* 0x011fe200078e0200 */
[----:B------:R-:W-:Y:S04]  /*21c0*/  BSSY.RECONVERGENT B2, `(.L_x_183) ;  /* 0x000000c000027945 */ /* 0x000fe80003800200 */
[----:B------:R-:W0:Y:S04]  /*21d0*/  LDS R2, [R6] ;  /* 0x0000000006027984 */ /* 0x000e280000000800 */
[----:B------:R-:W4:Y:S01]  /*21e0*/  LDS R9, [R6+0x400] ;  /* 0x0004000006097984 */ /* 0x000f220000000800 */
[----:B0-----:R-:W-:-:S02]  /*21f0*/  ISETP.NE.AND P0, PT, R2, RZ, PT ;  /* 0x000000ff0200720c */ /* 0x001fc40003f05270 */
[----:B----4-:R-:W-:-:S11]  /*2200*/  ISETP.NE.AND P1, PT, R9, RZ, PT ;  /* 0x000000ff0900720c */ /* 0x010fd60003f25270 */
[----:B------:R-:W-:Y:S05]  /*2210*/  @!P0 BRA `(.L_x_184) ;  /* 0x0000000000188947 */ /* 0x000fea0003800000 */
[----:B------:R-:W0:Y:S01]  /*2220*/  LDC.64 R6, c[0x0][0x380] ;  /* 0x0000e000ff067b82 */ /* 0x000e220000000a00 */
[----:B-1----:R-:W-:-:S04]  /*2230*/  IMAD R11, R3, 0x100, R4 ;  /* 0x00000100030b7824 */ /* 0x002fc800078e0204 */
[----:B0-----:R-:W-:-:S04]  /*2240*/  IMAD.WIDE.U32 R10, R11, 0x8, R6 ;  /* 0x000000080b0a7825 */ /* 0x001fc800078e0006 */
[----:B------:R-:W-:Y:S02]  /*2250*/  IMAD.MOV.U32 R6, RZ, RZ, R2 ;  /* 0x000000ffff067224 */ /* 0x000fe400078e0002 */
[----:B------:R-:W-:-:S05]  /*2260*/  IMAD.MOV.U32 R7, RZ, RZ, RZ ;  /* 0x000000ffff077224 */ /* 0x000fca00078e00ff */
[----:B------:R0:W-:Y:S02]  /*2270*/  REDG.E.ADD.64.STRONG.GPU desc[UR20][R10.64], R6 ;  /* 0x000000060a00798e */ /* 0x0001e4000c12e514 */
.L_x_184:
[----:B------:R-:W-:Y:S05]  /*2280*/  BSYNC.RECONVERGENT B2 ;  /* 0x0000000000027941 */ /* 0x000fea0003800200 */
.L_x_183:
[----:B------:R-:W-:Y:S04]  /*2290*/  BSSY.RECONVERGENT B2, `(.L_x_185) ;  /* 0x0000009000027945 */ /* 0x000fe80003800200 */
[----:B------:R-:W-:Y:S05]  /*22a0*/  @!P1 BRA `(.L_x_186) ;  /* 0x00000000001c9947 */ /* 0x000fea0003800000 */
[----:B0-----:R-:W0:Y:S01]  /*22b0*/  LDC.64 R6, c[0x0][0x380] ;  /* 0x0000e000ff067b82 */ /* 0x001e220000000a00 */
[----:B------:R-:W-:-:S05]  /*22c0*/  LEA R2, R3, R4, 0x8 ;  /* 0x0000000403027211 */ /* 0x000fca00078e40ff */
[----:B-1----:R-:W-:-:S04]  /*22d0*/  VIADD R11, R2, 0x100 ;  /* 0x00000100020b7836 */ /* 0x002fc80000000000 */
[----:B0-----:R-:W-:-:S04]  /*22e0*/  IMAD.WIDE.U32 R10, R11, 0x8, R6 ;  /* 0x000000080b0a7825 */ /* 0x001fc800078e0006 */
[----:B------:R-:W-:Y:S02]  /*22f0*/  IMAD.MOV.U32 R6, RZ, RZ, R9 ;  /* 0x000000ffff067224 */ /* 0x000fe400078e0009 */
[----:B------:R-:W-:-:S05]  /*2300*/  IMAD.MOV.U32 R7, RZ, RZ, RZ ;  /* 0x000000ffff077224 */ /* 0x000fca00078e00ff */
[----:B------:R4:W-:Y:S02]  /*2310*/  REDG.E.ADD.64.STRONG.GPU desc[UR20][R10.64], R6 ;  /* 0x000000060a00798e */ /* 0x0009e4000c12e514 */
.L_x_186:
[----:B------:R-:W-:Y:S05]  /*2320*/  BSYNC.RECONVERGENT B2 ;  /* 0x0000000000027941 */ /* 0x000fea0003800200 */
.L_x_185:
[----:B------:R-:W-:-:S07]  /*2330*/  VIADD R3, R3, 0x2 ;  /* 0x0000000203037836 */ /* 0x000fce0000000000 */
.L_x_182:
[----:B------:R-:W-:-:S09]  /*2340*/  UISETP.NE.AND UP0, UPT, UR9, URZ, UPT ;  /* 0x000000ff0900728c */ /* 0x000fd2000bf05270 */
[----:B------:R-:W-:Y:S05]  /*2350*/  BRA.U !UP0, `(.L_x_181) ;  /* 0x0000000108287547 */ /* 0x000fea000b800000 */
[----:B------:R-:W-:-:S05]  /*2360*/  IMAD R2, R3, 0x400, R0 ;  /* 0x0000040003027824 */ /* 0x000fca00078e0200 */
[----:B------:R-:W5:Y:S02]  /*2370*/  LDS R9, [R2] ;  /* 0x0000000002097984 */ /* 0x000f640000000800 */
[----:B-----5:R-:W-:-:S13]  /*2380*/  ISETP.NE.AND P0, PT, R9, RZ, PT ;  /* 0x000000ff0900720c */ /* 0x020fda0003f05270 */
[----:B------:R-:W-:Y:S05]  /*2390*/  @!P0 BRA `(.L_x_181) ;  /* 0x0000000000188947 */ /* 0x000fea0003800000 */
[----:B0---4-:R-:W0:Y:S01]  /*23a0*/  LDC.64 R6, c[0x0][0x380] ;  /* 0x0000e000ff067b82 */ /* 0x011e220000000a00 */
[----:B------:R-:W-:-:S04]  /*23b0*/  IMAD R3, R3, 0x100, R4 ;  /* 0x0000010003037824 */ /* 0x000fc800078e0204 */
[----:B0-----:R-:W-:Y:S01]  /*23c0*/  IMAD.WIDE.U32 R2, R3, 0x8, R6 ;  /* 0x0000000803027825 */ /* 0x001fe200078e0006 */
[----:B------:R-:W-:-:S03]  /*23d0*/  MOV R6, R9 ;  /* 0x0000000900067202 */ /* 0x000fc60000000f00 */
[----:B------:R-:W-:-:S05]  /*23e0*/  IMAD.MOV.U32 R7, RZ, RZ, RZ ;  /* 0x000000ffff077224 */ /* 0x000fca00078e00ff */
[----:B------:R0:W-:Y:S02]  /*23f0*/  REDG.E.ADD.64.STRONG.GPU desc[UR20][R2.64], R6 ;  /* 0x000000060200798e */ /* 0x0001e4000c12e514 */
.L_x_181:
[----:B------:R-:W-:Y:S05]  /*2400*/  BSYNC.RECONVERGENT B1 ;  /* 0x0000000000017941 */ /* 0x000fea0003800200 */
.L_x_171:
[----:B------:R-:W-:-:S13]  /*2410*/  ISETP.GT.U32.AND P0, PT, R4, 0x7f, PT ;  /* 0x0000007f0400780c */ /* 0x000fda0003f04070 */
[----:B------:R-:W-:Y:S05]  /*2420*/  @P0 BRA `(.L_x_152) ;  /* 0x0000000800900947 */ /* 0x000fea0003800000 */
[----:B------:R-:W-:Y:S01]  /*2430*/  UISETP.GE.U32.AND UP0, UPT, UR22, 0x7, UPT ;  /* 0x000000071600788c */ /* 0x000fe2000bf06070 */
[----:B0-----:R-:W-:-:S08]  /*2440*/  IMAD.MOV.U32 R3, RZ, RZ, RZ ;  /* 0x000000ffff037224 */ /* 0x001fd000078e00ff */
[----:B------:R-:W-:Y:S05]  /*2450*/  BRA.U !UP0, `(.L_x_187) ;  /* 0x0000000508147547 */ /* 0x000fea000b800000 */
[----:B------:R-:W0:Y:S01]  /*2460*/  LDC.64 R2, c[0x0][0x380] ;  /* 0x0000e000ff027b82 */ /* 0x000e220000000a00 */
[----:B------:R-:W-:-:S07]  /*2470*/  IMAD.MOV.U32 R9, RZ, RZ, RZ ;  /* 0x000000ffff097224 */ /* 0x000fce00078e00ff */
.L_x_204:
[C---:B01--4-:R-:W-:Y:S01]  /*2480*/  IMAD R11, R9.reuse, 0x400, R0 ;  /* 0x00000400090b7824 */ /* 0x053fe200078e0200 */
[----:B------:R-:W-:Y:S01]  /*2490*/  BSSY.RECONVERGENT B1, `(.L_x_188) ;  /* 0x0000011000017945 */ /* 0x000fe20003800200 */
[C---:B--23--:R-:W-:Y:S02]  /*24a0*/  IMAD R7, R9.reuse, 0x100, R4 ;  /* 0x0000010009077824 */ /* 0x04cfe400078e0204 */
[----:B------:R-:W-:Y:S01]  /*24b0*/  VIADD R9, R9, 0x8 ;  /* 0x0000000809097836 */ /* 0x000fe20000000000 */
[----:B---3--:R-:W1:Y:S01]  /*24c0*/  LDS R14, [R11+0x200] ;  /* 0x000200000b0e7984 */ /* 0x008e620000000800 */
[----:B0-----:R-:W-:-:S03]  /*24d0*/  IMAD.WIDE.U32 R6, R7, 0x8, R2 ;  /* 0x0000000807067825 */ /* 0x001fc600078e0002 */
[----:B------:R-:W0:Y:S04]  /*24e0*/  LDS R13, [R11+0x600] ;  /* 0x000600000b0d7984 */ /* 0x000e280000000800 */
[----:B--2---:R2:W3:Y:S04]  /*24f0*/  LDS R17, [R11+0xa00] ;  /* 0x000a00000b117984 */ /* 0x0044e80000000800 */
[----:B------:R2:W4:Y:S04]  /*2500*/  LDS R18, [R11+0xe00] ;  /* 0x000e00000b127984 */ /* 0x0005280000000800 */
[----:B------:R2:W2:Y:S04]  /*2510*/  LDS R19, [R11+0x1200] ;  /* 0x001200000b137984 */ /* 0x0004a80000000800 */
[----:B------:R0:W2:Y:S04]  /*2520*/  LDS R16, [R11+0x1600] ;  /* 0x001600000b107984 */ /* 0x0000a80000000800 */
[----:B------:R0:W2:Y:S04]  /*2530*/  LDS R12, [R11+0x1a00] ;  /* 0x001a00000b0c7984 */ /* 0x0000a80000000800 */
[----:B------:R0:W2:Y:S01]  /*2540*/  LDS R10, [R11+0x1e00] ;  /* 0x001e00000b0a7984 */ /* 0x0000a20000000800 */
[----:B-1----:R-:W-:-:S02]  /*2550*/  ISETP.NE.AND P0, PT, R14, RZ, PT ;  /* 0x000000ff0e00720c */ /* 0x002fc40003f05270 */
[----:B0-----:R-:W-:-:S11]  /*2560*/  ISETP.NE.AND P1, PT, R13, RZ, PT ;  /* 0x000000ff0d00720c */ /* 0x001fd60003f25270 */
[----:B---34-:R-:W-:Y:S05]  /*2570*/  @!P0 BRA `(.L_x_189) ;  /* 0x0000000000088947 */ /* 0x018fea0003800000 */
[----:B------:R-:W-:-:S05]  /*2580*/  HFMA2 R15, -RZ, RZ, 0, 0 ;  /* 0x00000000ff0f7431 */ /* 0x000fca00000001ff */
[----:B------:R0:W-:Y:S02]  /*2590*/  REDG.E.ADD.64.STRONG.GPU desc[UR20][R6.64+0x400], R14 ;  /* 0x0004000e0600798e */ /* 0x0001e4000c12e514 */
.L_x_189:
[----:B------:R-:W-:Y:S05]  /*25a0*/  BSYNC.RECONVERGENT B1 ;  /* 0x0000000000017941 */ /* 0x000fea0003800200 */
.L_x_188:
[----:B------:R-:W-:Y:S04]  /*25b0*/  BSSY.RECONVERGENT B1, `(.L_x_190) ;  /* 0x0000005000017945 */ /* 0x000fe80003800200 */
[----:B------:R-:W-:Y:S05]  /*25c0*/  @!P1 BRA `(.L_x_191) ;  /* 0x00000000000c9947 */ /* 0x000fea0003800000 */
[----:B0-----:R-:W-:Y:S02]  /*25d0*/  IMAD.MOV.U32 R14, RZ, RZ, R13 ;  /* 0x000000ffff0e7224 */ /* 0x001fe400078e000d */
[----:B------:R-:W-:-:S05]  /*25e0*/  IMAD.MOV.U32 R15, RZ, RZ, RZ ;  /* 0x000000ffff0f7224 */ /* 0x000fca00078e00ff */
[----:B------:R1:W-:Y:S02]  /*25f0*/  REDG.E.ADD.64.STRONG.GPU desc[UR20][R6.64+0xc00], R14 ;  /* 0x000c000e0600798e */ /* 0x0003e4000c12e514 */
.L_x_191:
[----:B------:R-:W-:Y:S05]  /*2600*/  BSYNC.RECONVERGENT B1 ;  /* 0x0000000000017941 */ /* 0x000fea0003800200 */
.L_x_190:
[----:B------:R-:W-:Y:S01]  /*2610*/  ISETP.NE.AND P6, PT, R17, RZ, PT ;  /* 0x000000ff1100720c */ /* 0x000fe20003fc5270 */
[----:B------:R-:W-:Y:S01]  /*2620*/  BSSY.RECONVERGENT B1, `(.L_x_192) ;  /* 0x000000b000017945 */ /* 0x000fe20003800200 */
[----:B------:R-:W-:Y:S02]  /*2630*/  ISETP.NE.AND P0, PT, R9, UR27, PT ;  /* 0x0000001b09007c0c */ /* 0x000fe4000bf05270 */
[----:B------:R-:W-:Y:S02]  /*2640*/  ISETP.NE.AND P1, PT, R18, RZ, PT ;  /* 0x000000ff1200720c */ /* 0x000fe40003f25270 */
[----:B--2---:R-:W-:Y:S02]  /*2650*/  ISETP.NE.AND P2, PT, R19, RZ, PT ;  /* 0x000000ff1300720c */ /* 0x004fe40003f45270 */
[----:B------:R-:W-:Y:S02]  /*2660*/  ISETP.NE.AND P3, PT, R16, RZ, PT ;  /* 0x000000ff1000720c */ /* 0x000fe40003f65270 */
[----:B------:R-:W-:-:S02]  /*2670*/  ISETP.NE.AND P4, PT, R12, RZ, PT ;  /* 0x000000ff0c00720c */ /* 0x000fc40003f85270 */
[----:B------:R-:W-:Y:S01]  /*2680*/  ISETP.NE.AND P5, PT, R10, RZ, PT ;  /* 0x000000ff0a00720c */ /* 0x000fe20003fa5270 */
[----:B------:R-:W-:-:S12]  /*2690*/  @!P6 BRA `(.L_x_193) ;  /* 0x00000000000ce947 */ /* 0x000fd80003800000 */
[----:B01----:R-:W-:Y:S02]  /*26a0*/  IMAD.MOV.U32 R14, RZ, RZ, R17 ;  /* 0x000000ffff0e7224 */ /* 0x003fe400078e0011 */
[----:B------:R-:W-:-:S05]  /*26b0*/  IMAD.MOV.U32 R15, RZ, RZ, RZ ;  /* 0x000000ffff0f7224 */ /* 0x000fca00078e00ff */
[----:B------:R2:W-:Y:S02]  /*26c0*/  REDG.E.ADD.64.STRONG.GPU desc[UR20][R6.64+0x1400], R14 ;  /* 0x0014000e0600798e */ /* 0x0005e4000c12e514 */
.L_x_193:
[----:B------:R-:W-:Y:S05]  /*26d0*/  BSYNC.RECONVERGENT B1 ;  /* 0x0000000000017941 */ /* 0x000fea0003800200 */
.L_x_192:
[----:B------:R-:W-:Y:S04]  /*26e0*/  BSSY.RECONVERGENT B1, `(.L_x_194) ;  /* 0x0000005000017945 */ /* 0x000fe80003800200 */
[----:B------:R-:W-:Y:S05]  /*26f0*/  @!P1 BRA `(.L_x_195) ;  /* 0x00000000000c9947 */ /* 0x000fea0003800000 */
[----:B012---:R-:W-:Y:S02]  /*2700*/  IMAD.MOV.U32 R14, RZ, RZ, R18 ;  /* 0x000000ffff0e7224 */ /* 0x007fe400078e0012 */
[----:B------:R-:W-:-:S05]  /*2710*/  IMAD.MOV.U32 R15, RZ, RZ, RZ ;  /* 0x000000ffff0f7224 */ /* 0x000fca00078e00ff */
[----:B------:R3:W-:Y:S02]  /*2720*/  REDG.E.ADD.64.STRONG.GPU desc[UR20][R6.64+0x1c00], R14 ;  /* 0x001c000e0600798e */ /* 0x0007e4000c12e514 */
.L_x_195:
[----:B------:R-:W-:Y:S05]  /*2730*/  BSYNC.RECONVERGENT B1 ;  /* 0x0000000000017941 */ /* 0x000fea0003800200 */
.L_x_194:
[----:B------:R-:W-:Y:S04]  /*2740*/  BSSY.RECONVERGENT B1, `(.L_x_196) ;  /* 0x0000005000017945 */ /* 0x000fe80003800200 */
[----:B------:R-:W-:Y:S05]  /*2750*/  @!P2 BRA `(.L_x_197) ;  /* 0x00000000000ca947 */ /* 0x000fea0003800000 */
[----:B0123--:R-:W-:Y:S01]  /*2760*/  MOV R14, R19 ;  /* 0x00000013000e7202 */ /* 0x00ffe20000000f00 */
[----:B------:R-:W-:-:S05]  /*2770*/  IMAD.MOV.U32 R15, RZ, RZ, RZ ;  /* 0x000000ffff0f7224 */ /* 0x000fca00078e00ff */
[----:B------:R4:W-:Y:S02]  /*2780*/  REDG.E.ADD.64.STRONG.GPU desc[UR20][R6.64+0x2400], R14 ;  /* 0x0024000e0600798e */ /* 0x0009e4000c12e514 */
.L_x_197:
[----:B------:R-:W-:Y:S05]  /*2790*/  BSYNC.RECONVERGENT B1 ;  /* 0x0000000000017941 */ /* 0x000fea0003800200 */
.L_x_196:
[----:B------:R-:W-:Y:S04]  /*27a0*/  BSSY.RECONVERGENT B1, `(.L_x_198) ;  /* 0x0000004000017945 */ /* 0x000fe80003800200 */
[----:B------:R-:W-:Y:S05]  /*27b0*/  @!P3 BRA `(.L_x_199) ;  /* 0x000000000008b947 */ /* 0x000fea0003800000 */
[----:B------:R-:W-:-:S05]  /*27c0*/  IMAD.MOV.U32 R17, RZ, RZ, RZ ;  /* 0x000000ffff117224 */ /* 0x000fca00078e00ff */
[----:B------:R0:W-:Y:S02]  /*27d0*/  REDG.E.ADD.64.STRONG.GPU desc[UR20][R6.64+0x2c00], R16 ;  /* 0x002c00100600798e */ /* 0x0001e4000c12e514 */
.L_x_199:
[----:B------:R-:W-:Y:S05]  /*27e0*/  BSYNC.RECONVERGENT B1 ;  /* 0x0000000000017941 */ /* 0x000fea0003800200 */
.L_x_198:
[----:B------:R-:W-:Y:S04]  /*27f0*/  BSSY.RECONVERGENT B1, `(.L_x_200) ;  /* 0x0000004000017945 */ /* 0x000fe80003800200 */
[----:B------:R-:W-:Y:S05]  /*2800*/  @!P4 BRA `(.L_x_201) ;  /* 0x000000000008c947 */ /* 0x000fea0003800000 */
[----:B------:R-:W-:-:S05]  /*2810*/  IMAD.MOV.U32 R13, RZ, RZ, RZ ;  /* 0x000000ffff0d7224 */ /* 0x000fca00078e00ff */
[----:B------:R0:W-:Y:S02]  /*2820*/  REDG.E.ADD.64.STRONG.GPU desc[UR20][R6.64+0x3400], R12 ;  /* 0x0034000c0600798e */ /* 0x0001e4000c12e514 */
.L_x_201:
[----:B------:R-:W-:Y:S05]  /*2830*/  BSYNC.RECONVERGENT B1 ;  /* 0x0000000000017941 */ /* 0x000fea0003800200 */
.L_x_200:
[----:B------:R-:W-:Y:S04]  /*2840*/  BSSY.RECONVERGENT B1, `(.L_x_202) ;  /* 0x0000004000017945 */ /* 0x000fe80003800200 */
[----:B------:R-:W-:Y:S05]  /*2850*/  @!P5 BRA `(.L_x_203) ;  /* 0x000000000008d947 */ /* 0x000fea0003800000 */
[----:B------:R-:W-:-:S05]  /*2860*/  IMAD.MOV.U32 R11, RZ, RZ, RZ ;  /* 0x000000ffff0b7224 */ /* 0x000fca00078e00ff */
[----:B------:R0:W-:Y:S02]  /*2870*/  REDG.E.ADD.64.STRONG.GPU desc[UR20][R6.64+0x3c00], R10 ;  /* 0x003c000a0600798e */ /* 0x0001e4000c12e514 */
.L_x_203:
[----:B------:R-:W-:Y:S05]  /*2880*/  BSYNC.RECONVERGENT B1 ;  /* 0x0000000000017941 */ /* 0x000fea0003800200 */
.L_x_202:
[----:B------:R-:W-:Y:S05]  /*2890*/  @P0 BRA `(.L_x_204) ;  /* 0xfffffff800f80947 */ /* 0x000fea000383ffff */
[----:B------:R-:W-:-:S07]  /*28a0*/  IMAD.U32 R3, RZ, RZ, UR27 ;  /* 0x0000001bff037e24 */ /* 0x000fce000f8e00ff */
.L_x_187:
[----:B------:R-:W-:-:S09]  /*28b0*/  UISETP.NE.AND UP0, UPT, UR24, URZ, UPT ;  /* 0x000000ff1800728c */ /* 0x000fd2000bf05270 */
[----:B------:R-:W-:Y:S05]  /*28c0*/  BRA.U !UP0, `(.L_x_152) ;  /* 0x0000000508687547 */ /* 0x000fea000b800000 */
[----:B------:R-:W-:-:S13]  /*28d0*/  ISETP.GE.U32.AND P0, PT, R8, 0x3, PT ;  /* 0x000000030800780c */ /* 0x000fda0003f06070 */
[----:B------:R-:W-:Y:S05]  /*28e0*/  @!P0 BRA `(.L_x_205) ;  /* 0x0000000000bc8947 */ /* 0x000fea0003800000 */
[----:B01234-:R-:W-:Y:S01]  /*28f0*/  IMAD R7, R3, 0x400, R0 ;  /* 0x0000040003077824 */ /* 0x01ffe200078e0200 */
[----:B------:R-:W-:Y:S04]  /*2900*/  BSSY.RECONVERGENT B1, `(.L_x_206) ;  /* 0x000000f000017945 */ /* 0x000fe80003800200 */
[----:B------:R-:W0:Y:S04]  /*2910*/  LDS R10, [R7+0x200] ;  /* 0x00020000070a7984 */ /* 0x000e280000000800 */
[----:B------:R-:W1:Y:S04]  /*2920*/  LDS R12, [R7+0x600] ;  /* 0x00060000070c7984 */ /* 0x000e680000000800 */
[----:B------:R-:W2:Y:S04]  /*2930*/  LDS R6, [R7+0xa00] ;  /* 0x000a000007067984 */ /* 0x000ea80000000800 */
[----:B------:R-:W3:Y:S01]  /*2940*/  LDS R2, [R7+0xe00] ;  /* 0x000e000007027984 */ /* 0x000ee20000000800 */
[----:B0-----:R-:W-:-:S02]  /*2950*/  ISETP.NE.AND P0, PT, R10, RZ, PT ;  /* 0x000000ff0a00720c */ /* 0x001fc40003f05270 */
[----:B-1----:R-:W-:Y:S02]  /*2960*/  ISETP.NE.AND P1, PT, R12, RZ, PT ;  /* 0x000000ff0c00720c */ /* 0x002fe40003f25270 */
[----:B--2---:R-:W-:Y:S02]  /*2970*/  ISETP.NE.AND P2, PT, R6, RZ, PT ;  /* 0x000000ff0600720c */ /* 0x004fe40003f45270 */
[----:B---3--:R-:W-:-:S07]  /*2980*/  ISETP.NE.AND P3, PT, R2, RZ, PT ;  /* 0x000000ff0200720c */ /* 0x008fce0003f65270 */
[----:B------:R-:W-:Y:S06]  /*2990*/  @!P0 BRA `(.L_x_207) ;  /* 0x0000000000148947 */ /* 0x000fec0003800000 */
[----:B------:R-:W0:Y:S01]  /*29a0*/  LDC.64 R8, c[0x0][0x380] ;  /* 0x0000e000ff087b82 */ /* 0x000e220000000a00 */
[----:B------:R-:W-:Y:S01]  /*29b0*/  LEA R7, R3, R4, 0x8 ;  /* 0x0000000403077211 */ /* 0x000fe200078e40ff */
[----:B------:R-:W-:-:S04]  /*29c0*/  IMAD.MOV.U32 R11, RZ, RZ, RZ ;  /* 0x000000ffff0b7224 */ /* 0x000fc800078e00ff */
[----:B0-----:R-:W-:-:S05]  /*29d0*/  IMAD.WIDE.U32 R8, R7, 0x8, R8 ;  /* 0x0000000807087825 */ /* 0x001fca00078e0008 */
[----:B------:R0:W-:Y:S02]  /*29e0*/  REDG.E.ADD.64.STRONG.GPU desc[UR20][R8.64+0x400], R10 ;  /* 0x0004000a0800798e */ /* 0x0001e4000c12e514 */
.L_x_207:
[----:B------:R-:W-:Y:S05]  /*29f0*/  BSYNC.RECONVERGENT B1 ;  /* 0x0000000000017941 */ /* 0x000fea0003800200 */
.L_x_206:
[----:B------:R-:W-:Y:S04]  /*2a00*/  BSSY.RECONVERGENT B1, `(.L_x_208) ;  /* 0x0000009000017945 */ /* 0x000fe80003800200 */
[----:B------:R-:W-:Y:S05]  /*2a10*/  @!P1 BRA `(.L_x_209) ;  /* 0x00000000001c9947 */ /* 0x000fea0003800000 */
[----:B0-----:R-:W0:Y:S01]  /*2a20*/  LDC.64 R8, c[0x0][0x380] ;  /* 0x0000e000ff087b82 */ /* 0x001e220000000a00 */
[----:B------:R-:W-:Y:S02]  /*2a30*/  IMAD R7, R3, 0x100, R4 ;  /* 0x0000010003077824 */ /* 0x000fe400078e0204 */
[----:B------:R-:W-:Y:S02]  /*2a40*/  IMAD.MOV.U32 R10, RZ, RZ, R12 ;  /* 0x000000ffff0a7224 */ /* 0x000fe400078e000c */
[----:B------:R-:W-:Y:S02]  /*2a50*/  VIADD R7, R7, 0x100 ;  /* 0x0000010007077836 */ /* 0x000fe40000000000 */
[----:B------:R-:W-:Y:S02]  /*2a60*/  IMAD.MOV.U32 R11, RZ, RZ, RZ ;  /* 0x000000ffff0b7224 */ /* 0x000fe400078e00ff */
[----:B0-----:R-:W-:-:S05]  /*2a70*/  IMAD.WIDE.U32 R8, R7, 0x8, R8 ;  /* 0x0000000807087825 */ /* 0x001fca00078e0008 */
[----:B------:R1:W-:Y:S02]  /*2a80*/  REDG.E.ADD.64.STRONG.GPU desc[UR20][R8.64+0x400], R10 ;  /* 0x0004000a0800798e */ /* 0x0003e4000c12e514 */
.L_x_209:
[----:B------:R-:W-:Y:S05]  /*2a90*/  BSYNC.RECONVERGENT B1 ;  /* 0x0000000000017941 */ /* 0x000fea0003800200 */
.L_x_208:
[----:B------:R-:W-:Y:S04]  /*2aa0*/  BSSY.RECONVERGENT B1, `(.L_x_210) ;  /* 0x0000008000017945 */ /* 0x000fe80003800200 */
[----:B------:R-:W-:Y:S05]  /*2ab0*/  @!P2 BRA `(.L_x_211) ;  /* 0x000000000018a947 */ /* 0x000fea0003800000 */
[----:B01----:R-:W0:Y:S01]  /*2ac0*/  LDC.64 R8, c[0x0][0x380] ;  /* 0x0000e000ff087b82 */ /* 0x003e220000000a00 */
[----:B------:R-:W-:-:S05]  /*2ad0*/  IMAD R7, R3, 0x100, R4 ;  /* 0x0000010003077824 */ /* 0x000fca00078e0204 */
[----:B------:R-:W-:-:S05]  /*2ae0*/  IADD3 R7, PT, PT, R7, 0x200, RZ ;  /* 0x0000020007077810 */ /* 0x000fca0007ffe0ff */
[----:B0-----:R-:W-:-:S04]  /*2af0*/  IMAD.WIDE.U32 R8, R7, 0x8, R8 ;  /* 0x0000000807087825 */ /* 0x001fc800078e0008 */
[----:B------:R-:W-:-:S05]  /*2b00*/  IMAD.MOV.U32 R7, RZ, RZ, RZ ;  /* 0x000000ffff077224 */ /* 0x000fca00078e00ff */
[----:B------:R2:W-:Y:S02]  /*2b10*/  REDG.E.ADD.64.STRONG.GPU desc[UR20][R8.64+0x400], R6 ;  /* 0x000400060800798e */ /* 0x0005e4000c12e514 */
.L_x_211:
[----:B------:R-:W-:Y:S05]  /*2b20*/  BSYNC.RECONVERGENT B1 ;  /* 0x0000000000017941 */ /* 0x000fea0003800200 */
.L_x_210:
[----:B------:R-:W-:Y:S04]  /*2b30*/  BSSY.RECONVERGENT B1, `(.L_x_212) ;  /* 0x0000009000017945 */ /* 0x000fe80003800200 */
[----:B------:R-:W-:Y:S05]  /*2b40*/  @!P3 BRA `(.L_x_213) ;  /* 0x00000000001cb947 */ /* 0x000fea0003800000 */
[----:B--2---:R-:W2:Y:S01]  /*2b50*/  LDC.64 R6, c[0x0][0x380] ;  /* 0x0000e000ff067b82 */ /* 0x004ea20000000a00 */
[----:B01----:R-:W-:Y:S02]  /*2b60*/  IMAD R9, R3, 0x100, R4 ;  /* 0x0000010003097824 */ /* 0x003fe400078e0204 */
[----:B------:R-:W-:Y:S02]  /*2b70*/  IMAD.MOV.U32 R8, RZ, RZ, R2 ;  /* 0x000000ffff087224 */ /* 0x000fe400078e0002 */
[----:B------:R-:W-:-:S04]  /*2b80*/  VIADD R9, R9, 0x300 ;  /* 0x0000030009097836 */ /* 0x000fc80000000000 */
[----:B--2---:R-:W-:-:S04]  /*2b90*/  IMAD.WIDE.U32 R6, R9, 0x8, R6 ;  /* 0x0000000809067825 */ /* 0x004fc800078e0006 */
[----:B------:R-:W-:-:S05]  /*2ba0*/  IMAD.MOV.U32 R9, RZ, RZ, RZ ;  /* 0x000000ffff097224 */ /* 0x000fca00078e00ff */
[----:B------:R3:W-:Y:S02]  /*2bb0*/  REDG.E.ADD.64.STRONG.GPU desc[UR20][R6.64+0x400], R8 ;  /* 0x000400080600798e */ /* 0x0007e4000c12e514 */
.L_x_213:
[----:B------:R-:W-:Y:S05]  /*2bc0*/  BSYNC.RECONVERGENT B1 ;  /* 0x0000000000017941 */ /* 0x000fea0003800200 */
.L_x_212:
[----:B------:R-:W-:-:S07]  /*2bd0*/  VIADD R3, R3, 0x4 ;  /* 0x0000000403037836 */ /* 0x000fce0000000000 */
.L_x_205:
[----:B------:R-:W-:-:S09]  /*2be0*/  UISETP.NE.AND UP0, UPT, UR25, URZ, UPT ;  /* 0x000000ff1900728c */ /* 0x000fd2000bf05270 */
[----:B------:R-:W-:Y:S05]  /*2bf0*/  BRA.U !UP0, `(.L_x_152) ;  /* 0x00000001089c7547 */ /* 0x000fea000b800000 */
[----:B------:R-:W-:-:S13]  /*2c00*/  ISETP.NE.AND P0, PT, R5, RZ, PT ;  /* 0x000000ff0500720c */ /* 0x000fda0003f05270 */
[----:B------:R-:W-:Y:S05]  /*2c10*/  @!P0 BRA `(.L_x_214) ;  /* 0x0000000000648947 */ /* 0x000fea0003800000 */
[----:B01234-:R-:W-:Y:S01]  /*2c20*/  LEA R6, R3, R0, 0xa ;  /* 0x0000000003067211 */ /* 0x01ffe200078e50ff */
[----:B------:R-:W-:Y:S04]  /*2c30*/  BSSY.RECONVERGENT B1, `(.L_x_215) ;  /* 0x000000c000017945 */ /* 0x000fe80003800200 */
[----:B------:R-:W0:Y:S04]  /*2c40*/  LDS R2, [R6+0x200] ;  /* 0x0002000006027984 */ /* 0x000e280000000800 */
[----:B------:R-:W1:Y:S01]  /*2c50*/  LDS R5, [R6+0x600] ;  /* 0x0006000006057984 */ /* 0x000e620000000800 */
[----:B0-----:R-:W-:-:S02]  /*2c60*/  ISETP.NE.AND P0, PT, R2, RZ, PT ;  /* 0x000000ff0200720c */ /* 0x001fc40003f05270 */
[----:B-1----:R-:W-:-:S11]  /*2c70*/  ISETP.NE.AND P1, PT, R5, RZ, PT ;  /* 0x000000ff0500720c */ /* 0x002fd60003f25270 */
[----:B------:R-:W-:Y:S05]  /*2c80*/  @!P0 BRA `(.L_x_216) ;  /* 0x0000000000188947 */ /* 0x000fea0003800000 */
[----:B------:R-:W0:Y:S01]  /*2c90*/  LDC.64 R6, c[0x0][0x380] ;  /* 0x0000e000ff067b82 */ /* 0x000e220000000a00 */
[----:B------:R-:W-:-:S04]  /*2ca0*/  IMAD R9, R3, 0x100, R4 ;  /* 0x0000010003097824 */ /* 0x000fc800078e0204 */
[----:B0-----:R-:W-:-:S04]  /*2cb0*/  IMAD.WIDE.U32 R8, R9, 0x8, R6 ;  /* 0x0000000809087825 */ /* 0x001fc800078e0006 */
[----:B------:R-:W-:Y:S02]  /*2cc0*/  IMAD.MOV.U32 R6, RZ, RZ, R2 ;  /* 0x000000ffff067224 */ /* 0x000fe400078e0002 */
[----:B------:R-:W-:-:S05]  /*2cd0*/  IMAD.MOV.U32 R7, RZ, RZ, RZ ;  /* 0x000000ffff077224 */ /* 0x000fca00078e00ff */
[----:B------:R0:W-:Y:S02]  /*2ce0*/  REDG.E.ADD.64.STRONG.GPU desc[UR20][R8.64+0x400], R6 ;  /* 0x000400060800798e */ /* 0x0001e4000c12e514 */
.L_x_216:
[----:B------:R-:W-:Y:S05]  /*2cf0*/  BSYNC.RECONVERGENT B1 ;  /* 0x0000000000017941 */ /* 0x000fea0003800200 */
.L_x_215:
[----:B------:R-:W-:Y:S04]  /*2d00*/  BSSY.RECONVERGENT B1, `(.L_x_217) ;  /* 0x0000009000017945 */ /* 0x000fe80003800200 */
[----:B------:R-:W-:Y:S05]  /*2d10*/  @!P1 BRA `(.L_x_218) ;  /* 0x00000000001c9947 */ /* 0x000fea0003800000 */
[----:B0-----:R-:W0:Y:S01]  /*2d20*/  LDC.64 R6, c[0x0][0x380] ;  /* 0x0000e000ff067b82 */ /* 0x001e220000000a00 */
[----:B------:R-:W-:-:S04]  /*2d30*/  IMAD R2, R3, 0x100, R4 ;  /* 0x0000010003027824 */ /* 0x000fc800078e0204 */
[----:B------:R-:W-:-:S04]  /*2d40*/  VIADD R9, R2, 0x100 ;  /* 0x0000010002097836 */ /* 0x000fc80000000000 */
[----:B0-----:R-:W-:-:S04]  /*2d50*/  IMAD.WIDE.U32 R8, R9, 0x8, R6 ;  /* 0x0000000809087825 */ /* 0x001fc800078e0006 */
[----:B------:R-:W-:Y:S02]  /*2d60*/  HFMA2 R7, -RZ, RZ, 0, 0 ;  /* 0x00000000ff077431 */ /* 0x000fe400000001ff */
[----:B------:R-:W-:-:S05]  /*2d70*/  IMAD.MOV.U32 R6, RZ, RZ, R5 ;  /* 0x000000ffff067224 */ /* 0x000fca00078e0005 */
[----:B------:R1:W-:Y:S02]  /*2d80*/  REDG.E.ADD.64.STRONG.GPU desc[UR20][R8.64+0x400], R6 ;  /* 0x000400060800798e */ /* 0x0003e4000c12e514 */
.L_x_218:
[----:B------:R-:W-:Y:S05]  /*2d90*/  BSYNC.RECONVERGENT B1 ;  /* 0x0000000000017941 */ /* 0x000fea0003800200 */
.L_x_217:
[----:B------:R-:W-:-:S07]  /*2da0*/  VIADD R3, R3, 0x2 ;  /* 0x0000000203037836 */ /* 0x000fce0000000000 */
.L_x_214:
[----:B------:R-:W-:-:S09]  /*2db0*/  UISETP.NE.AND UP0, UPT, UR9, URZ, UPT ;  /* 0x000000ff0900728c */ /* 0x000fd2000bf05270 */
[----:B------:R-:W-:Y:S05]  /*2dc0*/  BRA.U !UP0, `(.L_x_152) ;  /* 0x0000000108287547 */ /* 0x000fea000b800000 */
[----:B------:R-:W-:-:S05]  /*2dd0*/  IMAD R2, R3, 0x400, R0 ;  /* 0x0000040003027824 */ /* 0x000fca00078e0200 */
[----:B------:R-:W5:Y:S02]  /*2de0*/  LDS R5, [R2+0x200] ;  /* 0x0002000002057984 */ /* 0x000f640000000800 */
[----:B-----5:R-:W-:-:S13]  /*2df0*/  ISETP.NE.AND P0, PT, R5, RZ, PT ;  /* 0x000000ff0500720c */ /* 0x020fda0003f05270 */
[----:B------:R-:W-:Y:S05]  /*2e00*/  @!P0 BRA `(.L_x_152) ;  /* 0x0000000000188947 */ /* 0x000fea0003800000 */
[----:B01234-:R-:W0:Y:S01]  /*2e10*/  LDC.64 R6, c[0x0][0x380] ;  /* 0x0000e000ff067b82 */ /* 0x01fe220000000a00 */
[----:B------:R-:W-:-:S04]  /*2e20*/  IMAD R3, R3, 0x100, R4 ;  /* 0x0000010003037824 */ /* 0x000fc800078e0204 */
[----:B0-----:R-:W-:-:S04]  /*2e30*/  IMAD.WIDE.U32 R2, R3, 0x8, R6 ;  /* 0x0000000803027825 */ /* 0x001fc800078e0006 */
[----:B------:R-:W-:Y:S02]  /*2e40*/  IMAD.MOV.U32 R6, RZ, RZ, R5 ;  /* 0x000000ffff067224 */ /* 0x000fe400078e0005 */
[----:B------:R-:W-:-:S05]  /*2e50*/  IMAD.MOV.U32 R7, RZ, RZ, RZ ;  /* 0x000000ffff077224 */ /* 0x000fca00078e00ff */
[----:B------:R0:W-:Y:S02]  /*2e60*/  REDG.E.ADD.64.STRONG.GPU desc[UR20][R2.64+0x400], R6 ;  /* 0x000400060200798e */ /* 0x0001e4000c12e514 */
.L_x_152:
[----:B------:R-:W-:Y:S05]  /*2e70*/  BSYNC.RECONVERGENT B0 ;  /* 0x0000000000007941 */ /* 0x000fea0003800200 */
.L_x_151:
[----:B------:R-:W-:Y:S01]  /*2e80*/  BAR.SYNC.DEFER_BLOCKING 0x0 ;  /* 0x0000000000007b1d */ /* 0x000fe20000010000 */
[----:B------:R-:W-:-:S04]  /*2e90*/  UIADD3 UR6, UP0, UPT, UR6, 0x1, URZ ;  /* 0x0000000106067890 */ /* 0x000fc8000ff1e0ff */
[----:B------:R-:W-:Y:S02]  /*2ea0*/  UIADD3.X UR7, UPT, UPT, URZ, UR7, URZ, UP0, !UPT ;  /* 0x00000007ff077290 */ /* 0x000fe400087fe4ff */
[----:B------:R-:W-:-:S04]  /*2eb0*/  UISETP.NE.U32.AND UP0, UPT, UR6, UR11, UPT ;  /* 0x0000000b0600728c */ /* 0x000fc8000bf05070 */
[----:B------:R-:W-:-:S09]  /*2ec0*/  UISETP.NE.AND.EX UP0, UPT, UR7, UR12, UPT, UP0 ;  /* 0x0000000c0700728c */ /* 0x000fd2000bf05300 */
[----:B------:R-:W-:Y:S05]  /*2ed0*/  BRA.U UP0, `(.L_x_219) ;  /* 0xffffffd100f07547 */ /* 0x000fea000b83ffff */
[----:B------:R-:W-:Y:S05]  /*2ee0*/  EXIT ;  /* 0x000000000000794d */ /* 0x000fea0003800000 */
.L_x_220:
        /* <DEDUP_REMOVED lines=9> */
.L_x_1115:


//--------------------- .text._ZN3cub18CUB_300001_SM_10006detail10radix_sort31DeviceRadixSortSingleTileKernelINS1_5radix10policy_hubIiiyE10Policy1000ELNS0_9SortOrderE0EiiyNS1_21identity_decomposer_tEEEvPKT1_PSA_PKT2_PSE_T3_iiT4_ --------------------------
	.section	.text._ZN3cub18CUB_300001_SM_10006detail10radix_sort31DeviceRadixSortSingleTileKernelINS1_5radix10policy_hubIiiyE10Policy1000ELNS0_9SortOrderE0EiiyNS1_21identity_decomposer_tEEEvPKT1_PSA_PKT2_PSE_T3_iiT4_,"ax",@progbits
	.align	128
        .global         _ZN3cub18CUB_300001_SM_10006detail10radix_sort31DeviceRadixSortSingleTileKernelINS1_5radix10policy_hubIiiyE10Policy1000ELNS0_9SortOrderE0EiiyNS1_21identity_decomposer_tEEEvPKT1_PSA_PKT2_PSE_T3_iiT4_
        .type           _ZN3cub18CUB_300001_SM_10006detail10radix_sort31DeviceRadixSortSingleTileKernelINS1_5radix10policy_hubIiiyE10Policy1000ELNS0_9SortOrderE0EiiyNS1_21identity_decomposer_tEEEvPKT1_PSA_PKT2_PSE_T3_iiT4_,@function
        .size           _ZN3cub18CUB_300001_SM_10006detail10radix_sort31DeviceRadixSortSingleTileKernelINS1_5radix10policy_hubIiiyE10Policy1000ELNS0_9SortOrderE0EiiyNS1_21identity_decomposer_tEEEvPKT1_PSA_PKT2_PSE_T3_iiT4_,(.L_x_1116 - _ZN3cub18CUB_300001_SM_10006detail10radix_sort31DeviceRadixSortSingleTileKernelINS1_5radix10policy_hubIiiyE10Policy1000ELNS0_9SortOrderE0EiiyNS1_21identity_decomposer_tEEEvPKT1_PSA_PKT2_PSE_T3_iiT4_)
        .other          _ZN3cub18CUB_300001_SM_10006detail10radix_sort31DeviceRadixSortSingleTileKernelINS1_5radix10policy_hubIiiyE10Policy1000ELNS0_9SortOrderE0EiiyNS1_21identity_decomposer_tEEEvPKT1_PSA_PKT2_PSE_T3_iiT4_,@"STO_CUDA_ENTRY STV_DEFAULT"
_ZN3cub18CUB_300001_SM_10006detail10radix_sort31DeviceRadixSortSingleTileKernelINS1_5radix10policy_hubIiiyE10Policy1000ELNS0_9SortOrderE0EiiyNS1_21identity_decomposer_tEEEvPKT1_PSA_PKT2_PSE_T3_iiT4_:
.text._ZN3cub18CUB_300001_SM_10006detail10radix_sort31DeviceRadixSortSingleTileKernelINS1_5radix10policy_hubIiiyE10Policy1000ELNS0_9SortOrderE0EiiyNS1_21identity_decomposer_tEEEvPKT1_PSA_PKT2_PSE_T3_iiT4_:
[----:B------:R-:W-:Y:S01]  /*0000*/  LDC R1, c[0x0][0x37c] ;  /* 0x0000df00ff017b82 */ /* 0x000fe20000000800 */
[----:B------:R-:W0:Y:S01]  /*0010*/  S2R R0, SR_TID.X ;  /* 0x0000000000007919 */ /* 0x000e220000002100 */
[----:B------:R-:W1:Y:S06]  /*0020*/  LDCU UR4, c[0x0][0x3a0] ;  /* 0x00007400ff0477ac */ /* 0x000e6c0008000800 */
[----:B------:R-:W2:Y:S01]  /*0030*/  LDC.64 R6, c[0x0][0x380] ;  /* 0x0000e000ff067b82 */ /* 0x000ea20000000a00 */
[----:B------:R-:W3:Y:S01]  /*0040*/  LDCU.64 UR8, c[0x0][0x358] ;  /* 0x00006b00ff0877ac */ /* 0x000ee20008000a00 */
[----:B------:R-:W4:Y:S01]  /*0050*/  LDCU UR10, c[0x0][0x3ac] ;  /* 0x00007580ff0a77ac */ /* 0x000f220008000800 */
[----:B0-----:R-:W-:-:S04]  /*0060*/  IMAD R9, R0, 0x13, RZ ;  /* 0x0000001300097824 */ /* 0x001fc800078e02ff */
[C---:B------:R-:W-:Y:S01]  /*0070*/  VIADD R4, R9.reuse, 0x1 ;  /* 0x0000000109047836 */ /* 0x040fe20000000000 */
[C---:B-1----:R-:W-:Y:S01]  /*0080*/  ISETP.GE.AND P6, PT, R9.reuse, UR4, PT ;  /* 0x0000000409007c0c */ /* 0x042fe2000bfc6270 */
[C---:B------:R-:W-:Y:S02]  /*0090*/  VIADD R8, R9.reuse, 0x5 ;  /* 0x0000000509087836 */ /* 0x040fe40000000000 */
[C---:B--2---:R-:W-:Y:S01]  /*00a0*/  IMAD.WIDE.U32 R6, R9.reuse, 0x4, R6 ;  /* 0x0000000409067825 */ /* 0x044fe200078e0006 */
[----:B------:R-:W-:Y:S02]  /*00b0*/  ISETP.GE.AND P5, PT, R4, UR4, PT ;  /* 0x0000000404007c0c */ /* 0x000fe4000bfa6270 */
[----:B------:R-:W-:Y:S01]  /*00c0*/  ISETP.GE.AND P1, PT, R8, UR4, PT ;  /* 0x0000000408007c0c */ /* 0x000fe2000bf26270 */
[C---:B------:R-:W-:Y:S01]  /*00d0*/  VIADD R5, R9.reuse, 0x2 ;  /* 0x0000000209057836 */ /* 0x040fe20000000000 */
[----:B------:R-:W-:Y:S01]  /*00e0*/  P2R R46, PR, RZ, 0x20 ;  /* 0x00000020ff2e7803 */ /* 0x000fe20000000000 */
[C---:B------:R-:W-:Y:S01]  /*00f0*/  VIADD R10, R9.reuse, 0x6 ;  /* 0x00000006090a7836 */ /* 0x040fe20000000000 */
[----:B------:R-:W-:Y:S01]  /*0100*/  P2R R49, PR, RZ, 0x2 ;  /* 0x00000002ff317803 */ /* 0x000fe20000000000 */
[----:B------:R-:W-:Y:S01]  /*0110*/  VIADD R4, R9, 0x3 ;  /* 0x0000000309047836 */ /* 0x000fe20000000000 */
[----:B------:R-:W-:Y:S01]  /*0120*/  ISETP.GE.AND P4, PT, R5, UR4, PT ;  /* 0x0000000405007c0c */ /* 0x000fe2000bf86270 */
[C---:B------:R-:W-:Y:S01]  /*0130*/  VIADD R5, R9.reuse, 0x4 ;  /* 0x0000000409057836 */ /* 0x040fe20000000000 */
[----:B------:R-:W-:Y:S01]  /*0140*/  ISETP.GE.AND P0, PT, R10, UR4, PT ;  /* 0x000000040a007c0c */ /* 0x000fe2000bf06270 */
[----:B------:R-:W-:Y:S01]  /*0150*/  VIADD R29, R9, 0x9 ;  /* 0x00000009091d7836 */ /* 0x000fe20000000000 */
[----:B------:R-:W-:Y:S01]  /*0160*/  ISETP.GE.AND P3, PT, R4, UR4, PT ;  /* 0x0000000404007c0c */ /* 0x000fe2000bf66270 */
[----:B---3--:R-:W2:Y:S01]  /*0170*/  @!P5 LDG.E R8, desc[UR8][R6.64+0x4] ;  /* 0x000004080608d981 */ /* 0x008ea2000c1e1900 */
[----:B------:R-:W-:Y:S01]  /*0180*/  ISETP.GE.AND P2, PT, R5, UR4, PT ;  /* 0x0000000405007c0c */ /* 0x000fe2000bf46270 */
[C---:B------:R-:W-:Y:S01]  /*0190*/  VIADD R4, R9.reuse, 0x7 ;  /* 0x0000000709047836 */ /* 0x040fe20000000000 */
[----:B------:R-:W-:Y:S01]  /*01a0*/  P2R R50, PR, RZ, 0x1 ;  /* 0x00000001ff327803 */ /* 0x000fe20000000000 */
[----:B------:R-:W3:Y:S01]  /*01b0*/  @!P1 LDG.E R35, desc[UR8][R6.64+0x14] ;  /* 0x0000140806239981 */ /* 0x000ee2000c1e1900 */
[C---:B------:R-:W-:Y:S01]  /*01c0*/  VIADD R5, R9.reuse, 0x8 ;  /* 0x0000000809057836 */ /* 0x040fe20000000000 */
[----:B------:R-:W-:Y:S01]  /*01d0*/  P2R R47, PR, RZ, 0x8 ;  /* 0x00000008ff2f7803 */ /* 0x000fe20000000000 */
[C---:B------:R-:W-:Y:S01]  /*01e0*/  VIADD R30, R9.reuse, 0xa ;  /* 0x0000000a091e7836 */ /* 0x040fe20000000000 */
[----:B------:R-:W4:Y:S01]  /*01f0*/  @!P4 LDG.E R10, desc[UR8][R6.64+0x8] ;  /* 0x00000808060ac981 */ /* 0x000f22000c1e1900 */
[C---:B------:R-:W-:Y:S01]  /*0200*/  VIADD R31, R9.reuse, 0xb ;  /* 0x0000000b091f7836 */ /* 0x040fe20000000000 */
[----:B------:R-:W-:Y:S01]  /*0210*/  P2R R48, PR, RZ, 0x4 ;  /* 0x00000004ff307803 */ /* 0x000fe20000000000 */
[C---:B------:R-:W-:Y:S01]  /*0220*/  VIADD R32, R9.reuse, 0xc ;  /* 0x0000000c09207836 */ /* 0x040fe20000000000 */
[----:B------:R-:W3:Y:S01]  /*0230*/  @!P3 LDG.E R11, desc[UR8][R6.64+0xc] ;  /* 0x00000c08060bb981 */ /* 0x000ee2000c1e1900 */
[----:B------:R-:W-:Y:S01]  /*0240*/  VIADD R33, R9, 0x10 ;  /* 0x0000001009217836 */ /* 0x000fe20000000000 */
[----:B------:R-:W-:-:S02]  /*0250*/  P2R R45, PR, RZ, 0x10 ;  /* 0x00000010ff2d7803 */ /* 0x000fc40000000000 */
[----:B------:R-:W3:Y:S04]  /*0260*/  @!P2 LDG.E R34, desc[UR8][R6.64+0x10] ;  /* 0x000010080622a981 */ /* 0x000ee8000c1e1900 */
[----:B------:R-:W3:Y:S01]  /*0270*/  @!P0 LDG.E R36, desc[UR8][R6.64+0x18] ;  /* 0x0000180806248981 */ /* 0x000ee2000c1e1900 */
[----:B------:R-:W-:-:S03]  /*0280*/  ISETP.GE.AND P0, PT, R4, UR4, PT ;  /* 0x0000000404007c0c */ /* 0x000fc6000bf06270 */
[----:B------:R-:W3:Y:S01]  /*0290*/  @!P6 LDG.E R61, desc[UR8][R6.64] ;  /* 0x00000008063de981 */ /* 0x000ee2000c1e1900 */
[----:B------:R-:W-:-:S09]  /*02a0*/  P2R R51, PR, RZ, 0x1 ;  /* 0x00000001ff337803 */ /* 0x000fd20000000000 */
[----:B------:R-:W3:Y:S01]  /*02b0*/  @!P0 LDG.E R37, desc[UR8][R6.64+0x1c] ;  /* 0x00001c0806258981 */ /* 0x000ee2000c1e1900 */
[----:B------:R-:W-:Y:S02]  /*02c0*/  ISETP.GE.AND P0, PT, R5, UR4, PT ;  /* 0x0000000405007c0c */ /* 0x000fe4000bf06270 */
[----:B------:R-:W0:Y:S02]  /*02d0*/  LDC.64 R4, c[0x0][0x390] ;  /* 0x0000e400ff047b82 */ /* 0x000e240000000a00 */
[----:B------:R-:W-:-:S09]  /*02e0*/  P2R R52, PR, RZ, 0x1 ;  /* 0x00000001ff347803 */ /* 0x000fd20000000000 */
[----:B------:R-:W3:Y:S01]  /*02f0*/  @!P0 LDG.E R38, desc[UR8][R6.64+0x20] ;  /* 0x0000200806268981 */ /* 0x000ee2000c1e1900 */
[----:B------:R-:W-:-:S04]  /*0300*/  ISETP.GE.AND P0, PT, R29, UR4, PT ;  /* 0x000000041d007c0c */ /* 0x000fc8000bf06270 */
[----:B------:R-:W-:-:S09]  /*0310*/  P2R R53, PR, RZ, 0x1 ;  /* 0x00000001ff357803 */ /* 0x000fd20000000000 */
[----:B------:R-:W3:Y:S01]  /*0320*/  @!P0 LDG.E R39, desc[UR8][R6.64+0x24] ;  /* 0x0000240806278981 */ /* 0x000ee2000c1e1900 */
[----:B------:R-:W-:Y:S01]  /*0330*/  ISETP.GE.AND P0, PT, R30, UR4, PT ;  /* 0x000000041e007c0c */ /* 0x000fe2000bf06270 */
[----:B------:R-:W-:-:S05]  /*0340*/  VIADD R30, R9, 0xd ;  /* 0x0000000d091e7836 */ /* 0x000fca0000000000 */
[----:B------:R-:W-:Y:S02]  /*0350*/  ISETP.GE.AND P1, PT, R30, UR4, PT ;  /* 0x000000041e007c0c */ /* 0x000fe4000bf26270 */
[----:B------:R-:W-:Y:S02]  /*0360*/  P2R R54, PR, RZ, 0x1 ;  /* 0x00000001ff367803 */ /* 0x000fe40000000000 */
[----:B------:R-:W-:-:S03]  /*0370*/  P2R R58, PR, RZ, 0x2 ;  /* 0x00000002ff3a7803 */ /* 0x000fc60000000000 */
[----:B------:R-:W3:Y:S01]  /*0380*/  @!P0 LDG.E R40, desc[UR8][R6.64+0x28] ;  /* 0x0000280806288981 */ /* 0x000ee2000c1e1900 */
[----:B------:R-:W-:-:S05]  /*0390*/  ISETP.GE.AND P0, PT, R31, UR4, PT ;  /* 0x000000041f007c0c */ /* 0x000fca000bf06270 */
[----:B------:R-:W3:Y:S01]  /*03a0*/  @!P1 LDG.E R62, desc[UR8][R6.64+0x34] ;  /* 0x00003408063e9981 */ /* 0x000ee2000c1e1900 */
[----:B------:R-:W-:-:S04]  /*03b0*/  ISETP.NE.AND P1, PT, R54, RZ, PT ;  /* 0x000000ff3600720c */ /* 0x000fc80003f25270 */
[----:B------:R-:W-:Y:S02]  /*03c0*/  P2R R57, PR, RZ, 0x2 ;  /* 0x00000002ff397803 */ /* 0x000fe40000000000 */
[----:B------:R-:W-:Y:S01]  /*03d0*/  ISETP.NE.AND P1, PT, R53, RZ, PT ;  /* 0x000000ff3500720c */ /* 0x000fe20003f25270 */
[----:B------:R-:W3:Y:S03]  /*03e0*/  @!P0 LDG.E R41, desc[UR8][R6.64+0x2c] ;  /* 0x00002c0806298981 */ /* 0x000ee6000c1e1900 */
[----:B------:R-:W-:Y:S02]  /*03f0*/  P2R R56, PR, RZ, 0x2 ;  /* 0x00000002ff387803 */ /* 0x000fe40000000000 */
[----:B------:R-:W-:Y:S02]  /*0400*/  ISETP.NE.AND P1, PT, R52, RZ, PT ;  /* 0x000000ff3400720c */ /* 0x000fe40003f25270 */
[----:B------:R-:W-:-:S02]  /*0410*/  P2R R60, PR, RZ, 0x1 ;  /* 0x00000001ff3c7803 */ /* 0x000fc40000000000 */
[----:B------:R-:W-:Y:S02]  /*0420*/  P2R R55, PR, RZ, 0x2 ;  /* 0x00000002ff377803 */ /* 0x000fe40000000000 */
[----:B------:R-:W-:Y:S02]  /*0430*/  ISETP.GE.AND P0, PT, R32, UR4, PT ;  /* 0x0000000420007c0c */ /* 0x000fe4000bf06270 */
[----:B------:R-:W-:Y:S01]  /*0440*/  ISETP.NE.AND P1, PT, R51, RZ, PT ;  /* 0x000000ff3300720c */ /* 0x000fe20003f25270 */
[----:B------:R-:W-:-:S03]  /*0450*/  VIADD R32, R9, 0xf ;  /* 0x0000000f09207836 */ /* 0x000fc60000000000 */
[----:B------:R-:W-:Y:S02]  /*0460*/  P2R R54, PR, RZ, 0x2 ;  /* 0x00000002ff367803 */ /* 0x000fe40000000000 */
[----:B------:R-:W-:Y:S02]  /*0470*/  ISETP.NE.AND P1, PT, R50, RZ, PT ;  /* 0x000000ff3200720c */ /* 0x000fe40003f25270 */
[----:B------:R-:W-:Y:S02]  /*0480*/  ISETP.GE.AND P3, PT, R32, UR4, PT ;  /* 0x0000000420007c0c */ /* 0x000fe4000bf66270 */
[----:B------:R-:W-:Y:S01]  /*0490*/  P2R R53, PR, RZ, 0x2 ;  /* 0x00000002ff357803 */ /* 0x000fe20000000000 */
[----:B------:R-:W3:Y:S01]  /*04a0*/  @!P0 LDG.E R42, desc[UR8][R6.64+0x30] ;  /* 0x00003008062a8981 */ /* 0x000ee2000c1e1900 */
[----:B------:R-:W-:Y:S01]  /*04b0*/  ISETP.NE.AND P1, PT, R49, RZ, PT ;  /* 0x000000ff3100720c */ /* 0x000fe20003f25270 */
[----:B------:R-:W-:-:S03]  /*04c0*/  VIADD R31, R9, 0xe ;  /* 0x0000000e091f7836 */ /* 0x000fc60000000000 */
[----:B------:R-:W-:Y:S01]  /*04d0*/  P2R R51, PR, RZ, 0x2 ;  /* 0x00000002ff337803 */ /* 0x000fe20000000000 */
[C---:B------:R-:W-:Y:S01]  /*04e0*/  VIADD R43, R9.reuse, 0x11 ;  /* 0x00000011092b7836 */ /* 0x040fe20000000000 */
[----:B------:R-:W-:Y:S01]  /*04f0*/  ISETP.NE.AND P1, PT, R48, RZ, PT ;  /* 0x000000ff3000720c */ /* 0x000fe20003f25270 */
[----:B------:R-:W-:Y:S01]  /*0500*/  VIADD R44, R9, 0x12 ;  /* 0x00000012092c7836 */ /* 0x000fe20000000000 */
[----:B------:R-:W-:Y:S02]  /*0510*/  ISETP.GE.AND P2, PT, R31, UR4, PT ;  /* 0x000000041f007c0c */ /* 0x000fe4000bf46270 */
[----:B------:R-:W-:Y:S02]  /*0520*/  P2R R49, PR, RZ, 0x2 ;  /* 0x00000002ff317803 */ /* 0x000fe40000000000 */
[----:B------:R-:W-:Y:S02]  /*0530*/  ISETP.NE.AND P1, PT, R47, RZ, PT ;  /* 0x000000ff2f00720c */ /* 0x000fe40003f25270 */
[----:B------:R-:W-:Y:S01]  /*0540*/  ISETP.GE.AND P4, PT, R33, UR4, PT ;  /* 0x0000000421007c0c */ /* 0x000fe2000bf86270 */
[----:B------:R-:W3:Y:S01]  /*0550*/  @!P3 LDG.E R47, desc[UR8][R6.64+0x3c] ;  /* 0x00003c08062fb981 */ /* 0x000ee2000c1e1900 */
[----:B------:R-:W-:-:S02]  /*0560*/  ISETP.GE.AND P5, PT, R43, UR4, PT ;  /* 0x000000042b007c0c */ /* 0x000fc4000bfa6270 */
[----:B------:R-:W-:Y:S02]  /*0570*/  ISETP.GE.AND P6, PT, R44, UR4, PT ;  /* 0x000000042c007c0c */ /* 0x000fe4000bfc6270 */
[----:B------:R-:W-:Y:S02]  /*0580*/  P2R R48, PR, RZ, 0x2 ;  /* 0x00000002ff307803 */ /* 0x000fe40000000000 */
[----:B------:R-:W-:-:S04]  /*0590*/  ISETP.NE.AND P1, PT, R45, RZ, PT ;  /* 0x000000ff2d00720c */ /* 0x000fc80003f25270 */
[----:B------:R-:W-:Y:S01]  /*05a0*/  P2R R45, PR, RZ, 0x2 ;  /* 0x00000002ff2d7803 */ /* 0x000fe20000000000 */
[----:B0-----:R-:W-:Y:S01]  /*05b0*/  IMAD.WIDE.U32 R4, R9, 0x4, R4 ;  /* 0x0000000409047825 */ /* 0x001fe200078e0004 */
[----:B------:R-:W-:Y:S01]  /*05c0*/  ISETP.NE.AND P1, PT, R46, RZ, PT ;  /* 0x000000ff2e00720c */ /* 0x000fe20003f25270 */
[----:B------:R-:W3:Y:S01]  /*05d0*/  @!P4 LDG.E R50, desc[UR8][R6.64+0x40] ;  /* 0x000040080632c981 */ /* 0x000ee2000c1e1900 */
[----:B------:R-:W-:-:S03]  /*05e0*/  P2R R59, PR, RZ, 0x1 ;  /* 0x00000001ff3b7803 */ /* 0x000fc60000000000 */
[----:B------:R-:W3:Y:S01]  /*05f0*/  @!P2 LDG.E R46, desc[UR8][R6.64+0x38] ;  /* 0x00003808062ea981 */ /* 0x000ee2000c1e1900 */
[----:B------:R-:W-:Y:S01]  /*0600*/  ISETP.GE.AND P0, PT, R9, UR4, PT ;  /* 0x0000000409007c0c */ /* 0x000fe2000bf06270 */
[----:B------:R-:W-:Y:S01]  /*0610*/  IMAD.MOV.U32 R30, RZ, RZ, -0x1 ;  /* 0xffffffffff1e7424 */ /* 0x000fe200078e00ff */
[----:B------:R-:W0:Y:S01]  /*0620*/  S2UR UR6, SR_CgaCtaId ;  /* 0x00000000000679c3 */ /* 0x000e220000008800 */
[----:B------:R-:W3:Y:S01]  /*0630*/  @!P5 LDG.E R9, desc[UR8][R6.64+0x44] ;  /* 0x000044080609d981 */ /* 0x000ee2000c1e1900 */
[----:B------:R-:W-:Y:S01]  /*0640*/  IMAD.MOV.U32 R31, RZ, RZ, -0x1 ;  /* 0xffffffffff1f7424 */ /* 0x000fe200078e00ff */
[----:B------:R-:W1:Y:S02]  /*0650*/  LDCU.64 UR4, c[0x0][0x3a8] ;  /* 0x00007500ff0477ac */ /* 0x000e640008000a00 */
[----:B------:R-:W3:Y:S03]  /*0660*/  @!P6 LDG.E R52, desc[UR8][R6.64+0x48] ;  /* 0x000048080634e981 */ /* 0x000ee6000c1e1900 */
[----:B------:R-:W-:Y:S06]  /*0670*/  BAR.SYNC.DEFER_BLOCKING 0x0 ;  /* 0x0000000000007b1d */ /* 0x000fec0000010000 */
[----:B------:R0:W5:Y:S01]  /*0680*/  @!P1 LDG.E R3, desc[UR8][R4.64+0x4] ;  /* 0x0000040804039981 */ /* 0x000162000c1e1900 */
[----:B------:R-:W-:-:S02]  /*0690*/  IMAD.MOV.U32 R32, RZ, RZ, -0x1 ;  /* 0xffffffffff207424 */ /* 0x000fc400078e00ff */
[----:B------:R-:W-:Y:S01]  /*06a0*/  IMAD.MOV.U32 R33, RZ, RZ, -0x1 ;  /* 0xffffffffff217424 */ /* 0x000fe200078e00ff */
[----:B------:R0:W5:Y:S01]  /*06b0*/  @!P0 LDG.E R2, desc[UR8][R4.64] ;  /* 0x0000000804028981 */ /* 0x000162000c1e1900 */
[----:B--2---:R-:W-:Y:S01]  /*06c0*/  @!P1 LOP3.LUT R30, R8, 0x80000000, RZ, 0x3c, !PT ;  /* 0x80000000081e9812 */ /* 0x004fe200078e3cff */
[----:B------:R-:W-:Y:S01]  /*06d0*/  IMAD.MOV.U32 R29, RZ, RZ, -0x1 ;  /* 0xffffffffff1d7424 */ /* 0x000fe200078e00ff */
[----:B------:R-:W-:Y:S01]  /*06e0*/  ISETP.NE.AND P1, PT, R45, RZ, PT ;  /* 0x000000ff2d00720c */ /* 0x000fe20003f25270 */
[----:B------:R2:W5:Y:S01]  /*06f0*/  @!P2 LDG.E R24, desc[UR8][R4.64+0x38] ;  /* 0x000038080418a981 */ /* 0x000562000c1e1900 */
[----:B-1----:R-:W-:-:S03]  /*0700*/  UIADD3 UR7, UPT, UPT, UR4, 0x6, URZ ;  /* 0x0000000604077890 */ /* 0x002fc6000fffe0ff */
[----:B------:R2:W5:Y:S01]  /*0710*/  @!P3 LDG.E R25, desc[UR8][R4.64+0x3c] ;  /* 0x00003c080419b981 */ /* 0x000562000c1e1900 */
[----:B------:R-:W-:-:S03]  /*0720*/  UIADD3 UR5, UPT, UPT, -UR4, UR5, URZ ;  /* 0x0000000504057290 */ /* 0x000fc6000fffe1ff */
[----:B------:R2:W5:Y:S04]  /*0730*/  @!P4 LDG.E R26, desc[UR8][R4.64+0x40] ;  /* 0x00004008041ac981 */ /* 0x000568000c1e1900 */
[----:B----4-:R-:W-:Y:S01]  /*0740*/  @!P1 LOP3.LUT R31, R10, 0x80000000, RZ, 0x3c, !PT ;  /* 0x800000000a1f9812 */ /* 0x010fe200078e3cff */
[----:B------:R2:W5:Y:S01]  /*0750*/  @!P1 LDG.E R12, desc[UR8][R4.64+0x8] ;  /* 0x00000808040c9981 */ /* 0x000562000c1e1900 */
[----:B------:R-:W-:-:S03]  /*0760*/  ISETP.NE.AND P1, PT, R48, RZ, PT ;  /* 0x000000ff3000720c */ /* 0x000fc60003f25270 */
[----:B------:R2:W5:Y:S04]  /*0770*/  @!P5 LDG.E R27, desc[UR8][R4.64+0x44] ;  /* 0x00004408041bd981 */ /* 0x000568000c1e1900 */
[----:B------:R2:W5:Y:S06]  /*0780*/  @!P6 LDG.E R28, desc[UR8][R4.64+0x48] ;  /* 0x00004808041ce981 */ /* 0x00056c000c1e1900 */
[----:B---3--:R-:W-:Y:S01]  /*0790*/  @!P1 LOP3.LUT R32, R11, 0x80000000, RZ, 0x3c, !PT ;  /* 0x800000000b209812 */ /* 0x008fe200078e3cff */
[----:B------:R2:W5:Y:S01]  /*07a0*/  @!P1 LDG.E R13, desc[UR8][R4.64+0xc] ;  /* 0x00000c08040d9981 */ /* 0x000562000c1e1900 */
[----:B------:R-:W-:-:S13]  /*07b0*/  ISETP.NE.AND P1, PT, R49, RZ, PT ;  /* 0x000000ff3100720c */ /* 0x000fda0003f25270 */
[----:B------:R-:W-:Y:S01]  /*07c0*/  @!P1 LOP3.LUT R33, R34, 0x80000000, RZ, 0x3c, !PT ;  /* 0x8000000022219812 */ /* 0x000fe200078e3cff */
[----:B------:R2:W5:Y:S01]  /*07d0*/  @!P1 LDG.E R14, desc[UR8][R4.64+0x10] ;  /* 0x00001008040e9981 */ /* 0x000562000c1e1900 */
[----:B------:R-:W-:Y:S01]  /*07e0*/  ISETP.NE.AND P1, PT, R51, RZ, PT ;  /* 0x000000ff3300720c */ /* 0x000fe20003f25270 */
[----:B------:R-:W-:-:S12]  /*07f0*/  IMAD.MOV.U32 R34, RZ, RZ, -0x1 ;  /* 0xffffffffff227424 */ /* 0x000fd800078e00ff */
        /* <DEDUP_REMOVED lines=15> */
[----:B------:R-:W-:Y:S01]  /*08f0*/  IMAD.MOV.U32 R38, RZ, RZ, -0x1 ;  /* 0xffffffffff267424 */ /* 0x000fe200078e00ff */
[----:B------:R-:W-:Y:S02]  /*0900*/  @!P0 LOP3.LUT R29, R61, 0x80000000, RZ, 0x3c, !PT ;  /* 0x800000003d1d8812 */ /* 0x000fe400078e3cff */
[----:B------:R-:W-:-:S09]  /*0910*/  ISETP.NE.AND P0, PT, R60, RZ, PT ;  /* 0x000000ff3c00720c */ /* 0x000fd20003f05270 */
[----:B------:R-:W-:Y:S01]  /*0920*/  @!P1 LOP3.LUT R38, R39, 0x80000000, RZ, 0x3c, !PT ;  /* 0x8000000027269812 */ /* 0x000fe200078e3cff */
[----:B------:R2:W5:Y:S01]  /*0930*/  @!P1 LDG.E R19, desc[UR8][R4.64+0x24] ;  /* 0x0000240804139981 */ /* 0x000562000c1e1900 */
[----:B------:R-:W-:Y:S01]  /*0940*/  ISETP.NE.AND P1, PT, R57, RZ, PT ;  /* 0x000000ff3900720c */ /* 0x000fe20003f25270 */
[----:B------:R-:W-:Y:S02]  /*0950*/  IMAD.MOV.U32 R39, RZ, RZ, -0x1 ;  /* 0xffffffffff277424 */ /* 0x000fe400078e00ff */
[----:B------:R2:W5:Y:S10]  /*0960*/  @!P0 LDG.E R21, desc[UR8][R4.64+0x2c] ;  /* 0x00002c0804158981 */ /* 0x000574000c1e1900 */
[----:B------:R-:W-:Y:S01]  /*0970*/  @!P1 LOP3.LUT R39, R40, 0x80000000, RZ, 0x3c, !PT ;  /* 0x8000000028279812 */ /* 0x000fe200078e3cff */
[----:B------:R-:W-:Y:S01]  /*0980*/  IMAD.MOV.U32 R40, RZ, RZ, -0x1 ;  /* 0xffffffffff287424 */ /* 0x000fe200078e00ff */
[----:B------:R2:W5:Y:S01]  /*0990*/  @!P1 LDG.E R20, desc[UR8][R4.64+0x28] ;  /* 0x0000280804149981 */ /* 0x000562000c1e1900 */
[----:B------:R-:W-:-:S02]  /*09a0*/  @!P0 LOP3.LUT R40, R41, 0x80000000, RZ, 0x3c, !PT ;  /* 0x8000000029288812 */ /* 0x000fc400078e3cff */
[----:B------:R-:W-:Y:S02]  /*09b0*/  ISETP.NE.AND P1, PT, R58, RZ, PT ;  /* 0x000000ff3a00720c */ /* 0x000fe40003f25270 */
[----:B------:R-:W-:Y:S01]  /*09c0*/  ISETP.NE.AND P0, PT, R59, RZ, PT ;  /* 0x000000ff3b00720c */ /* 0x000fe20003f05270 */
[----:B------:R-:W-:Y:S01]  /*09d0*/  IMAD.MOV.U32 R41, RZ, RZ, -0x1 ;  /* 0xffffffffff297424 */ /* 0x000fe200078e00ff */
[----:B------:R-:W-:Y:S02]  /*09e0*/  UMOV UR4, 0x400 ;  /* 0x0000040000047882 */ /* 0x000fe40000000000 */
[----:B0-----:R-:W-:-:S07]  /*09f0*/  ULEA UR4, UR6, UR4, 0x18 ;  /* 0x0000000406047291 */ /* 0x001fce000f8ec0ff */
[----:B------:R2:W5:Y:S02]  /*0a00*/  @!P1 LDG.E R23, desc[UR8][R4.64+0x34] ;  /* 0x0000340804179981 */ /* 0x000564000c1e1900 */
[----:B------:R-:W-:Y:S02]  /*0a10*/  @!P0 LOP3.LUT R41, R42, 0x80000000, RZ, 0x3c, !PT ;  /* 0x800000002a298812 */ /* 0x000fe400078e3cff */
[----:B------:R2:W5:Y:S01]  /*0a20*/  @!P0 LDG.E R22, desc[UR8][R4.64+0x30] ;  /* 0x0000300804168981 */ /* 0x000562000c1e1900 */
[----:B------:R-:W0:Y:S01]  /*0a30*/  S2R R42, SR_LANEID ;  /* 0x00000000002a7919 */ /* 0x000e220000000000 */
[----:B------:R-:W-:Y:S01]  /*0a40*/  IMAD.MOV.U32 R45, RZ, RZ, -0x1 ;  /* 0xffffffffff2d7424 */ /* 0x000fe200078e00ff */
[----:B------:R-:W-:Y:S02]  /*0a50*/  @!P3 LOP3.LUT R45, R47, 0x80000000, RZ, 0x3c, !PT ;  /* 0x800000002f2db812 */ /* 0x000fe400078e3cff */
[----:B------:R-:W-:Y:S01]  /*0a60*/  LEA R47, R0, UR4, 0x2 ;  /* 0x00000004002f7c11 */ /* 0x000fe2000f8e10ff */
[----:B------:R-:W-:Y:S01]  /*0a70*/  IMAD.MOV.U32 R44, RZ, RZ, -0x1 ;  /* 0xffffffffff2c7424 */ /* 0x000fe200078e00ff */
[----:B------:R-:W-:-:S02]  /*0a80*/  SHF.R.U32.HI R124, RZ, 0x5, R0 ;  /* 0x00000005ff7c7819 */ /* 0x000fc40000011600 */
[----:B------:R-:W-:Y:S01]  /*0a90*/  @!P2 LOP3.LUT R44, R46, 0x80000000, RZ, 0x3c, !PT ;  /* 0x800000002e2ca812 */ /* 0x000fe200078e3cff */
[----:B------:R-:W-:Y:S02]  /*0aa0*/  IMAD R51, R0, 0x80, R47 ;  /* 0x0000008000337824 */ /* 0x000fe400078e022f */
[----:B------:R-:W-:Y:S01]  /*0ab0*/  IMAD.MOV.U32 R46, RZ, RZ, -0x1 ;  /* 0xffffffffff2e7424 */ /* 0x000fe200078e00ff */
[----:B------:R-:W-:Y:S01]  /*0ac0*/  @!P4 LOP3.LUT R46, R50, 0x80000000, RZ, 0x3c, !PT ;  /* 0x80000000322ec812 */ /* 0x000fe200078e3cff */
[----:B------:R-:W-:Y:S01]  /*0ad0*/  IMAD.MOV.U32 R43, RZ, RZ, -0x1 ;  /* 0xffffffffff2b7424 */ /* 0x000fe200078e00ff */
[----:B------:R-:W-:Y:S01]  /*0ae0*/  @!P1 LOP3.LUT R43, R62, 0x80000000, RZ, 0x3c, !PT ;  /* 0x800000003e2b9812 */ /* 0x000fe200078e3cff */
[----:B------:R-:W-:Y:S01]  /*0af0*/  IMAD.MOV.U32 R48, RZ, RZ, -0x1 ;  /* 0xffffffffff307424 */ /* 0x000fe200078e00ff */
[----:B------:R-:W-:Y:S01]  /*0b00*/  @!P5 LOP3.LUT R48, R9, 0x80000000, RZ, 0x3c, !PT ;  /* 0x800000000930d812 */ /* 0x000fe200078e3cff */
[----:B------:R-:W-:Y:S01]  /*0b10*/  IMAD.MOV.U32 R49, RZ, RZ, -0x1 ;  /* 0xffffffffff317424 */ /* 0x000fe200078e00ff */
[----:B------:R-:W-:Y:S01]  /*0b20*/  @!P6 LOP3.LUT R49, R52, 0x80000000, RZ, 0x3c, !PT ;  /* 0x800000003431e812 */ /* 0x000fe200078e3cff */
[----:B------:R-:W-:Y:S01]  /*0b30*/  IMAD R53, R0, -0x38, R51 ;  /* 0xffffffc800357824 */ /* 0x000fe200078e0233 */
[----:B------:R-:W-:Y:S01]  /*0b40*/  LEA R50, R124, UR4, 0x2 ;  /* 0x000000047c327c11 */ /* 0x000fe2000f8e10ff */
[----:B--2---:R-:W-:Y:S06]  /*0b50*/  BAR.SYNC.DEFER_BLOCKING 0x0 ;  /* 0x0000000000007b1d */ /* 0x004fec0000010000 */
.L_x_222:
[----:B------:R-:W-:Y:S01]  /*0b60*/  UISETP.LT.AND UP0, UPT, UR5, 0x6, UPT ;  /* 0x000000060500788c */ /* 0x000fe2000bf01270 */
[----:B------:R-:W-:Y:S01]  /*0b70*/  STS [R47], RZ ;  /* 0x000000ff2f007388 */ /* 0x000fe20000000800 */
[----:B------:R-:W-:Y:S01]  /*0b80*/  UIADD3 UR6, UPT, UPT, UR7, -0x6, URZ ;  /* 0xfffffffa07067890 */ /* 0x000fe2000fffe0ff */
[----:B0-----:R-:W-:Y:S01]  /*0b90*/  ISETP.NE.AND P1, PT, R42, 0x1f, PT ;  /* 0x0000001f2a00780c */ /* 0x001fe20003f25270 */
[----:B------:R-:W-:Y:S01]  /*0ba0*/  USEL UR4, UR5, 0x6, UP0 ;  /* 0x0000000605047887 */ /* 0x000fe20008000000 */
[----:B------:R-:W-:Y:S01]  /*0bb0*/  STS [R47+0x400], RZ ;  /* 0x000400ff2f007388 */ /* 0x000fe20000000800 */
[C---:B------:R-:W-:Y:S01]  /*0bc0*/  ISETP.NE.AND P2, PT, R124.reuse, 0x6, PT ;  /* 0x000000067c00780c */ /* 0x040fe20003f45270 */
[----:B------:R-:W-:Y:S01]  /*0bd0*/  UISETP.GE.AND UP0, UPT, UR7, UR10, UPT ;  /* 0x0000000a0700728c */ /* 0x000fe2000bf06270 */
[----:B-1----:R-:W-:Y:S01]  /*0be0*/  SHF.R.U32.HI R4, RZ, UR6, R29 ;  /* 0x00000006ff047c19 */ /* 0x002fe2000801161d */
[----:B------:R-:W-:Y:S01]  /*0bf0*/  UBMSK UR4, URZ, UR4 ;  /* 0x00000004ff04729b */ /* 0x000fe20008000000 */
[----:B------:R-:W-:Y:S01]  /*0c00*/  STS [R47+0x800], RZ ;  /* 0x000800ff2f007388 */ /* 0x000fe20000000800 */
[----:B------:R-:W-:-:S03]  /*0c10*/  ISETP.NE.AND P3, PT, R124, 0x7, PT ;  /* 0x000000077c00780c */ /* 0x000fc60003f65270 */
[----:B------:R-:W-:Y:S01]  /*0c20*/  STS [R47+0xc00], RZ ;  /* 0x000c00ff2f007388 */ /* 0x000fe20000000800 */
[----:B------:R-:W-:-:S03]  /*0c30*/  LOP3.LUT R4, R4, UR4, RZ, 0xc0, !PT ;  /* 0x0000000404047c12 */ /* 0x000fc6000f8ec0ff */
[----:B------:R-:W-:Y:S02]  /*0c40*/  STS [R47+0x1000], RZ ;  /* 0x001000ff2f007388 */ /* 0x000fe40000000800 */
[----:B------:R-:W-:Y:S01]  /*0c50*/  IMAD.SHL.U32 R5, R4, 0x400, RZ ;  /* 0x0000040004057824 */ /* 0x000fe200078e00ff */
[----:B------:R-:W-:Y:S01]  /*0c60*/  SHF.R.U32.HI R4, RZ, 0x4, R4 ;  /* 0x00000004ff047819 */ /* 0x000fe20000011604 */
[----:B------:R-:W-:Y:S03]  /*0c70*/  STS [R47+0x1400], RZ ;  /* 0x001400ff2f007388 */ /* 0x000fe60000000800 */
[----:B------:R-:W-:Y:S01]  /*0c80*/  LOP3.LUT R54, R5, 0x7c00, RZ, 0xc0, !PT ;  /* 0x00007c0005367812 */ /* 0x000fe200078ec0ff */
[----:B------:R-:W-:Y:S01]  /*0c90*/  STS [R47+0x1800], RZ ;  /* 0x001800ff2f007388 */ /* 0x000fe20000000800 */
[----:B------:R-:W-:-:S03]  /*0ca0*/  LOP3.LUT R4, R4, 0xffffffe, RZ, 0xc0, !PT ;  /* 0x0ffffffe04047812 */ /* 0x000fc600078ec0ff */
[----:B------:R-:W-:Y:S01]  /*0cb0*/  STS [R47+0x1c00], RZ ;  /* 0x001c00ff2f007388 */ /* 0x000fe20000000800 */
[----:B------:R-:W-:Y:S02]  /*0cc0*/  IADD3 R54, PT, PT, R4, R47, R54 ;  /* 0x0000002f04367210 */ /* 0x000fe40007ffe036 */
[----:B------:R-:W-:Y:S01]  /*0cd0*/  SHF.R.U32.HI R4, RZ, UR6, R30 ;  /* 0x00000006ff047c19 */ /* 0x000fe2000801161e */
[----:B------:R-:W-:Y:S03]  /*0ce0*/  STS [R47+0x2000], RZ ;  /* 0x002000ff2f007388 */ /* 0x000fe60000000800 */
[----:B------:R-:W-:Y:S01]  /*0cf0*/  LOP3.LUT R4, R4, UR4, RZ, 0xc0, !PT ;  /* 0x0000000404047c12 */ /* 0x000fe2000f8ec0ff */
[----:B------:R-:W-:Y:S04]  /*0d00*/  STS [R47+0x2400], RZ ;  /* 0x002400ff2f007388 */ /* 0x000fe80000000800 */
[----:B------:R-:W-:Y:S01]  /*0d10*/  STS [R47+0x2800], RZ ;  /* 0x002800ff2f007388 */ /* 0x000fe20000000800 */
[----:B------:R-:W-:Y:S01]  /*0d20*/  IMAD.SHL.U32 R5, R4, 0x400, RZ ;  /* 0x0000040004057824 */ /* 0x000fe200078e00ff */
[----:B------:R-:W-:-:S02]  /*0d30*/  SHF.R.U32.HI R4, RZ, 0x4, R4 ;  /* 0x00000004ff047819 */ /* 0x000fc40000011604 */
[----:B------:R-:W-:Y:S02]  /*0d40*/  STS [R47+0x2c00], RZ ;  /* 0x002c00ff2f007388 */ /* 0x000fe40000000800 */
[----:B------:R-:W-:Y:S02]  /*0d50*/  LOP3.LUT R56, R5, 0x7c00, RZ, 0xc0, !PT ;  /* 0x00007c0005387812 */ /* 0x000fe400078ec0ff */
        /* <DEDUP_REMOVED lines=32> */
[----:B------:R-:W0:Y:S02]  /*0f60*/  LDS.U16 R52, [R54] ;  /* 0x0000000036347984 */ /* 0x000e240000000400 */
[----:B0-----:R-:W-:-:S05]  /*0f70*/  VIADD R5, R52, 0x1 ;  /* 0x0000000134057836 */ /* 0x001fca0000000000 */
[----:B------:R0:W-:Y:S04]  /*0f80*/  STS.U16 [R54], R5 ;  /* 0x0000000536007388 */ /* 0x0001e80000000400 */
[----:B------:R-:W1:Y:S01]  /*0f90*/  LDS.U16 R57, [R56] ;  /* 0x0000000038397984 */ /* 0x000e620000000400 */
[----:B0-----:R-:W-:Y:S01]  /*0fa0*/  IMAD.SHL.U32 R5, R4, 0x400, RZ ;  /* 0x0000040004057824 */ /* 0x001fe200078e00ff */
[----:B------:R-:W-:-:S04]  /*0fb0*/  SHF.R.U32.HI R4, RZ, 0x4, R4 ;  /* 0x00000004ff047819 */ /* 0x000fc80000011604 */
[----:B------:R-:W-:Y:S02]  /*0fc0*/  LOP3.LUT R60, R5, 0x7c00, RZ, 0xc0, !PT ;  /* 0x00007c00053c7812 */ /* 0x000fe400078ec0ff */
[----:B------:R-:W-:-:S04]  /*0fd0*/  LOP3.LUT R4, R4, 0xffffffe, RZ, 0xc0, !PT ;  /* 0x0ffffffe04047812 */ /* 0x000fc800078ec0ff */
[----:B------:R-:W-:Y:S02]  /*0fe0*/  IADD3 R60, PT, PT, R4, R47, R60 ;  /* 0x0000002f043c7210 */ /* 0x000fe40007ffe03c */
[----:B------:R-:W-:-:S04]  /*0ff0*/  SHF.R.U32.HI R4, RZ, UR6, R33 ;  /* 0x00000006ff047c19 */ /* 0x000fc80008011621 */
[----:B------:R-:W-:-:S05]  /*1000*/  LOP3.LUT R4, R4, UR4, RZ, 0xc0, !PT ;  /* 0x0000000404047c12 */ /* 0x000fca000f8ec0ff */
[----:B------:R-:W-:Y:S01]  /*1010*/  IMAD.SHL.U32 R6, R4, 0x400, RZ ;  /* 0x0000040004067824 */ /* 0x000fe200078e00ff */
[----:B------:R-:W-:-:S04]  /*1020*/  SHF.R.U32.HI R4, RZ, 0x4, R4 ;  /* 0x00000004ff047819 */ /* 0x000fc80000011604 */
[----:B------:R-:W-:Y:S02]  /*1030*/  LOP3.LUT R6, R6, 0x7c00, RZ, 0xc0, !PT ;  /* 0x00007c0006067812 */ /* 0x000fe400078ec0ff */
[----:B------:R-:W-:-:S04]  /*1040*/  LOP3.LUT R4, R4, 0xffffffe, RZ, 0xc0, !PT ;  /* 0x0ffffffe04047812 */ /* 0x000fc800078ec0ff */
[----:B------:R-:W-:Y:S01]  /*1050*/  IADD3 R62, PT, PT, R4, R47, R6 ;  /* 0x0000002f043e7210 */ /* 0x000fe20007ffe006 */
[----:B-1----:R-:W-:Y:S01]  /*1060*/  VIADD R7, R57, 0x1 ;  /* 0x0000000139077836 */ /* 0x002fe20000000000 */
[----:B------:R-:W-:-:S04]  /*1070*/  SHF.R.U32.HI R4, RZ, UR6, R34 ;  /* 0x00000006ff047c19 */ /* 0x000fc80008011622 */
[----:B------:R-:W-:Y:S01]  /*1080*/  STS.U16 [R56], R7 ;  /* 0x0000000738007388 */ /* 0x000fe20000000400 */
[----:B------:R-:W-:-:S03]  /*1090*/  LOP3.LUT R4, R4, UR4, RZ, 0xc0, !PT ;  /* 0x0000000404047c12 */ /* 0x000fc6000f8ec0ff */
        /* <DEDUP_REMOVED lines=129> */
[----:B------:R-:W-:Y:S01]  /*18b0*/  SHF.R.U32.HI R4, RZ, UR6, R49 ;  /* 0x00000006ff047c19 */ /* 0x000fe20008011631 */
[----:B------:R-:W0:Y:S03]  /*18c0*/  S2UR UR6, SR_CgaCtaId ;  /* 0x00000000000679c3 */ /* 0x000e260000008800 */
[----:B------:R-:W-:Y:S01]  /*18d0*/  LOP3.LUT R4, R4, UR4, RZ, 0xc0, !PT ;  /* 0x0000000404047c12 */ /* 0x000fe2000f8ec0ff */
[----:B------:R-:W-:-:S04]  /*18e0*/  UMOV UR4, 0x400 ;  /* 0x0000040000047882 */ /* 0x000fc80000000000 */
[----:B------:R-:W-:Y:S01]  /*18f0*/  IMAD.SHL.U32 R6, R4, 0x400, RZ ;  /* 0x0000040004067824 */ /* 0x000fe200078e00ff */
[----:B------:R-:W-:-:S04]  /*1900*/  SHF.R.U32.HI R4, RZ, 0x4, R4 ;  /* 0x00000004ff047819 */ /* 0x000fc80000011604 */
[----:B------:R-:W-:Y:S02]  /*1910*/  LOP3.LUT R6, R6, 0x7c00, RZ, 0xc0, !PT ;  /* 0x00007c0006067812 */ /* 0x000fe400078ec0ff */
[----:B------:R-:W-:-:S04]  /*1920*/  LOP3.LUT R4, R4, 0xffffffe, RZ, 0xc0, !PT ;  /* 0x0ffffffe04047812 */ /* 0x000fc800078ec0ff */
[----:B------:R-:W-:Y:S01]  /*1930*/  IADD3 R90, PT, PT, R4, R47, R6 ;  /* 0x0000002f045a7210 */ /* 0x000fe20007ffe006 */
[----:B-1----:R-:W-:Y:S01]  /*1940*/  VIADD R7, R85, 0x1 ;  /* 0x0000000155077836 */ /* 0x002fe20000000000 */
[----:B0-----:R-:W-:-:S04]  /*1950*/  ULEA UR4, UR6, UR4, 0x18 ;  /* 0x0000000406047291 */ /* 0x001fc8000f8ec0ff */
[----:B------:R-:W-:Y:S04]  /*1960*/  STS.U16 [R84], R7 ;  /* 0x0000000754007388 */ /* 0x000fe80000000400 */
[----:B------:R-:W0:Y:S02]  /*1970*/  LDS.U16 R87, [R86] ;  /* 0x0000000056577984 */ /* 0x000e240000000400 */
[----:B0-----:R-:W-:-:S05]  /*1980*/  VIADD R5, R87, 0x1 ;  /* 0x0000000157057836 */ /* 0x001fca0000000000 */
[----:B------:R-:W-:Y:S04]  /*1990*/  STS.U16 [R86], R5 ;  /* 0x0000000556007388 */ /* 0x000fe80000000400 */
[----:B------:R-:W0:Y:S02]  /*19a0*/  LDS.U16 R89, [R88] ;  /* 0x0000000058597984 */ /* 0x000e240000000400 */
[----:B0-----:R-:W-:-:S05]  /*19b0*/  VIADD R7, R89, 0x1 ;  /* 0x0000000159077836 */ /* 0x001fca0000000000 */
[----:B------:R-:W-:Y:S04]  /*19c0*/  STS.U16 [R88], R7 ;  /* 0x0000000758007388 */ /* 0x000fe80000000400 */
[----:B------:R-:W0:Y:S02]  /*19d0*/  LDS.U16 R91, [R90] ;  /* 0x000000005a5b7984 */ /* 0x000e240000000400 */
[----:B0-----:R-:W-:-:S05]  /*19e0*/  VIADD R5, R91, 0x1 ;  /* 0x000000015b057836 */ /* 0x001fca0000000000 */
[----:B------:R-:W-:Y:S01]  /*19f0*/  STS.U16 [R90], R5 ;  /* 0x000000055a007388 */ /* 0x000fe20000000400 */
[----:B------:R-:W-:Y:S06]  /*1a00*/  BAR.SYNC.DEFER_BLOCKING 0x0 ;  /* 0x0000000000007b1d */ /* 0x000fec0000010000 */
[----:B------:R-:W-:Y:S04]  /*1a10*/  LDS R92, [R51] ;  /* 0x00000000335c7984 */ /* 0x000fe80000000800 */
[----:B------:R-:W0:Y:S04]  /*1a20*/  LDS R93, [R51+0x4] ;  /* 0x00000400335d7984 */ /* 0x000e280000000800 */
[----:B------:R-:W1:Y:S04]  /*1a30*/  LDS R94, [R51+0x8] ;  /* 0x00000800335e7984 */ /* 0x000e680000000800 */
[----:B------:R-:W2:Y:S04]  /*1a40*/  LDS R95, [R51+0xc] ;  /* 0x00000c00335f7984 */ /* 0x000ea80000000800 */
[----:B------:R-:W3:Y:S04]  /*1a50*/  LDS R96, [R51+0x10] ;  /* 0x0000100033607984 */ /* 0x000ee80000000800 */
[----:B------:R-:W4:Y:S04]  /*1a60*/  LDS R97, [R51+0x14] ;  /* 0x0000140033617984 */ /* 0x000f280000000800 */
[----:B------:R-:W4:Y:S04]  /*1a70*/  LDS R98, [R51+0x18] ;  /* 0x0000180033627984 */ /* 0x000f280000000800 */
[----:B------:R-:W4:Y:S04]  /*1a80*/  LDS R99, [R51+0x1c] ;  /* 0x00001c0033637984 */ /* 0x000f280000000800 */
[----:B------:R-:W4:Y:S04]  /*1a90*/  LDS R100, [R51+0x20] ;  /* 0x0000200033647984 */ /* 0x000f280000000800 */
[----:B------:R-:W4:Y:S04]  /*1aa0*/  LDS R101, [R51+0x24] ;  /* 0x0000240033657984 */ /* 0x000f280000000800 */
[----:B------:R-:W4:Y:S04]  /*1ab0*/  LDS R102, [R51+0x28] ;  /* 0x0000280033667984 */ /* 0x000f280000000800 */
[----:B------:R-:W4:Y:S01]  /*1ac0*/  LDS R103, [R51+0x2c] ;  /* 0x00002c0033677984 */ /* 0x000f220000000800 */
[----:B0-----:R-:W-:-:S03]  /*1ad0*/  IMAD.IADD R93, R92, 0x1, R93 ;  /* 0x000000015c5d7824 */ /* 0x001fc600078e025d */
[----:B------:R-:W0:Y:S01]  /*1ae0*/  LDS R104, [R51+0x30] ;  /* 0x0000300033687984 */ /* 0x000e220000000800 */
[----:B-1----:R-:W-:-:S03]  /*1af0*/  IMAD.IADD R94, R94, 0x1, R93 ;  /* 0x000000015e5e7824 */ /* 0x002fc600078e025d */
[----:B------:R-:W1:Y:S01]  /*1b00*/  LDS R105, [R51+0x34] ;  /* 0x0000340033697984 */ /* 0x000e620000000800 */
[----:B--2---:R-:W-:-:S03]  /*1b10*/  IMAD.IADD R95, R95, 0x1, R94 ;  /* 0x000000015f5f7824 */ /* 0x004fc600078e025e */
[----:B------:R-:W2:Y:S01]  /*1b20*/  LDS R106, [R51+0x38] ;  /* 0x00003800336a7984 */ /* 0x000ea20000000800 */
[----:B---3--:R-:W-:-:S03]  /*1b30*/  IMAD.IADD R96, R96, 0x1, R95 ;  /* 0x0000000160607824 */ /* 0x008fc600078e025f */
[----:B------:R-:W3:Y:S01]  /*1b40*/  LDS R107, [R51+0x3c] ;  /* 0x00003c00336b7984 */ /* 0x000ee20000000800 */
[----:B----4-:R-:W-:-:S03]  /*1b50*/  IMAD.IADD R97, R97, 0x1, R96 ;  /* 0x0000000161617824 */ /* 0x010fc600078e0260 */
[----:B------:R-:W4:Y:S01]  /*1b60*/  LDS R108, [R51+0x40] ;  /* 0x00004000336c7984 */ /* 0x000f220000000800 */
[----:B------:R-:W-:-:S03]  /*1b70*/  IMAD.IADD R98, R98, 0x1, R97 ;  /* 0x0000000162627824 */ /* 0x000fc600078e0261 */
        /* <DEDUP_REMOVED lines=31> */
[----:B------:R-:W-:-:S04]  /*1d70*/  IMAD.IADD R114, R114, 0x1, R113 ;  /* 0x0000000172727824 */ /* 0x000fc800078e0271 */
[----:B0-----:R-:W-:-:S04]  /*1d80*/  IMAD.IADD R115, R115, 0x1, R114 ;  /* 0x0000000173737824 */ /* 0x001fc800078e0272 */
[----:B-1----:R-:W-:-:S04]  /*1d90*/  IMAD.IADD R116, R116, 0x1, R115 ;  /* 0x0000000174747824 */ /* 0x002fc800078e0273 */
[----:B--2---:R-:W-:-:S04]  /*1da0*/  IMAD.IADD R117, R117, 0x1, R116 ;  /* 0x0000000175757824 */ /* 0x004fc800078e0274 */
[----:B---3--:R-:W-:-:S04]  /*1db0*/  IMAD.IADD R118, R118, 0x1, R117 ;  /* 0x0000000176767824 */ /* 0x008fc800078e0275 */
[----:B----4-:R-:W-:-:S04]  /*1dc0*/  IMAD.IADD R119, R119, 0x1, R118 ;  /* 0x0000000177777824 */ /* 0x010fc800078e0276 */
[----:B------:R-:W-:-:S04]  /*1dd0*/  IMAD.IADD R120, R120, 0x1, R119 ;  /* 0x0000000178787824 */ /* 0x000fc800078e0277 */
[----:B------:R-:W-:-:S04]  /*1de0*/  IMAD.IADD R121, R121, 0x1, R120 ;  /* 0x0000000179797824 */ /* 0x000fc800078e0278 */
[----:B------:R-:W-:-:S04]  /*1df0*/  IMAD.IADD R122, R122, 0x1, R121 ;  /* 0x000000017a7a7824 */ /* 0x000fc800078e0279 */
[----:B------:R-:W-:-:S04]  /*1e00*/  IMAD.IADD R123, R123, 0x1, R122 ;  /* 0x000000017b7b7824 */ /* 0x000fc800078e027a */
[----:B------:R-:W-:-:S05]  /*1e10*/  IMAD.IADD R125, R4, 0x1, R123 ;  /* 0x00000001047d7824 */ /* 0x000fca00078e027b */
        /* <DEDUP_REMOVED lines=8> */
[----:B------:R-:W0:Y:S02]  /*1ea0*/  SHFL.UP P0, R126, R127, 0x10, RZ ;  /* 0x060000007f7e7989 */ /* 0x000e2400000000ff */
[----:B0-----:R-:W-:Y:S01]  /*1eb0*/  @P0 IMAD.IADD R126, R127, 0x1, R126 ;  /* 0x000000017f7e0824 */ /* 0x001fe200078e027e */
[----:B------:R-:W-:-:S03]  /*1ec0*/  ISETP.NE.AND P0, PT, R124, 0x1, PT ;  /* 0x000000017c00780c */ /* 0x000fc60003f05270 */
[----:B------:R-:W-:Y:S01]  /*1ed0*/  IMAD.IADD R125, R126, 0x1, -R125 ;  /* 0x000000017e7d7824 */ /* 0x000fe200078e0a7d */
[----:B------:R-:W-:Y:S01]  /*1ee0*/  @!P1 STS [R50+0x8400], R126 ;  /* 0x0084007e32009388 */ /* 0x000fe20000000800 */
[----:B------:R-:W-:Y:S01]  /*1ef0*/  BAR.SYNC.DEFER_BLOCKING 0x0 ;  /* 0x0000000000007b1d */ /* 0x000fe20000010000 */
[----:B------:R-:W-:-:S05]  /*1f00*/  ISETP.NE.AND P1, PT, R124, 0x4, PT ;  /* 0x000000047c00780c */ /* 0x000fca0003f25270 */
[----:B------:R-:W0:Y:S04]  /*1f10*/  LDS.128 R4, [UR4+0x8400] ;  /* 0x00840004ff047984 */ /* 0x000e280008000c00 */
[----:B------:R-:W1:Y:S01]  /*1f20*/  LDS.128 R8, [UR4+0x8410] ;  /* 0x00841004ff087984 */ /* 0x000e620008000c00 */
[C---:B0-----:R-:W-:Y:S01]  /*1f30*/  SEL R55, R4.reuse, R55, !P0 ;  /* 0x0000003704377207 */ /* 0x041fe20004000000 */
[----:B------:R-:W-:Y:S01]  /*1f40*/  IMAD.IADD R5, R4, 0x1, R5 ;  /* 0x0000000104057824 */ /* 0x000fe200078e0205 */
[----:B------:R-:W-:-:S03]  /*1f50*/  ISETP.NE.AND P0, PT, R124, 0x2, PT ;  /* 0x000000027c00780c */ /* 0x000fc60003f05270 */
[----:B------:R-:W-:Y:S01]  /*1f60*/  IMAD.IADD R6, R6, 0x1, R5 ;  /* 0x0000000106067824 */ /* 0x000fe200078e0205 */
[----:B------:R-:W-:Y:S02]  /*1f70*/  SEL R55, R5, R55, !P0 ;  /* 0x0000003705377207 */ /* 0x000fe40004000000 */
[----:B------:R-:W-:Y:S01]  /*1f80*/  ISETP.NE.AND P0, PT, R124, 0x3, PT ;  /* 0x000000037c00780c */ /* 0x000fe20003f05270 */
[----:B------:R-:W-:-:S03]  /*1f90*/  IMAD.IADD R7, R7, 0x1, R6 ;  /* 0x0000000107077824 */ /* 0x000fc600078e0206 */
[----:B------:R-:W-:Y:S01]  /*1fa0*/  SEL R55, R6, R55, !P0 ;  /* 0x0000003706377207 */ /* 0x000fe20004000000 */
[C---:B-1----:R-:W-:Y:S01]  /*1fb0*/  IMAD.IADD R8, R7.reuse, 0x1, R8 ;  /* 0x0000000107087824 */ /* 0x042fe200078e0208 */
[----:B------:R-:W-:Y:S02]  /*1fc0*/  ISETP.NE.AND P0, PT, R124, 0x5, PT ;  /* 0x000000057c00780c */ /* 0x000fe40003f05270 */
[----:B------:R-:W-:Y:S01]  /*1fd0*/  SEL R55, R7, R55, !P1 ;  /* 0x0000003707377207 */ /* 0x000fe20004800000 */
[----:B------:R-:W-:Y:S01]  /*1fe0*/  IMAD.IADD R9, R9, 0x1, R8 ;  /* 0x0000000109097824 */ /* 0x000fe200078e0208 */
[----:B------:R-:W-:Y:S02]  /*1ff0*/  ISETP.NE.AND P1, PT, R42, RZ, PT ;  /* 0x000000ff2a00720c */ /* 0x000fe40003f25270 */
[----:B------:R-:W-:Y:S01]  /*2000*/  SEL R55, R8, R55, !P0 ;  /* 0x0000003708377207 */ /* 0x000fe20004000000 */
[----:B------:R-:W-:Y:S01]  /*2010*/  IMAD.IADD R10, R10, 0x1, R9 ;  /* 0x000000010a0a7824 */ /* 0x000fe200078e0209 */
[----:B------:R-:W-:-:S02]  /*2020*/  ISETP.GT.U32.AND P0, PT, R0, 0x1f, PT ;  /* 0x0000001f0000780c */ /* 0x000fc40003f04070 */
[----:B------:R-:W-:Y:S01]  /*2030*/  SEL R55, R9, R55, !P2 ;  /* 0x0000003709377207 */ /* 0x000fe20005000000 */
[----:B------:R-:W-:Y:S01]  /*2040*/  IMAD.IADD R11, R11, 0x1, R10 ;  /* 0x000000010b0b7824 */ /* 0x000fe200078e020a */
[----:B------:R-:W-:Y:S02]  /*2050*/  ISETP.GT.U32.OR P2, PT, R0, 0x1f, P1 ;  /* 0x0000001f0000780c */ /* 0x000fe40000f44470 */
[----:B------:R-:W-:Y:S02]  /*2060*/  SEL R4, R125, RZ, P1 ;  /* 0x000000ff7d047207 */ /* 0x000fe40000800000 */
[----:B------:R-:W-:-:S05]  /*2070*/  SEL R55, R10, R55, !P3 ;  /* 0x000000370a377207 */ /* 0x000fca0005800000 */
[----:B------:R-:W-:Y:S01]  /*2080*/  @P0 IMAD.IADD R125, R55, 0x1, R4 ;  /* 0x00000001377d0824 */ /* 0x000fe200078e0204 */
[----:B------:R-:W-:-:S03]  /*2090*/  ISETP.NE.AND P0, PT, R0, RZ, PT ;  /* 0x000000ff0000720c */ /* 0x000fc60003f05270 */
[----:B------:R-:W-:-:S05]  /*20a0*/  @!P2 IMAD.U32 R125, R11, 0x10000, RZ ;  /* 0x000100000b7da824 */ /* 0x000fca00078e00ff */
[----:B------:R-:W-:Y:S01]  /*20b0*/  @!P2 STS [UR4+0x8428], R125 ;  /* 0x0084287dff00a988 */ /* 0x000fe20008000804 */
[----:B------:R-:W-:Y:S06]  /*20c0*/  BAR.SYNC.DEFER_BLOCKING 0x0 ;  /* 0x0000000000007b1d */ /* 0x000fec0000010000 */
[----:B------:R-:W0:Y:S02]  /*20d0*/  LDS R4, [UR4+0x8428] ;  /* 0x00842804ff047984 */ /* 0x000e240008000800 */
[----:B0-----:R-:W-:-:S05]  /*20e0*/  SEL R4, R4, RZ, P0 ;  /* 0x000000ff04047207 */ /* 0x001fca0000000000 */
[----:B------:R-:W-:-:S04]  /*20f0*/  IMAD.IADD R4, R4, 0x1, R125 ;  /* 0x0000000104047824 */ /* 0x000fc800078e027d */
[--C-:B------:R-:W-:Y:S01]  /*2100*/  IMAD.IADD R92, R92, 0x1, R4.reuse ;  /* 0x000000015c5c7824 */ /* 0x100fe200078e0204 */
[----:B------:R-:W-:Y:S01]  /*2110*/  STS [R51], R4 ;  /* 0x0000000433007388 */ /* 0x000fe20000000800 */
[--C-:B------:R-:W-:Y:S02]  /*2120*/  IMAD.IADD R6, R93, 0x1, R4.reuse ;  /* 0x000000015d067824 */ /* 0x100fe400078e0204 */
[--C-:B------:R-:W-:Y:S01]  /*2130*/  IMAD.IADD R94, R94, 0x1, R4.reuse ;  /* 0x000000015e5e7824 */ /* 0x100fe200078e0204 */
[----:B------:R-:W-:Y:S01]  /*2140*/  STS [R51+0x4], R92 ;  /* 0x0000045c33007388 */ /* 0x000fe20000000800 */
[--C-:B------:R-:W-:Y:S02]  /*2150*/  IMAD.IADD R8, R95, 0x1, R4.reuse ;  /* 0x000000015f087824 */ /* 0x100fe400078e0204 */
[--C-:B------:R-:W-:Y:S01]  /*2160*/  IMAD.IADD R96, R96, 0x1, R4.reuse ;  /* 0x0000000160607824 */ /* 0x100fe200078e0204 */
[----:B------:R-:W-:Y:S01]  /*2170*/  STS [R51+0x8], R6 ;  /* 0x0000080633007388 */ /* 0x000fe20000000800 */
[----:B------:R-:W-:-:S02]  /*2180*/  IMAD.IADD R10, R97, 0x1, R4 ;  /* 0x00000001610a7824 */ /* 0x000fc400078e0204 */
[--C-:B------:R-:W-:Y:S01]  /*2190*/  IMAD.IADD R98, R98, 0x1, R4.reuse ;  /* 0x0000000162627824 */ /* 0x100fe200078e0204 */
[----:B------:R-:W-:Y:S01]  /*21a0*/  STS [R51+0xc], R94 ;  /* 0x00000c5e33007388 */ /* 0x000fe20000000800 */
        /* <DEDUP_REMOVED lines=36> */
[----:B------:R-:W-:-:S03]  /*23f0*/  IMAD.IADD R150, R123, 0x1, R4 ;  /* 0x000000017b967824 */ /* 0x000fc600078e0204 */
[----:B------:R-:W-:Y:S04]  /*2400*/  STS [R51+0x40], R134 ;  /* 0x0000408633007388 */ /* 0x000fe80000000800 */
        /* <DEDUP_REMOVED lines=15> */
[----:B------:R-:W-:Y:S01]  /*2500*/  STS [R51+0x80], R150 ;  /* 0x0000809633007388 */ /* 0x000fe20000000800 */
[----:B------:R-:W-:Y:S06]  /*2510*/  BAR.SYNC.DEFER_BLOCKING 0x0 ;  /* 0x0000000000007b1d */ /* 0x000fec0000010000 */
[----:B------:R-:W0:Y:S04]  /*2520*/  LDS.U16 R5, [R54] ;  /* 0x0000000036057984 */ /* 0x000e280000000400 */
[----:B------:R-:W1:Y:S04]  /*2530*/  LDS.U16 R56, [R56] ;  /* 0x0000000038387984 */ /* 0x000e680000000400 */
[----:B------:R-:W2:Y:S04]  /*2540*/  LDS.U16 R58, [R58] ;  /* 0x000000003a3a7984 */ /* 0x000ea80000000400 */
[----:B------:R-:W3:Y:S04]  /*2550*/  LDS.U16 R60, [R60] ;  /* 0x000000003c3c7984 */ /* 0x000ee80000000400 */
[----:B------:R-:W4:Y:S04]  /*2560*/  LDS.U16 R62, [R62] ;  /* 0x000000003e3e7984 */ /* 0x000f280000000400 */
[----:B------:R-:W4:Y:S04]  /*2570*/  LDS.U16 R64, [R64] ;  /* 0x0000000040407984 */ /* 0x000f280000000400 */
[----:B------:R-:W4:Y:S04]  /*2580*/  LDS.U16 R66, [R66] ;  /* 0x0000000042427984 */ /* 0x000f280000000400 */
[----:B------:R-:W4:Y:S04]  /*2590*/  LDS.U16 R68, [R68] ;  /* 0x0000000044447984 */ /* 0x000f280000000400 */
[----:B------:R-:W4:Y:S04]  /*25a0*/  LDS.U16 R70, [R70] ;  /* 0x0000000046467984 */ /* 0x000f280000000400 */
[----:B------:R-:W4:Y:S04]  /*25b0*/  LDS.U16 R72, [R72] ;  /* 0x0000000048487984 */ /* 0x000f280000000400 */
[----:B------:R-:W4:Y:S01]  /*25c0*/  LDS.U16 R74, [R74] ;  /* 0x000000004a4a7984 */ /* 0x000f220000000400 */
[----:B0-----:R-:W-:-:S03]  /*25d0*/  IMAD.IADD R5, R52, 0x1, R5 ;  /* 0x0000000134057824 */ /* 0x001fc600078e0205 */
[----:B------:R-:W0:Y:S01]  /*25e0*/  LDS.U16 R76, [R76] ;  /* 0x000000004c4c7984 */ /* 0x000e220000000400 */
[----:B-1----:R-:W-:-:S03]  /*25f0*/  IMAD.IADD R56, R57, 0x1, R56 ;  /* 0x0000000139387824 */ /* 0x002fc600078e0238 */
[----:B------:R-:W1:Y:S01]  /*2600*/  LDS.U16 R78, [R78] ;  /* 0x000000004e4e7984 */ /* 0x000e620000000400 */
[----:B--2---:R-:W-:-:S03]  /*2610*/  IMAD.IADD R58, R59, 0x1, R58 ;  /* 0x000000013b3a7824 */ /* 0x004fc600078e023a */
[----:B------:R-:W2:Y:S01]  /*2620*/  LDS.U16 R80, [R80] ;  /* 0x0000000050507984 */ /* 0x000ea20000000400 */
[----:B---3--:R-:W-:-:S03]  /*2630*/  IMAD.IADD R60, R61, 0x1, R60 ;  /* 0x000000013d3c7824 */ /* 0x008fc600078e023c */
[----:B------:R-:W3:Y:S01]  /*2640*/  LDS.U16 R82, [R82] ;  /* 0x0000000052527984 */ /* 0x000ee20000000400 */
[----:B----4-:R-:W-:-:S03]  /*2650*/  IMAD.IADD R62, R63, 0x1, R62 ;  /* 0x000000013f3e7824 */ /* 0x010fc600078e023e */
[----:B------:R-:W4:Y:S01]  /*2660*/  LDS.U16 R84, [R84] ;  /* 0x0000000054547984 */ /* 0x000f220000000400 */
[----:B------:R-:W-:-:S03]  /*2670*/  IMAD.IADD R64, R65, 0x1, R64 ;  /* 0x0000000141407824 */ /* 0x000fc600078e0240 */
[----:B------:R-:W4:Y:S01]  /*2680*/  LDS.U16 R86, [R86] ;  /* 0x0000000056567984 */ /* 0x000f220000000400 */
[----:B------:R-:W-:-:S03]  /*2690*/  IMAD.IADD R66, R67, 0x1, R66 ;  /* 0x0000000143427824 */ /* 0x000fc600078e0242 */
[----:B------:R-:W4:Y:S01]  /*26a0*/  LDS.U16 R88, [R88] ;  /* 0x0000000058587984 */ /* 0x000f220000000400 */
[----:B------:R-:W-:-:S03]  /*26b0*/  IMAD.IADD R68, R69, 0x1, R68 ;  /* 0x0000000145447824 */ /* 0x000fc600078e0244 */
[----:B------:R-:W4:Y:S01]  /*26c0*/  LDS.U16 R90, [R90] ;  /* 0x000000005a5a7984 */ /* 0x000f220000000400 */
[----:B------:R-:W-:Y:S02]  /*26d0*/  IMAD.IADD R70, R71, 0x1, R70 ;  /* 0x0000000147467824 */ /* 0x000fe400078e0246 */
[----:B------:R-:W-:Y:S02]  /*26e0*/  IMAD.IADD R72, R73, 0x1, R72 ;  /* 0x0000000149487824 */ /* 0x000fe400078e0248 */
[----:B------:R-:W-:Y:S02]  /*26f0*/  IMAD.IADD R74, R75, 0x1, R74 ;  /* 0x000000014b4a7824 */ /* 0x000fe400078e024a */
[----:B0-----:R-:W-:Y:S02]  /*2700*/  IMAD.IADD R76, R77, 0x1, R76 ;  /* 0x000000014d4c7824 */ /* 0x001fe400078e024c */
[----:B-1----:R-:W-:Y:S02]  /*2710*/  IMAD.IADD R78, R79, 0x1, R78 ;  /* 0x000000014f4e7824 */ /* 0x002fe400078e024e */
[----:B--2---:R-:W-:-:S02]  /*2720*/  IMAD.IADD R80, R81, 0x1, R80 ;  /* 0x0000000151507824 */ /* 0x004fc400078e0250 */
[----:B---3--:R-:W-:Y:S02]  /*2730*/  IMAD.IADD R82, R83, 0x1, R82 ;  /* 0x0000000153527824 */ /* 0x008fe400078e0252 */
[----:B----4-:R-:W-:Y:S02]  /*2740*/  IMAD.IADD R84, R85, 0x1, R84 ;  /* 0x0000000155547824 */ /* 0x010fe400078e0254 */
[----:B------:R-:W-:Y:S02]  /*2750*/  IMAD.IADD R86, R87, 0x1, R86 ;  /* 0x0000000157567824 */ /* 0x000fe400078e0256 */
[----:B------:R-:W-:Y:S02]  /*2760*/  IMAD.IADD R88, R89, 0x1, R88 ;  /* 0x0000000159587824 */ /* 0x000fe400078e0258 */
[----:B------:R-:W-:Y:S01]  /*2770*/  IMAD.IADD R90, R91, 0x1, R90 ;  /* 0x000000015b5a7824 */ /* 0x000fe200078e025a */
[----:B------:R-:W-:Y:S06]  /*2780*/  BAR.SYNC.DEFER_BLOCKING 0x0 ;  /* 0x0000000000007b1d */ /* 0x000fec0000010000 */
[----:B------:R-:W-:Y:S05]  /*2790*/  BRA.U UP0, `(.L_x_221) ;  /* 0x0000000500987547 */ /* 0x000fea000b800000 */
[----:B------:R-:W-:Y:S01]  /*27a0*/  LEA R4, R5, UR4, 0x2 ;  /* 0x0000000405047c11 */ /* 0x000fe2000f8e10ff */
[----:B------:R-:W-:Y:S01]  /*27b0*/  UIADD3 UR7, UPT, UPT, UR7, 0x6, URZ ;  /* 0x0000000607077890 */ /* 0x000fe2000fffe0ff */
[----:B------:R-:W-:Y:S01]  /*27c0*/  LEA R5, R56, UR4, 0x2 ;  /* 0x0000000438057c11 */ /* 0x000fe2000f8e10ff */
[----:B------:R-:W-:Y:S01]  /*27d0*/  UIADD3 UR5, UPT, UPT, UR5, -0x6, URZ ;  /* 0xfffffffa05057890 */ /* 0x000fe2000fffe0ff */
[----:B------:R-:W-:Y:S01]  /*27e0*/  LEA R6, R58, UR4, 0x2 ;  /* 0x000000043a067c11 */ /* 0x000fe2000f8e10ff */
[----:B------:R1:W-:Y:S01]  /*27f0*/  STS [R4], R29 ;  /* 0x0000001d04007388 */ /* 0x0003e20000000800 */
[----:B------:R-:W-:Y:S02]  /*2800*/  LEA R7, R60, UR4, 0x2 ;  /* 0x000000043c077c11 */ /* 0x000fe4000f8e10ff */
[----:B------:R-:W-:Y:S01]  /*2810*/  LEA R8, R62, UR4, 0x2 ;  /* 0x000000043e087c11 */ /* 0x000fe2000f8e10ff */
[----:B------:R1:W-:Y:S01]  /*2820*/  STS [R5], R30 ;  /* 0x0000001e05007388 */ /* 0x0003e20000000800 */
[----:B------:R-:W-:-:S02]  /*2830*/  LEA R9, R64, UR4, 0x2 ;  /* 0x0000000440097c11 */ /* 0x000fc4000f8e10ff */
[----:B------:R-:W-:Y:S01]  /*2840*/  LEA R10, R66, UR4, 0x2 ;  /* 0x00000004420a7c11 */ /* 0x000fe2000f8e10ff */
[----:B------:R1:W-:Y:S01]  /*2850*/  STS [R6], R31 ;  /* 0x0000001f06007388 */ /* 0x0003e20000000800 */
[----:B------:R-:W-:Y:S02]  /*2860*/  LEA R11, R68, UR4, 0x2 ;  /* 0x00000004440b7c11 */ /* 0x000fe4000f8e10ff */
        /* <DEDUP_REMOVED lines=16> */
[----:B------:R1:W-:Y:S04]  /*2970*/  STS [R52], R37 ;  /* 0x0000002534007388 */ /* 0x0003e80000000800 */
        /* <DEDUP_REMOVED lines=9> */
[----:B------:R1:W-:Y:S01]  /*2a10*/  STS [R64], R49 ;  /* 0x0000003140007388 */ /* 0x0003e20000000800 */
[----:B------:R-:W-:Y:S06]  /*2a20*/  BAR.SYNC.DEFER_BLOCKING 0x0 ;  /* 0x0000000000007b1d */ /* 0x000fec0000010000 */
[----:B------:R1:W2:Y:S04]  /*2a30*/  LDS R29, [R53] ;  /* 0x00000000351d7984 */ /* 0x0002a80000000800 */
[----:B------:R1:W3:Y:S04]  /*2a40*/  LDS R30, [R53+0x4] ;  /* 0x00000400351e7984 */ /* 0x0002e80000000800 */
[----:B------:R1:W4:Y:S04]  /*2a50*/  LDS R31, [R53+0x8] ;  /* 0x00000800351f7984 */ /* 0x0003280000000800 */
[----:B------:R1:W0:Y:S04]  /*2a60*/  LDS R32, [R53+0xc] ;  /* 0x00000c0035207984 */ /* 0x0002280000000800 */
        /* <DEDUP_REMOVED lines=14> */
[----:B------:R1:W0:Y:S01]  /*2b50*/  LDS R49, [R53+0x48] ;  /* 0x0000480035317984 */ /* 0x0002220000000800 */
[----:B------:R-:W-:Y:S06]  /*2b60*/  BAR.SYNC.DEFER_BLOCKING 0x0 ;  /* 0x0000000000007b1d */ /* 0x000fec0000010000 */
[----:B-----5:R1:W-:Y:S04]  /*2b70*/  STS [R4], R2 ;  /* 0x0000000204007388 */ /* 0x0203e80000000800 */
        /* <DEDUP_REMOVED lines=19> */
[----:B------:R1:W0:Y:S04]  /*2cb0*/  LDS R2, [R53] ;  /* 0x0000000035027984 */ /* 0x0002280000000800 */
        /* <DEDUP_REMOVED lines=19> */
[----:B--234-:R-:W-:Y:S05]  /*2df0*/  BRA `(.L_x_222) ;  /* 0xffffffdc00587947 */ /* 0x01cfea000383ffff */
.L_x_221:
[----:B------:R-:W-:Y:S01]  /*2e00*/  LEA R5, R5, UR4, 0x2 ;  /* 0x0000000405057c11 */ /* 0x000fe2000f8e10ff */
[----:B------:R-:W-:Y:S01]  /*2e10*/  IMAD R53, R0, -0x48, R53 ;  /* 0xffffffb800357824 */ /* 0x000fe200078e0235 */
[----:B------:R-:W-:Y:S01]  /*2e20*/  LEA R56, R56, UR4, 0x2 ;  /* 0x0000000438387c11 */ /* 0x000fe2000f8e10ff */
[----:B------:R-:W0:Y:S01]  /*2e30*/  LDCU.64 UR6, c[0x0][0x3a0] ;  /* 0x00007400ff0677ac */ /* 0x000e220008000a00 */
[----:B------:R-:W-:Y:S01]  /*2e40*/  LEA R58, R58, UR4, 0x2 ;  /* 0x000000043a3a7c11 */ /* 0x000fe2000f8e10ff */
[----:B------:R-:W-:Y:S01]  /*2e50*/  STS [R5], R29 ;  /* 0x0000001d05007388 */ /* 0x000fe20000000800 */
[----:B------:R-:W-:Y:S02]  /*2e60*/  LEA R60, R60, UR4, 0x2 ;  /* 0x000000043c3c7c11 */ /* 0x000fe4000f8e10ff */
[----:B------:R-:W-:Y:S01]  /*2e70*/  LEA R62, R62, UR4, 0x2 ;  /* 0x000000043e3e7c11 */ /* 0x000fe2000f8e10ff */
[----:B------:R-:W-:Y:S01]  /*2e80*/  STS [R56], R30 ;  /* 0x0000001e38007388 */ /* 0x000fe20000000800 */
[----:B------:R-:W-:-:S02]  /*2e90*/  LEA R64, R64, UR4, 0x2 ;  /* 0x0000000440407c11 */ /* 0x000fc4000f8e10ff */
[----:B------:R-:W-:Y:S01]  /*2ea0*/  LEA R66, R66, UR4, 0x2 ;  /* 0x0000000442427c11 */ /* 0x000fe2000f8e10ff */
[----:B------:R-:W-:Y:S01]  /*2eb0*/  STS [R58], R31 ;  /* 0x0000001f3a007388 */ /* 0x000fe20000000800 */
[----:B------:R-:W-:Y:S02]  /*2ec0*/  LEA R68, R68, UR4, 0x2 ;  /* 0x0000000444447c11 */ /* 0x000fe4000f8e10ff */
[----:B------:R-:W-:Y:S01]  /*2ed0*/  LEA R70, R70, UR4, 0x2 ;  /* 0x0000000446467c11 */ /* 0x000fe2000f8e10ff */
[----:B------:R-:W-:Y:S01]  /*2ee0*/  STS [R60], R32 ;  /* 0x000000203c007388 */ /* 0x000fe20000000800 */
[----:B------:R-:W-:Y:S02]  /*2ef0*/  LEA R72, R72, UR4, 0x2 ;  /* 0x0000000448487c11 */ /* 0x000fe4000f8e10ff */
[----:B------:R-:W-:Y:S01]  /*2f00*/  LEA R74, R74, UR4, 0x2 ;  /* 0x000000044a4a7c11 */ /* 0x000fe2000f8e10ff */
[----:B------:R-:W-:Y:S01]  /*2f10*/  STS [R62], R33 ;  /* 0x000000213e007388 */ /* 0x000fe20000000800 */
[----:B------:R-:W-:Y:S01]  /*2f20*/  LEA R76, R76, UR4, 0x2 ;  /* 0x000000044c4c7c11 */ /* 0x000fe2000f8e10ff */
[----:B0-----:R-:W-:Y:S01]  /*2f30*/  IMAD.U32 R4, RZ, RZ, UR7 ;  /* 0x00000007ff047e24 */ /* 0x001fe2000f8e00ff */
        /* <DEDUP_REMOVED lines=11> */
[----:B------:R-:W-:-:S03]  /*2ff0*/  ISETP.LT.U32.AND P2, PT, R0, UR6, PT ;  /* 0x0000000600007c0c */ /* 0x000fc6000bf41070 */
[----:B------:R-:W-:Y:S01]  /*3000*/  STS [R72], R38 ;  /* 0x0000002648007388 */ /* 0x000fe20000000800 */
[----:B------:R-:W-:-:S03]  /*3010*/  ISETP.GT.U32.AND.EX P2, PT, R4, RZ, PT, P2 ;  /* 0x000000ff0400720c */ /* 0x000fc60003f44120 */
[----:B------:R-:W-:Y:S04]  /*3020*/  STS [R74], R39 ;  /* 0x000000274a007388 */ /* 0x000fe80000000800 */
[----:B------:R-:W-:Y:S04]  /*3030*/  STS [R76], R40 ;  /* 0x000000284c007388 */ /* 0x000fe80000000800 */
[----:B------:R-:W-:Y:S04]  /*3040*/  STS [R78], R41 ;  /* 0x000000294e007388 */ /* 0x000fe80000000800 */
[----:B------:R-:W-:Y:S04]  /*3050*/  STS [R80], R43 ;  /* 0x0000002b50007388 */ /* 0x000fe80000000800 */
[----:B------:R-:W-:Y:S04]  /*3060*/  STS [R47], R44 ;  /* 0x0000002c2f007388 */ /* 0x000fe80000000800 */
[----:B------:R-:W-:Y:S04]  /*3070*/  STS [R84], R45 ;  /* 0x0000002d54007388 */ /* 0x000fe80000000800 */
[----:B------:R-:W-:Y:S04]  /*3080*/  STS [R51], R46 ;  /* 0x0000002e33007388 */ /* 0x000fe80000000800 */
[----:B------:R-:W-:Y:S04]  /*3090*/  STS [R88], R48 ;  /* 0x0000003058007388 */ /* 0x000fe80000000800 */
[----:B------:R-:W-:Y:S01]  /*30a0*/  STS [R90], R49 ;  /* 0x000000315a007388 */ /* 0x000fe20000000800 */
[----:B------:R-:W-:Y:S06]  /*30b0*/  BAR.SYNC.DEFER_BLOCKING 0x0 ;  /* 0x0000000000007b1d */ /* 0x000fec0000010000 */
[----:B------:R-:W0:Y:S04]  /*30c0*/  LDS R6, [R53] ;  /* 0x0000000035067984 */ /* 0x000e280000000800 */
[----:B------:R-:W1:Y:S04]  /*30d0*/  LDS R7, [R53+0x400] ;  /* 0x0004000035077984 */ /* 0x000e680000000800 */
[----:B------:R-:W2:Y:S04]  /*30e0*/  LDS R8, [R53+0x800] ;  /* 0x0008000035087984 */ /* 0x000ea80000000800 */
[----:B------:R-:W-:Y:S04]  /*30f0*/  LDS R9, [R53+0xc00] ;  /* 0x000c000035097984 */ /* 0x000fe80000000800 */
[----:B------:R-:W-:Y:S04]  /*3100*/  LDS R10, [R53+0x1000] ;  /* 0x00100000350a7984 */ /* 0x000fe80000000800 */
[----:B------:R-:W-:Y:S04]  /*3110*/  LDS R11, [R53+0x1400] ;  /* 0x00140000350b7984 */ /* 0x000fe80000000800 */
[----:B------:R-:W3:Y:S04]  /*3120*/  LDS R29, [R53+0x1800] ;  /* 0x00180000351d7984 */ /* 0x000ee80000000800 */
[----:B------:R-:W-:Y:S04]  /*3130*/  LDS R30, [R53+0x1c00] ;  /* 0x001c0000351e7984 */ /* 0x000fe80000000800 */
        /* <DEDUP_REMOVED lines=10> */
[----:B------:R-:W-:Y:S01]  /*31e0*/  LDS R41, [R53+0x4800] ;  /* 0x0048000035297984 */ /* 0x000fe20000000800 */
[----:B------:R-:W-:Y:S06]  /*31f0*/  BAR.SYNC.DEFER_BLOCKING 0x0 ;  /* 0x0000000000007b1d */ /* 0x000fec0000010000 */
[----:B-----5:R4:W-:Y:S04]  /*3200*/  STS [R5], R2 ;  /* 0x0000000205007388 */ /* 0x0209e80000000800 */
[----:B------:R0:W-:Y:S04]  /*3210*/  STS [R56], R3 ;  /* 0x0000000338007388 */ /* 0x0001e80000000800 */
[----:B------:R1:W-:Y:S01]  /*3220*/  STS [R58], R12 ;  /* 0x0000000c3a007388 */ /* 0x0003e20000000800 */
[----:B----4-:R-:W4:Y:S03]  /*3230*/  LDC.64 R4, c[0x0][0x398] ;  /* 0x0000e600ff047b82 */ /* 0x010f260000000a00 */
[----:B------:R-:W-:Y:S04]  /*3240*/  STS [R60], R13 ;  /* 0x0000000d3c007388 */ /* 0x000fe80000000800 */
[----:B------:R2:W-:Y:S01]  /*3250*/  STS [R62], R14 ;  /* 0x0000000e3e007388 */ /* 0x0005e20000000800 */
[----:B0-----:R-:W0:Y:S01]  /*3260*/  LDC.64 R2, c[0x0][0x388] ;  /* 0x0000e200ff027b82 */ /* 0x001e220000000a00 */
[----:B-1----:R-:W-:-:S02]  /*3270*/  VIADD R12, R0, 0x100 ;  /* 0x00000100000c7836 */ /* 0x002fc40000000000 */
[----:B------:R-:W-:Y:S04]  /*3280*/  STS [R64], R15 ;  /* 0x0000000f40007388 */ /* 0x000fe80000000800 */
[----:B------:R1:W-:Y:S01]  /*3290*/  STS [R66], R16 ;  /* 0x0000001042007388 */ /* 0x0003e20000000800 */
[----:B------:R-:W-:Y:S01]  /*32a0*/  ISETP.LT.U32.AND P4, PT, R12, UR6, PT ;  /* 0x000000060c007c0c */ /* 0x000fe2000bf81070 */
[C---:B--2---:R-:W-:Y:S01]  /*32b0*/  VIADD R14, R0.reuse, 0x200 ;  /* 0x00000200000e7836 */ /* 0x044fe20000000000 */
[----:B------:R-:W-:Y:S01]  /*32c0*/  LOP3.LUT R12, R0, 0x400, RZ, 0xfc, !PT ;  /* 0x00000400000c7812 */ /* 0x000fe200078efcff */
[----:B------:R-:W-:Y:S03]  /*32d0*/  STS [R68], R17 ;  /* 0x0000001144007388 */ /* 0x000fe60000000800 */
[----:B------:R-:W-:Y:S01]  /*32e0*/  ISETP.LT.U32.AND P3, PT, R14, UR6, PT ;  /* 0x000000060e007c0c */ /* 0x000fe2000bf61070 */
[----:B------:R-:W-:Y:S01]  /*32f0*/  STS [R70], R18 ;  /* 0x0000001246007388 */ /* 0x000fe20000000800 */
[----:B------:R-:W-:Y:S01]  /*3300*/  VIADD R14, R0, 0x500 ;  /* 0x00000500000e7836 */ /* 0x000fe20000000000 */
[----:B------:R-:W-:Y:S01]  /*3310*/  ISETP.LT.U32.AND P0, PT, R12, UR6, PT ;  /* 0x000000060c007c0c */ /* 0x000fe2000bf01070 */
[C---:B-1----:R-:W-:Y:S01]  /*3320*/  VIADD R16, R0.reuse, 0x300 ;  /* 0x0000030000107836 */ /* 0x042fe20000000000 */
[----:B------:R-:W-:Y:S01]  /*3330*/  STS [R72], R19 ;  /* 0x0000001348007388 */ /* 0x000fe20000000800 */
[----:B------:R-:W-:Y:S01]  /*3340*/  VIADD R12, R0, 0x600 ;  /* 0x00000600000c7836 */ /* 0x000fe20000000000 */
[----:B------:R-:W-:Y:S01]  /*3350*/  ISETP.LT.U32.AND P1, PT, R14, UR6, PT ;  /* 0x000000060e007c0c */ /* 0x000fe2000bf21070 */
[----:B------:R-:W-:Y:S01]  /*3360*/  IMAD.U32 R14, RZ, RZ, UR7 ;  /* 0x00000007ff0e7e24 */ /* 0x000fe2000f8e00ff */
[----:B------:R-:W-:Y:S01]  /*3370*/  STS [R74], R20 ;  /* 0x000000144a007388 */ /* 0x000fe20000000800 */
[----:B------:R-:W-:Y:S01]  /*3380*/  ISETP.LT.U32.AND P5, PT, R16, UR6, PT ;  /* 0x0000000610007c0c */ /* 0x000fe2000bfa1070 */
[----:B------:R-:W-:Y:S01]  /*3390*/  IMAD.U32 R16, RZ, RZ, UR7 ;  /* 0x00000007ff107e24 */ /* 0x000fe2000f8e00ff */
[----:B------:R-:W-:Y:S01]  /*33a0*/  ISETP.LT.U32.AND P6, PT, R12, UR6, PT ;  /* 0x000000060c007c0c */ /* 0x000fe2000bfc1070 */
[----:B------:R-:W-:Y:S01]  /*33b0*/  STS [R76], R21 ;  /* 0x000000154c007388 */ /* 0x000fe20000000800 */
[----:B0-----:R-:W-:Y:S01]  /*33c0*/  IMAD.WIDE.U32 R2, R0, 0x4, R2 ;  /* 0x0000000400027825 */ /* 0x001fe200078e0002 */
[----:B------:R-:W-:-:S02]  /*33d0*/  ISETP.GT.U32.AND.EX P3, PT, R14, RZ, PT, P3 ;  /* 0x000000ff0e00720c */ /* 0x000fc40003f64130 */
[----:B------:R-:W-:Y:S01]  /*33e0*/  STS [R78], R22 ;  /* 0x000000164e007388 */ /* 0x000fe20000000800 */
[----:B------:R-:W-:Y:S01]  /*33f0*/  ISETP.GT.U32.AND.EX P4, PT, R16, RZ, PT, P4 ;  /* 0x000000ff1000720c */ /* 0x000fe20003f84140 */
[----:B----4-:R-:W-:Y:S02]  /*3400*/  IMAD.WIDE.U32 R4, R0, 0x4, R4 ;  /* 0x0000000400047825 */ /* 0x010fe400078e0004 */
[----:B------:R0:W-:Y:S02]  /*3410*/  STS [R80], R23 ;  /* 0x0000001750007388 */ /* 0x0001e40000000800 */
[----:B------:R-:W-:Y:S02]  /*3420*/  IMAD.U32 R12, RZ, RZ, UR7 ;  /* 0x00000007ff0c7e24 */ /* 0x000fe4000f8e00ff */
[----:B------:R-:W-:Y:S03]  /*3430*/  STS [R47], R24 ;  /* 0x000000182f007388 */ /* 0x000fe60000000800 */
[----:B------:R-:W-:Y:S01]  /*3440*/  ISETP.GT.U32.AND.EX P5, PT, R12, RZ, PT, P5 ;  /* 0x000000ff0c00720c */ /* 0x000fe20003fa4150 */
[----:B------:R1:W-:Y:S01]  /*3450*/  STS [R84], R25 ;  /* 0x0000001954007388 */ /* 0x0003e20000000800 */
[----:B0-----:R-:W-:Y:S01]  /*3460*/  @P2 LOP3.LUT R23, R6, 0x80000000, RZ, 0x3c, !PT ;  /* 0x8000000006172812 */ /* 0x001fe200078e3cff */
[----:B------:R-:W-:-:S02]  /*3470*/  VIADD R6, R0, 0x700 ;  /* 0x0000070000067836 */ /* 0x000fc40000000000 */
[----:B------:R-:W-:Y:S04]  /*3480*/  STS [R51], R26 ;  /* 0x0000001a33007388 */ /* 0x000fe80000000800 */
[----:B------:R0:W-:Y:S01]  /*3490*/  STS [R88], R27 ;  /* 0x0000001b58007388 */ /* 0x0001e20000000800 */
[----:B-1----:R-:W-:-:S03]  /*34a0*/  @P4 LOP3.LUT R25, R7, 0x80000000, RZ, 0x3c, !PT ;  /* 0x8000000007194812 */ /* 0x002fc600078e3cff */
[----:B------:R-:W-:Y:S01]  /*34b0*/  STS [R90], R28 ;  /* 0x0000001c5a007388 */ /* 0x000fe20000000800 */
[----:B------:R-:W-:Y:S01]  /*34c0*/  BAR.SYNC.DEFER_BLOCKING 0x0 ;  /* 0x0000000000007b1d */ /* 0x000fe20000010000 */
[----:B0-----:R-:W-:Y:S01]  /*34d0*/  @P3 LOP3.LUT R27, R8, 0x80000000, RZ, 0x3c, !PT ;  /* 0x80000000081b3812 */ /* 0x001fe200078e3cff */
[----:B------:R-:W-:-:S05]  /*34e0*/  IMAD.U32 R8, RZ, RZ, UR7 ;  /* 0x00000007ff087e24 */ /* 0x000fca000f8e00ff */
[C---:B------:R-:W-:Y:S02]  /*34f0*/  ISETP.GT.U32.AND.EX P1, PT, R8.reuse, RZ, PT, P1 ;  /* 0x000000ff0800720c */ /* 0x040fe40003f24110 */
[----:B------:R-:W-:-:S13]  /*3500*/  ISETP.GT.U32.AND.EX P6, PT, R8, RZ, PT, P6 ;  /* 0x000000ff0800720c */ /* 0x000fda0003fc4160 */
[----:B---3--:R-:W-:Y:S01]  /*3510*/  @P6 LOP3.LUT R29, R29, 0x80000000, RZ, 0x3c, !PT ;  /* 0x800000001d1d6812 */ /* 0x008fe200078e3cff */
[----:B------:R-:W0:Y:S04]  /*3520*/  @P2 LDS R43, [R53] ;  /* 0x00000000352b2984 */ /* 0x000e280000000800 */
[----:B------:R-:W1:Y:S04]  /*3530*/  LDS R13, [R53+0x400] ;  /* 0x00040000350d7984 */ /* 0x000e680000000800 */
[----:B------:R-:W2:Y:S04]  /*3540*/  LDS R15, [R53+0x800] ;  /* 0x00080000350f7984 */ /* 0x000ea80000000800 */
[----:B------:R-:W3:Y:S04]  /*3550*/  LDS R17, [R53+0xc00] ;  /* 0x000c000035117984 */ /* 0x000ee80000000800 */
[----:B------:R-:W4:Y:S04]  /*3560*/  LDS R19, [R53+0x1000] ;  /* 0x0010000035137984 */ /* 0x000f280000000800 */
[----:B------:R-:W-:Y:S04]  /*3570*/  @P2 STG.E desc[UR8][R2.64], R23 ;  /* 0x0000001702002986 */ /* 0x000fe8000c101908 */
[----:B------:R-:W4:Y:S04]  /*3580*/  LDS R21, [R53+0x1400] ;  /* 0x0014000035157984 */ /* 0x000f280000000800 */
[----:B------:R-:W4:Y:S04]  /*3590*/  LDS R7, [R53+0x1800] ;  /* 0x0018000035077984 */ /* 0x000f280000000800 */
[----:B------:R-:W4:Y:S04]  /*35a0*/  LDS R23, [R53+0x1c00] ;  /* 0x001c000035177984 */ /* 0x000f280000000800 */
[----:B0-----:R0:W-:Y:S01]  /*35b0*/  @P2 STG.E desc[UR8][R4.64], R43 ;  /* 0x0000002b04002986 */ /* 0x0011e2000c101908 */
[----:B------:R-:W-:Y:S01]  /*35c0*/  ISETP.LT.U32.AND P2, PT, R6, UR6, PT ;  /* 0x0000000606007c0c */ /* 0x000fe2000bf41070 */
[----:B------:R-:W-:-:S02]  /*35d0*/  IMAD.U32 R6, RZ, RZ, UR7 ;  /* 0x00000007ff067e24 */ /* 0x000fc4000f8e00ff */
[----:B------:R2:W-:Y:S01]  /*35e0*/  @P4 STG.E desc[UR8][R2.64+0x400], R25 ;  /* 0x0004001902004986 */ /* 0x0005e2000c101908 */
[----:B------:R-:W-:Y:S02]  /*35f0*/  ISETP.GT.U32.AND.EX P2, PT, R8, RZ, PT, P2 ;  /* 0x000000ff0800720c */ /* 0x000fe40003f44120 */
[----:B------:R-:W-:Y:S01]  /*3600*/  ISETP.GT.U32.AND.EX P0, PT, R6, RZ, PT, P0 ;  /* 0x000000ff0600720c */ /* 0x000fe20003f04100 */
[----:B-1----:R-:W-:Y:S01]  /*3610*/  @P4 STG.E desc[UR8][R4.64+0x400], R13 ;  /* 0x0004000d04004986 */ /* 0x002fe2000c101908 */
[----:B------:R-:W-:Y:S02]  /*3620*/  LOP3.LUT R6, R0, 0x800, RZ, 0xfc, !PT ;  /* 0x0000080000067812 */ /* 0x000fe400078efcff */
[----:B0-----:R-:W-:Y:S01]  /*3630*/  @P5 LOP3.LUT R43, R9, 0x80000000, RZ, 0x3c, !PT ;  /* 0x80000000092b5812 */ /* 0x001fe200078e3cff */
[----:B------:R-:W-:Y:S01]  /*3640*/  @P3 STG.E desc[UR8][R2.64+0x800], R27 ;  /* 0x0008001b02003986 */ /* 0x000fe2000c101908 */
[----:B------:R-:W-:Y:S01]  /*3650*/  ISETP.LT.U32.AND P4, PT, R6, UR6, PT ;  /* 0x0000000606007c0c */ /* 0x000fe2000bf81070 */
[----:B------:R-:W-:-:S02]  /*3660*/  VIADD R6, R0, 0x900 ;  /* 0x0000090000067836 */ /* 0x000fc40000000000 */
[----:B------:R-:W0:Y:S04]  /*3670*/  LDS R9, [R53+0x2000] ;  /* 0x0020000035097984 */ /* 0x000e280000000800 */
[----:B--2---:R-:W-:Y:S01]  /*3680*/  @P0 LOP3.LUT R25, R10, 0x80000000, RZ, 0x3c, !PT ;  /* 0x800000000a190812 */ /* 0x004fe200078e3cff */
[----:B------:R-:W-:Y:S01]  /*3690*/  @P3 STG.E desc[UR8][R4.64+0x800], R15 ;  /* 0x0008000f04003986 */ /* 0x000fe2000c101908 */
[----:B------:R-:W-:Y:S01]  /*36a0*/  ISETP.LT.U32.AND P3, PT, R6, UR6, PT ;  /* 0x0000000606007c0c */ /* 0x000fe2000bf61070 */
[----:B------:R-:W-:Y:S02]  /*36b0*/  VIADD R6, R0, 0xa00 ;  /* 0x00000a0000067836 */ /* 0x000fe40000000000 */
[----:B------:R-:W-:Y:S01]  /*36c0*/  @P5 STG.E desc[UR8][R2.64+0xc00], R43 ;  /* 0x000c002b02005986 */ /* 0x000fe2000c101908 */
[----:B------:R-:W-:Y:S01]  /*36d0*/  ISETP.GT.U32.AND.EX P3, PT, R8, RZ, PT, P3 ;  /* 0x000000ff0800720c */ /* 0x000fe20003f64130 */
[----:B------:R-:W-:-:S02]  /*36e0*/  IMAD.U32 R10, RZ, RZ, UR7 ;  /* 0x00000007ff0a7e24 */ /* 0x000fc4000f8e00ff */
[----:B---3--:R1:W-:Y:S01]  /*36f0*/  @P5 STG.E desc[UR8][R4.64+0xc00], R17 ;  /* 0x000c001104005986 */ /* 0x0083e2000c101908 */
[----:B------:R-:W-:Y:S01]  /*3700*/  ISETP.LT.U32.AND P5, PT, R6, UR6, PT ;  /* 0x0000000606007c0c */ /* 0x000fe2000bfa1070 */
[----:B------:R-:W-:Y:S02]  /*3710*/  VIADD R6, R0, 0xb00 ;  /* 0x00000b0000067836 */ /* 0x000fe40000000000 */
[----:B------:R-:W2:Y:S01]  /*3720*/  LDS R13, [R53+0x2400] ;  /* 0x00240000350d7984 */ /* 0x000ea20000000800 */
[----:B------:R-:W-:-:S03]  /*3730*/  ISETP.GT.U32.AND.EX P5, PT, R8, RZ, PT, P5 ;  /* 0x000000ff0800720c */ /* 0x000fc60003fa4150 */
[----:B------:R-:W-:Y:S04]  /*3740*/  @P0 STG.E desc[UR8][R2.64+0x1000], R25 ;  /* 0x0010001902000986 */ /* 0x000fe8000c101908 */
[----:B----4-:R3:W-:Y:S01]  /*3750*/  @P0 STG.E desc[UR8][R4.64+0x1000], R19 ;  /* 0x0010001304000986 */ /* 0x0107e2000c101908 */
[----:B-1----:R-:W-:Y:S02]  /*3760*/  @P1 LOP3.LUT R17, R11, 0x80000000, RZ, 0x3c, !PT ;  /* 0x800000000b111812 */ /* 0x002fe400078e3cff */
[----:B------:R-:W-:Y:S01]  /*3770*/  ISETP.LT.U32.AND P0, PT, R6, UR6, PT ;  /* 0x0000000606007c0c */ /* 0x000fe2000bf01070 */
[----:B------:R-:W1:Y:S01]  /*3780*/  LDS R11, [R53+0x2800] ;  /* 0x00280000350b7984 */ /* 0x000e620000000800 */
[----:B------:R-:W-:Y:S01]  /*3790*/  IMAD.U32 R6, RZ, RZ, UR7 ;  /* 0x00000007ff067e24 */ /* 0x000fe2000f8e00ff */
[----:B------:R-:W-:-:S02]  /*37a0*/  @P5 LOP3.LUT R33, R33, 0x80000000, RZ, 0x3c, !PT ;  /* 0x8000000021215812 */ /* 0x000fc400078e3cff */
[----:B------:R-:W4:Y:S01]  /*37b0*/  LDS R15, [R53+0x2c00] ;  /* 0x002c0000350f7984 */ /* 0x000f220000000800 */
[----:B------:R-:W-:Y:S02]  /*37c0*/  ISETP.GT.U32.AND.EX P0, PT, R8, RZ, PT, P0 ;  /* 0x000000ff0800720c */ /* 0x000fe40003f04100 */
[----:B------:R-:W-:Y:S01]  /*37d0*/  ISETP.GT.U32.AND.EX P4, PT, R6, RZ, PT, P4 ;  /* 0x000000ff0600720c */ /* 0x000fe20003f84140 */
[----:B------:R-:W-:Y:S01]  /*37e0*/  @P1 STG.E desc[UR8][R2.64+0x1400], R17 ;  /* 0x0014001102001986 */ /* 0x000fe2000c101908 */
[----:B------:R-:W-:Y:S02]  /*37f0*/  LOP3.LUT R6, R0, 0xc00, RZ, 0xfc, !PT ;  /* 0x00000c0000067812 */ /* 0x000fe400078efcff */
[----:B---3--:R-:W-:Y:S01]  /*3800*/  @P2 LOP3.LUT R19, R30, 0x80000000, RZ, 0x3c, !PT ;  /* 0x800000001e132812 */ /* 0x008fe200078e3cff */
[----:B------:R-:W-:Y:S01]  /*3810*/  @P1 STG.E desc[UR8][R4.64+0x1400], R21 ;  /* 0x0014001504001986 */ /* 0x000fe2000c101908 */
[----:B------:R-:W-:Y:S01]  /*3820*/  ISETP.LT.U32.AND P1, PT, R6, UR6, PT ;  /* 0x0000000606007c0c */ /* 0x000fe2000bf21070 */
[----:B------:R-:W-:Y:S01]  /*3830*/  VIADD R6, R0, 0xd00 ;  /* 0x00000d0000067836 */ /* 0x000fe20000000000 */
[----:B------:R-:W-:Y:S01]  /*3840*/  @P3 LOP3.LUT R25, R32, 0x80000000, RZ, 0x3c, !PT ;  /* 0x8000000020193812 */ /* 0x000fe200078e3cff */
[----:B------:R-:W-:Y:S01]  /*3850*/  @P6 STG.E desc[UR8][R2.64+0x1800], R29 ;  /* 0x0018001d02006986 */ /* 0x000fe2000c101908 */
[----:B------:R-:W-:-:S03]  /*3860*/  ISETP.GT.U32.AND.EX P1, PT, R8, RZ, PT, P1 ;  /* 0x000000ff0800720c */ /* 0x000fc60003f24110 */
[----:B------:R-:W-:Y:S01]  /*3870*/  @P6 STG.E desc[UR8][R4.64+0x1800], R7 ;  /* 0x0018000704006986 */ /* 0x000fe2000c101908 */
[----:B------:R-:W-:Y:S01]  /*3880*/  ISETP.LT.U32.AND P6, PT, R6, UR6, PT ;  /* 0x0000000606007c0c */ /* 0x000fe2000bfc1070 */
[----:B------:R-:W-:Y:S01]  /*3890*/  VIADD R6, R0, 0xe00 ;  /* 0x00000e0000067836 */ /* 0x000fe20000000000 */
[----:B------:R-:W-:Y:S01]  /*38a0*/  @P4 LOP3.LUT R31, R31, 0x80000000, RZ, 0x3c, !PT ;  /* 0x800000001f1f4812 */ /* 0x000fe200078e3cff */
[----:B------:R-:W3:Y:S01]  /*38b0*/  LDS R7, [R53+0x3000] ;  /* 0x0030000035077984 */ /* 0x000ee20000000800 */
[----:B------:R-:W-:-:S03]  /*38c0*/  ISETP.GT.U32.AND.EX P6, PT, R10, RZ, PT, P6 ;  /* 0x000000ff0a00720c */ /* 0x000fc60003fc4160 */
[----:B------:R-:W-:Y:S02]  /*38d0*/  @P2 STG.E desc[UR8][R2.64+0x1c00], R19 ;  /* 0x001c001302002986 */ /* 0x000fe4000c101908 */
[----:B------:R-:W-:Y:S02]  /*38e0*/  @P1 LOP3.LUT R35, R35, 0x80000000, RZ, 0x3c, !PT ;  /* 0x8000000023231812 */ /* 0x000fe400078e3cff */
[----:B------:R-:W3:Y:S04]  /*38f0*/  LDS R17, [R53+0x3400] ;  /* 0x0034000035117984 */ /* 0x000ee80000000800 */
[----:B------:R-:W-:Y:S01]  /*3900*/  @P2 STG.E desc[UR8][R4.64+0x1c00], R23 ;  /* 0x001c001704002986 */ /* 0x000fe2000c101908 */
[----:B------:R-:W-:Y:S01]  /*3910*/  ISETP.LT.U32.AND P2, PT, R6, UR6, PT ;  /* 0x0000000606007c0c */ /* 0x000fe2000bf41070 */
[----:B------:R-:W-:-:S02]  /*3920*/  VIADD R6, R0, 0xf00 ;  /* 0x00000f0000067836 */ /* 0x000fc40000000000 */
[----:B------:R-:W-:Y:S01]  /*3930*/  @P4 STG.E desc[UR8][R2.64+0x2000], R31 ;  /* 0x0020001f02004986 */ /* 0x000fe2000c101908 */
[----:B------:R-:W-:-:S03]  /*3940*/  ISETP.GT.U32.AND.EX P2, PT, R12, RZ, PT, P2 ;  /* 0x000000ff0c00720c */ /* 0x000fc60003f44120 */
[----:B------:R-:W3:Y:S04]  /*3950*/  LDS R19, [R53+0x3800] ;  /* 0x0038000035137984 */ /* 0x000ee80000000800 */
[----:B0-----:R-:W-:Y:S01]  /*3960*/  @P4 STG.E desc[UR8][R4.64+0x2000], R9 ;  /* 0x0020000904004986 */ /* 0x001fe2000c101908 */
[----:B------:R-:W-:Y:S02]  /*3970*/  ISETP.LT.U32.AND P4, PT, R6, UR6, PT ;  /* 0x0000000606007c0c */ /* 0x000fe4000bf81070 */
[----:B------:R-:W-:Y:S01]  /*3980*/  LOP3.LUT R6, R0, 0x1000, RZ, 0xfc, !PT ;  /* 0x0000100000067812 */ /* 0x000fe200078efcff */
[----:B------:R-:W0:Y:S02]  /*3990*/  LDS R9, [R53+0x3c00] ;  /* 0x003c000035097984 */ /* 0x000e240000000800 */
[----:B------:R-:W-:-:S02]  /*39a0*/  @P2 LOP3.LUT R37, R37, 0x80000000, RZ, 0x3c, !PT ;  /* 0x8000000025252812 */ /* 0x000fc400078e3cff */
[----:B------:R-:W0:Y:S04]  /*39b0*/  LDS R21, [R53+0x4000] ;  /* 0x0040000035157984 */ /* 0x000e280000000800 */
[----:B------:R-:W0:Y:S04]  /*39c0*/  LDS R23, [R53+0x4400] ;  /* 0x0044000035177984 */ /* 0x000e280000000800 */
[----:B------:R-:W-:Y:S04]  /*39d0*/  @P3 STG.E desc[UR8][R2.64+0x2400], R25 ;  /* 0x0024001902003986 */ /* 0x000fe8000c101908 */
[----:B--2---:R2:W-:Y:S01]  /*39e0*/  @P3 STG.E desc[UR8][R4.64+0x2400], R13 ;  /* 0x0024000d04003986 */ /* 0x0045e2000c101908 */
[----:B------:R-:W-:Y:S01]  /*39f0*/  ISETP.LT.U32.AND P3, PT, R6, UR6, PT ;  /* 0x0000000606007c0c */ /* 0x000fe2000bf61070 */
[----:B------:R-:W-:-:S02]  /*3a00*/  VIADD R6, R0, 0x1100 ;  /* 0x0000110000067836 */ /* 0x000fc40000000000 */
[----:B------:R-:W-:Y:S01]  /*3a10*/  @P5 STG.E desc[UR8][R2.64+0x2800], R33 ;  /* 0x0028002102005986 */ /* 0x000fe2000c101908 */
[----:B------:R-:W-:Y:S01]  /*3a20*/  VIADD R0, R0, 0x1200 ;  /* 0x0000120000007836 */ /* 0x000fe20000000000 */
[----:B------:R-:W-:Y:S02]  /*3a30*/  ISETP.GT.U32.AND.EX P3, PT, R8, RZ, PT, P3 ;  /* 0x000000ff0800720c */ /* 0x000fe40003f64130 */
[----:B-1----:R1:W-:Y:S01]  /*3a40*/  @P5 STG.E desc[UR8][R4.64+0x2800], R11 ;  /* 0x0028000b04005986 */ /* 0x0023e2000c101908 */
[----:B------:R-:W-:Y:S01]  /*3a50*/  ISETP.LT.U32.AND P5, PT, R6, UR6, PT ;  /* 0x0000000606007c0c */ /* 0x000fe2000bfa1070 */
[----:B------:R-:W-:Y:S01]  /*3a60*/  IMAD.U32 R6, RZ, RZ, UR7 ;  /* 0x00000007ff067e24 */ /* 0x000fe2000f8e00ff */
[----:B--2---:R-:W-:-:S04]  /*3a70*/  @P0 LOP3.LUT R13, R34, 0x80000000, RZ, 0x3c, !PT ;  /* 0x80000000220d0812 */ /* 0x004fc800078e3cff */
[----:B------:R-:W-:Y:S01]  /*3a80*/  ISETP.GT.U32.AND.EX P4, PT, R6, RZ, PT, P4 ;  /* 0x000000ff0600720c */ /* 0x000fe20003f84140 */
[----:B------:R2:W-:Y:S03]  /*3a90*/  @P0 STG.E desc[UR8][R2.64+0x2c00], R13 ;  /* 0x002c000d02000986 */ /* 0x0005e6000c101908 */
[----:B------:R-:W-:Y:S01]  /*3aa0*/  @P3 LOP3.LUT R39, R39, 0x80000000, RZ, 0x3c, !PT ;  /* 0x8000000027273812 */ /* 0x000fe200078e3cff */
[----:B----4-:R4:W-:Y:S01]  /*3ab0*/  @P0 STG.E desc[UR8][R4.64+0x2c00], R15 ;  /* 0x002c000f04000986 */ /* 0x0109e2000c101908 */
[----:B------:R-:W-:Y:S01]  /*3ac0*/  ISETP.LT.U32.AND P0, PT, R0, UR6, PT ;  /* 0x0000000600007c0c */ /* 0x000fe2000bf01070 */
[----:B------:R-:W-:Y:S01]  /*3ad0*/  IMAD.U32 R0, RZ, RZ, UR7 ;  /* 0x00000007ff007e24 */ /* 0x000fe2000f8e00ff */
[----:B-1----:R-:W-:Y:S01]  /*3ae0*/  @P6 LOP3.LUT R11, R36, 0x80000000, RZ, 0x3c, !PT ;  /* 0x80000000240b6812 */ /* 0x002fe200078e3cff */
[----:B------:R1:W-:Y:S01]  /*3af0*/  @P1 STG.E desc[UR8][R2.64+0x3000], R35 ;  /* 0x0030002302001986 */ /* 0x0003e2000c101908 */
[----:B------:R-:W-:-:S02]  /*3b00*/  ISETP.GT.U32.AND.EX P0, PT, R6, RZ, PT, P0 ;  /* 0x000000ff0600720c */ /* 0x000fc40003f04100 */
[----:B------:R-:W-:Y:S01]  /*3b10*/  ISETP.GT.U32.AND.EX P5, PT, R0, RZ, PT, P5 ;  /* 0x000000ff0000720c */ /* 0x000fe20003fa4150 */
[----:B---3--:R1:W-:Y:S01]  /*3b20*/  @P1 STG.E desc[UR8][R4.64+0x3000], R7 ;  /* 0x0030000704001986 */ /* 0x0083e2000c101908 */
[----:B--2---:R-:W-:-:S03]  /*3b30*/  @P4 LOP3.LUT R13, R38, 0x80000000, RZ, 0x3c, !PT ;  /* 0x80000000260d4812 */ /* 0x004fc600078e3cff */
[----:B------:R1:W-:Y:S04]  /*3b40*/  @P6 STG.E desc[UR8][R2.64+0x3400], R11 ;  /* 0x0034000b02006986 */ /* 0x0003e8000c101908 */
[----:B------:R1:W-:Y:S04]  /*3b50*/  @P6 STG.E desc[UR8][R4.64+0x3400], R17 ;  /* 0x0034001104006986 */ /* 0x0003e8000c101908 */
[----:B------:R1:W-:Y:S01]  /*3b60*/  @P2 STG.E desc[UR8][R2.64+0x3800], R37 ;  /* 0x0038002502002986 */ /* 0x0003e2000c101908 */
[----:B----4-:R-:W-:-:S03]  /*3b70*/  @P5 LOP3.LUT R15, R40, 0x80000000, RZ, 0x3c, !PT ;  /* 0x80000000280f5812 */ /* 0x010fc600078e3cff */
[----:B------:R1:W-:Y:S04]  /*3b80*/  @P2 STG.E desc[UR8][R4.64+0x3800], R19 ;  /* 0x0038001304002986 */ /* 0x0003e8000c101908 */
[----:B------:R1:W-:Y:S04]  /*3b90*/  @P4 STG.E desc[UR8][R2.64+0x3c00], R13 ;  /* 0x003c000d02004986 */ /* 0x0003e8000c101908 */
[----:B0-----:R1:W-:Y:S04]  /*3ba0*/  @P4 STG.E desc[UR8][R4.64+0x3c00], R9 ;  /* 0x003c000904004986 */ /* 0x0013e8000c101908 */
[----:B------:R1:W-:Y:S04]  /*3bb0*/  @P3 STG.E desc[UR8][R2.64+0x4000], R39 ;  /* 0x0040002702003986 */ /* 0x0003e8000c101908 */
[----:B------:R1:W-:Y:S04]  /*3bc0*/  @P3 STG.E desc[UR8][R4.64+0x4000], R21 ;  /* 0x0040001504003986 */ /* 0x0003e8000c101908 */
[----:B------:R1:W-:Y:S04]  /*3bd0*/  @P5 STG.E desc[UR8][R2.64+0x4400], R15 ;  /* 0x0044000f02005986 */ /* 0x0003e8000c101908 */
[----:B------:R1:W-:Y:S01]  /*3be0*/  @P5 STG.E desc[UR8][R4.64+0x4400], R23 ;  /* 0x0044001704005986 */ /* 0x0003e2000c101908 */
[----:B------:R-:W-:Y:S05]  /*3bf0*/  @!P0 EXIT ;  /* 0x000000000000894d */ /* 0x000fea0003800000 */
[----:B------:R-:W0:Y:S01]  /*3c00*/  LDS R53, [R53+0x4800] ;  /* 0x0048000035357984 */ /* 0x000e220000000800 */
[----:B------:R-:W-:-:S05]  /*3c10*/  LOP3.LUT R41, R41, 0x80000000, RZ, 0x3c, !PT ;  /* 0x8000000029297812 */ /* 0x000fca00078e3cff */
[----:B------:R-:W-:Y:S04]  /*3c20*/  STG.E desc[UR8][R2.64+0x4800], R41 ;  /* 0x0048002902007986 */ /* 0x000fe8000c101908 */
[----:B0-----:R-:W-:Y:S01]  /*3c30*/  STG.E desc[UR8][R4.64+0x4800], R53 ;  /* 0x0048003504007986 */ /* 0x001fe2000c101908 */
[----:B------:R-:W-:Y:S05]  /*3c40*/  EXIT ;  /* 0x000000000000794d */ /* 0x000fea0003800000 */
.L_x_223:
        /* <DEDUP_REMOVED lines=11> */
.L_x_1116:


//--------------------- .text._ZN3cub18CUB_300001_SM_10006detail9transform16transform_kernelINS2_10policy_hubILb1EN4cuda3std3__45tupleIJN6thrust24THRUST_300001_SM_1000_NS20permutation_iteratorINSA_6detail15normal_iteratorINSA_10device_ptrIiEEEESG_EEEEEE10policy1000ElNS7_10__identityESG_JSH_EEEvT0_iT1_T2_DpNS2_10kernel_argIT3_EE --------------------------
	.section	.text._ZN3cub18CUB_300001_SM_10006detail9transform16transform_kernelINS2_10policy_hubILb1EN4cuda3std3__45tupleIJN6thrust24THRUST_300001_SM_1000_NS20permutation_iteratorINSA_6detail15normal_iteratorINSA_10device_ptrIiEEEESG_EEEEEE10policy1000ElNS7_10__identityESG_JSH_EEEvT0_iT1_T2_DpNS2_10kernel_argIT3_EE,"ax",@progbits
	.align	128
        .global         _ZN3cub18CUB_300001_SM_10006detail9transform16transform_kernelINS2_10policy_hubILb1EN4cuda3std3__45tupleIJN6thrust24THRUST_300001_SM_1000_NS20permutation_iteratorINSA_6detail15normal_iteratorINSA_10device_ptrIiEEEESG_EEEEEE10policy1000ElNS7_10__identityESG_JSH_EEEvT0_iT1_T2_DpNS2_10kernel_argIT3_EE
        .type           _ZN3cub18CUB_300001_SM_10006detail9transform16transform_kernelINS2_10policy_hubILb1EN4cuda3std3__45tupleIJN6thrust24THRUST_300001_SM_1000_NS20permutation_iteratorINSA_6detail15normal_iteratorINSA_10device_ptrIiEEEESG_EEEEEE10policy1000ElNS7_10__identityESG_JSH_EEEvT0_iT1_T2_DpNS2_10kernel_argIT3_EE,@function
        .size           _ZN3cub18CUB_300001_SM_10006detail9transform16transform_kernelINS2_10policy_hubILb1EN4cuda3std3__45tupleIJN6thrust24THRUST_300001_SM_1000_NS20permutation_iteratorINSA_6detail15normal_iteratorINSA_10device_ptrIiEEEESG_EEEEEE10policy1000ElNS7_10__identityESG_JSH_EEEvT0_iT1_T2_DpNS2_10kernel_argIT3_EE,(.L_x_1117 - _ZN3cub18CUB_300001_SM_10006detail9transform16transform_kernelINS2_10policy_hubILb1EN4cuda3std3__45tupleIJN6thrust24THRUST_300001_SM_1000_NS20permutation_iteratorINSA_6detail15normal_iteratorINSA_10device_ptrIiEEEESG_EEEEEE10policy1000ElNS7_10__identityESG_JSH_EEEvT0_iT1_T2_DpNS2_10kernel_argIT3_EE)
        .other          _ZN3cub18CUB_300001_SM_10006detail9transform16transform_kernelINS2_10policy_hubILb1EN4cuda3std3__45tupleIJN6thrust24THRUST_300001_SM_1000_NS20permutation_iteratorINSA_6detail15normal_iteratorINSA_10device_ptrIiEEEESG_EEEEEE10policy1000ElNS7_10__identityESG_JSH_EEEvT0_iT1_T2_DpNS2_10kernel_argIT3_EE,@"STO_CUDA_ENTRY STV_DEFAULT"
_ZN3cub18CUB_300001_SM_10006detail9transform16transform_kernelINS2_10policy_hubILb1EN4cuda3std3__45tupleIJN6thrust24THRUST_300001_SM_1000_NS20permutation_iteratorINSA_6detail15normal_iteratorINSA_10device_ptrIiEEEESG_EEEEEE10policy1000ElNS7_10__identityESG_JSH_EEEvT0_iT1_T2_DpNS2_10kernel_argIT3_EE:
.text._ZN3cub18CUB_300001_SM_10006detail9transform16transform_kernelINS2_10policy_hubILb1EN4cuda3std3__45tupleIJN6thrust24THRUST_300001_SM_1000_NS20permutation_iteratorINSA_6detail15normal_iteratorINSA_10device_ptrIiEEEESG_EEEEEE10policy1000ElNS7_10__identityESG_JSH_EEEvT0_iT1_T2_DpNS2_10kernel_argIT3_EE:
[----:B------:R-:W-:Y:S08]  /*0000*/  LDC R1, c[0x0][0x37c] ;  /* 0x0000df00ff017b82 */ /* 0x000ff00000000800 */
[----:B------:R-:W0:Y:S01]  /*0010*/  LDC R0, c[0x0][0x388] ;  /* 0x0000e200ff007b82 */ /* 0x000e220000000800 */
[----:B------:R-:W1:Y:S01]  /*0020*/  LDCU.64 UR6, c[0x0][0x380] ;  /* 0x00007000ff0677ac */ /* 0x000e620008000a00 */
[----:B------:R-:W2:Y:S06]  /*0030*/  LDCU.128 UR8, c[0x0][0x390] ;  /* 0x00007200ff0877ac */ /* 0x000eac0008000c00 */
[----:B------:R-:W3:Y:S01]  /*0040*/  S2UR UR4, SR_CTAID.X ;  /* 0x00000000000479c3 */ /* 0x000ee20000002500 */
[----:B0-----:R-:W-:-:S04]  /*0050*/  SHF.L.U32 R5, R0, 0x7, RZ ;  /* 0x0000000700057819 */ /* 0x001fc800000006ff */
[----:B------:R-:W-:Y:S01]  /*0060*/  SHF.R.S32.HI R4, RZ, 0x1f, R5 ;  /* 0x0000001fff047819 */ /* 0x000fe20000011405 */
[----:B---3--:R-:W-:-:S04]  /*0070*/  IMAD.WIDE.U32 R2, R5, UR4, RZ ;  /* 0x0000000405027c25 */ /* 0x008fc8000f8e00ff */
[----:B------:R-:W-:Y:S01]  /*0080*/  IMAD R7, R4, UR4, RZ ;  /* 0x0000000404077c24 */ /* 0x000fe2000f8e02ff */
[----:B-1----:R-:W-:Y:S01]  /*0090*/  IADD3 R6, P1, PT, -R2, UR6, RZ ;  /* 0x0000000602067c10 */ /* 0x002fe2000ff3e1ff */
[----:B------:R-:W0:Y:S03]  /*00a0*/  LDCU.64 UR4, c[0x0][0x358] ;  /* 0x00006b00ff0477ac */ /* 0x000e260008000a00 */
[----:B------:R-:W-:Y:S02]  /*00b0*/  IADD3 R7, PT, PT, R3, R7, RZ ;  /* 0x0000000703077210 */ /* 0x000fe40007ffe0ff */
[----:B------:R-:W-:Y:S02]  /*00c0*/  ISETP.LT.U32.AND P0, PT, R6, R5, PT ;  /* 0x000000050600720c */ /* 0x000fe40003f01070 */
[----:B------:R-:W-:Y:S02]  /*00d0*/  IADD3.X R3, PT, PT, ~R7, UR7, RZ, P1, !PT ;  /* 0x0000000707037c10 */ /* 0x000fe40008ffe5ff */
[----:B------:R-:W-:-:S02]  /*00e0*/  SHF.L.U64.HI R7, R2, 0x2, R7 ;  /* 0x0000000202077819 */ /* 0x000fc40000010207 */
[----:B------:R-:W-:Y:S01]  /*00f0*/  ISETP.LT.AND.EX P0, PT, R3, R4, PT, P0 ;  /* 0x000000040300720c */ /* 0x000fe20003f01300 */
[----:B------:R-:W-:-:S03]  /*0100*/  IMAD.SHL.U32 R4, R2, 0x4, RZ ;  /* 0x0000000402047824 */ /* 0x000fc600078e00ff */
[----:B------:R-:W-:Y:S02]  /*0110*/  SEL R6, R6, R5, P0 ;  /* 0x0000000506067207 */ /* 0x000fe40000000000 */
[C---:B--2---:R-:W-:Y:S02]  /*0120*/  IADD3 R2, P1, PT, R4.reuse, UR10, RZ ;  /* 0x0000000a04027c10 */ /* 0x044fe4000ff3e0ff */
[----:B------:R-:W-:Y:S02]  /*0130*/  ISETP.NE.AND P0, PT, R5, R6, PT ;  /* 0x000000060500720c */ /* 0x000fe40003f05270 */
[----:B------:R-:W-:Y:S02]  /*0140*/  IADD3 R4, P2, PT, R4, UR8, RZ ;  /* 0x0000000804047c10 */ /* 0x000fe4000ff5e0ff */
[C---:B------:R-:W-:Y:S02]  /*0150*/  IADD3.X R3, PT, PT, R7.reuse, UR11, RZ, P1, !PT ;  /* 0x0000000b07037c10 */ /* 0x040fe40008ffe4ff */
[----:B------:R-:W-:-:S07]  /*0160*/  IADD3.X R5, PT, PT, R7, UR9, RZ, P2, !PT ;  /* 0x0000000907057c10 */ /* 0x000fce00097fe4ff */
[----:B0-----:R-:W-:Y:S05]  /*0170*/  @!P0 BRA `(.L_x_224) ;  /* 0x0000000c00608947 */ /* 0x001fea0003800000 */
[----:B------:R-:W-:-:S13]  /*0180*/  ISETP.GE.AND P0, PT, R0, 0x1, PT ;  /* 0x000000010000780c */ /* 0x000fda0003f06270 */
[----:B------:R-:W-:Y:S05]  /*0190*/  @!P0 EXIT ;  /* 0x000000000000894d */ /* 0x000fea0003800000 */
[----:B------:R-:W0:Y:S01]  /*01a0*/  S2R R7, SR_TID.X ;  /* 0x0000000000077919 */ /* 0x000e220000002100 */
[C---:B------:R-:W-:Y:S01]  /*01b0*/  ISETP.GE.U32.AND P0, PT, R0.reuse, 0x8, PT ;  /* 0x000000080000780c */ /* 0x040fe20003f06070 */
[----:B------:R-:W-:Y:S01]  /*01c0*/  HFMA2 R10, -RZ, RZ, 0, 0 ;  /* 0x00000000ff0a7431 */ /* 0x000fe200000001ff */
[----:B------:R-:W-:-:S11]  /*01d0*/  LOP3.LUT R16, R0, 0x7, RZ, 0xc0, !PT ;  /* 0x0000000700107812 */ /* 0x000fd600078ec0ff */
[----:B------:R-:W-:Y:S05]  /*01e0*/  @!P0 BRA `(.L_x_225) ;  /* 0x0000000800048947 */ /* 0x000fea0003800000 */
[----:B0-----:R-:W-:-:S13]  /*01f0*/  ISETP.GE.AND P0, PT, R7, R6, PT ;  /* 0x000000060700720c */ /* 0x001fda0003f06270 */
[C---:B------:R-:W-:Y:S01]  /*0200*/  @!P0 IMAD.WIDE.U32 R10, R7.reuse, 0x4, R2 ;  /* 0x00000004070a8825 */ /* 0x040fe200078e0002 */
[----:B------:R-:W0:Y:S05]  /*0210*/  @!P0 LDC.64 R12, c[0x0][0x3a0] ;  /* 0x0000e800ff0c8b82 */ /* 0x000e2a0000000a00 */
[----:B------:R-:W0:Y:S01]  /*0220*/  @!P0 LDG.E R11, desc[UR4][R10.64] ;  /* 0x000000040a0b8981 */ /* 0x000e22000c1e1900 */
[----:B------:R-:W-:-:S04]  /*0230*/  IADD3 R21, PT, PT, R7, 0x80, RZ ;  /* 0x0000008007157810 */ /* 0x000fc80007ffe0ff */
[----:B------:R-:W-:Y:S01]  /*0240*/  ISETP.GE.AND P1, PT, R21, R6, PT ;  /* 0x000000061500720c */ /* 0x000fe20003f26270 */
[----:B0-----:R-:W-:-:S12]  /*0250*/  @!P0 IMAD.WIDE R12, R11, 0x4, R12 ;  /* 0x000000040b0c8825 */ /* 0x001fd800078e020c */
[----:B------:R-:W0:Y:S01]  /*0260*/  @!P1 LDC.64 R18, c[0x0][0x3a0] ;  /* 0x0000e800ff129b82 */ /* 0x000e220000000a00 */
[----:B------:R-:W2:Y:S01]  /*0270*/  @!P0 LDG.E R17, desc[UR4][R12.64] ;  /* 0x000000040c118981 */ /* 0x000ea2000c1e1900 */
[----:B------:R-:W-:-:S04]  /*0280*/  @!P0 IMAD.WIDE.U32 R14, R7, 0x4, R4 ;  /* 0x00000004070e8825 */ /* 0x000fc800078e0004 */
[----:B------:R-:W-:Y:S01]  /*0290*/  IMAD.WIDE R8, R21, 0x4, R2 ;  /* 0x0000000415087825 */ /* 0x000fe200078e0202 */
[----:B--2---:R1:W-:Y:S04]  /*02a0*/  @!P0 STG.E desc[UR4][R14.64], R17 ;  /* 0x000000110e008986 */ /* 0x0043e8000c101904 */
[----:B------:R-:W0:Y:S02]  /*02b0*/  @!P1 LDG.E R23, desc[UR4][R8.64] ;  /* 0x0000000408179981 */ /* 0x000e24000c1e1900 */
[----:B0-----:R-:W-:-:S05]  /*02c0*/  @!P1 IMAD.WIDE R10, R23, 0x4, R18 ;  /* 0x00000004170a9825 */ /* 0x001fca00078e0212 */
[----:B------:R-:W2:Y:S01]  /*02d0*/  @!P1 LDG.E R23, desc[UR4][R10.64] ;  /* 0x000000040a179981 */ /* 0x000ea2000c1e1900 */
[----:B------:R-:W-:Y:S02]  /*02e0*/  VIADD R19, R7, 0x100 ;  /* 0x0000010007137836 */ /* 0x000fe40000000000 */
[----:B------:R-:W-:-:S03]  /*02f0*/  IMAD.WIDE R12, R21, 0x4, R4 ;  /* 0x00000004150c7825 */ /* 0x000fc600078e0204 */
[----:B------:R-:W-:-:S13]  /*0300*/  ISETP.GE.AND P0, PT, R19, R6, PT ;  /* 0x000000061300720c */ /* 0x000fda0003f06270 */
[----:B------:R-:W1:Y:S01]  /*0310*/  @!P0 LDC.64 R18, c[0x0][0x3a0] ;  /* 0x0000e800ff128b82 */ /* 0x000e620000000a00 */
[----:B--2---:R-:W-:Y:S04]  /*0320*/  @!P1 STG.E desc[UR4][R12.64], R23 ;  /* 0x000000170c009986 */ /* 0x004fe8000c101904 */
[----:B------:R-:W1:Y:S02]  /*0330*/  @!P0 LDG.E R21, desc[UR4][R8.64+0x200] ;  /* 0x0002000408158981 */ /* 0x000e64000c1e1900 */
[----:B-1----:R-:W-:-:S05]  /*0340*/  @!P0 IMAD.WIDE R14, R21, 0x4, R18 ;  /* 0x00000004150e8825 */ /* 0x002fca00078e0212 */
[----:B------:R-:W2:Y:S01]  /*0350*/  @!P0 LDG.E R17, desc[UR4][R14.64] ;  /* 0x000000040e118981 */ /* 0x000ea2000c1e1900 */
[----:B------:R-:W-:-:S04]  /*0360*/  IADD3 R19, PT, PT, R7, 0x180, RZ ;  /* 0x0000018007137810 */ /* 0x000fc80007ffe0ff */
[----:B------:R-:W-:-:S13]  /*0370*/  ISETP.GE.AND P1, PT, R19, R6, PT ;  /* 0x000000061300720c */ /* 0x000fda0003f26270 */
[----:B------:R-:W0:Y:S01]  /*0380*/  @!P1 LDC.64 R10, c[0x0][0x3a0] ;  /* 0x0000e800ff0a9b82 */ /* 0x000e220000000a00 */
[----:B--2---:R1:W-:Y:S04]  /*0390*/  @!P0 STG.E desc[UR4][R12.64+0x200], R17 ;  /* 0x000200110c008986 */ /* 0x0043e8000c101904 */
[----:B------:R-:W0:Y:S01]  /*03a0*/  @!P1 LDG.E R19, desc[UR4][R8.64+0x400] ;  /* 0x0004000408139981 */ /* 0x000e22000c1e1900 */
[----:B------:R-:W-:-:S04]  /*03b0*/  IADD3 R21, PT, PT, R7, 0x200, RZ ;  /* 0x0000020007157810 */ /* 0x000fc80007ffe0ff */
[----:B------:R-:W-:-:S13]  /*03c0*/  ISETP.GE.AND P0, PT, R21, R6, PT ;  /* 0x000000061500720c */ /* 0x000fda0003f06270 */
[----:B------:R-:W2:Y:S01]  /*03d0*/  @!P0 LDC.64 R14, c[0x0][0x3a0] ;  /* 0x0000e800ff0e8b82 */ /* 0x000ea20000000a00 */
[----:B0-----:R-:W-:-:S05]  /*03e0*/  @!P1 IMAD.WIDE R10, R19, 0x4, R10 ;  /* 0x00000004130a9825 */ /* 0x001fca00078e020a */
[----:B------:R-:W3:Y:S04]  /*03f0*/  @!P1 LDG.E R19, desc[UR4][R10.64] ;  /* 0x000000040a139981 */ /* 0x000ee8000c1e1900 */
[----:B---3--:R0:W-:Y:S04]  /*0400*/  @!P1 STG.E desc[UR4][R12.64+0x400], R19 ;  /* 0x000400130c009986 */ /* 0x0081e8000c101904 */
[----:B------:R-:W2:Y:S02]  /*0410*/  @!P0 LDG.E R21, desc[UR4][R8.64+0x600] ;  /* 0x0006000408158981 */ /* 0x000ea4000c1e1900 */
[----:B--2---:R-:W-:-:S05]  /*0420*/  @!P0 IMAD.WIDE R14, R21, 0x4, R14 ;  /* 0x00000004150e8825 */ /* 0x004fca00078e020e */
[----:B-1----:R-:W2:Y:S01]  /*0430*/  @!P0 LDG.E R17, desc[UR4][R14.64] ;  /* 0x000000040e118981 */ /* 0x002ea2000c1e1900 */
[----:B------:R-:W-:-:S05]  /*0440*/  VIADD R21, R7, 0x280 ;  /* 0x0000028007157836 */ /* 0x000fca0000000000 */
[----:B------:R-:W-:-:S13]  /*0450*/  ISETP.GE.AND P1, PT, R21, R6, PT ;  /* 0x000000061500720c */ /* 0x000fda0003f26270 */
[----:B------:R-:W1:Y:S01]  /*0460*/  @!P1 LDC.64 R10, c[0x0][0x3a0] ;  /* 0x0000e800ff0a9b82 */ /* 0x000e620000000a00 */
[----:B--2---:R2:W-:Y:S04]  /*0470*/  @!P0 STG.E desc[UR4][R12.64+0x600], R17 ;  /* 0x000600110c008986 */ /* 0x0045e8000c101904 */
[----:B------:R-:W1:Y:S01]  /*0480*/  @!P1 LDG.E R21, desc[UR4][R8.64+0x800] ;  /* 0x0008000408159981 */ /* 0x000e62000c1e1900 */
[----:B0-----:R-:W-:-:S04]  /*0490*/  IADD3 R19, PT, PT, R7, 0x300, RZ ;  /* 0x0000030007137810 */ /* 0x001fc80007ffe0ff */
[----:B------:R-:W-:-:S13]  /*04a0*/  ISETP.GE.AND P0, PT, R19, R6, PT ;  /* 0x000000061300720c */ /* 0x000fda0003f06270 */
[----:B------:R-:W0:Y:S01]  /*04b0*/  @!P0 LDC.64 R14, c[0x0][0x3a0] ;  /* 0x0000e800ff0e8b82 */ /* 0x000e220000000a00 */
[----:B-1----:R-:W-:-:S06]  /*04c0*/  @!P1 IMAD.WIDE R10, R21, 0x4, R10 ;  /* 0x00000004150a9825 */ /* 0x002fcc00078e020a */
[----:B------:R-:W3:Y:S04]  /*04d0*/  @!P1 LDG.E R11, desc[UR4][R10.64] ;  /* 0x000000040a0b9981 */ /* 0x000ee8000c1e1900 */
[----:B---3--:R1:W-:Y:S04]  /*04e0*/  @!P1 STG.E desc[UR4][R12.64+0x800], R11 ;  /* 0x0008000b0c009986 */ /* 0x0083e8000c101904 */
[----:B------:R-:W0:Y:S01]  /*04f0*/  @!P0 LDG.E R19, desc[UR4][R8.64+0xa00] ;  /* 0x000a000408138981 */ /* 0x000e22000c1e1900 */
[----:B--2---:R-:W-:-:S04]  /*0500*/  IADD3 R17, PT, PT, R7, 0x380, RZ ;  /* 0x0000038007117810 */ /* 0x004fc80007ffe0ff */
[----:B------:R-:W-:Y:S01]  /*0510*/  ISETP.GE.AND P1, PT, R17, R6, PT ;  /* 0x000000061100720c */ /* 0x000fe20003f26270 */
[----:B0-----:R-:W-:-:S12]  /*0520*/  @!P0 IMAD.WIDE R14, R19, 0x4, R14 ;  /* 0x00000004130e8825 */ /* 0x001fd800078e020e */
[----:B------:R-:W0:Y:S01]  /*0530*/  @!P1 LDC.64 R18, c[0x0][0x3a0] ;  /* 0x0000e800ff129b82 */ /* 0x000e220000000a00 */
[----:B------:R-:W2:Y:S04]  /*0540*/  @!P0 LDG.E R15, desc[UR4][R14.64] ;  /* 0x000000040e0f8981 */ /* 0x000ea8000c1e1900 */
[----:B--2---:R1:W-:Y:S04]  /*0550*/  @!P0 STG.E desc[UR4][R12.64+0xa00], R15 ;  /* 0x000a000f0c008986 */ /* 0x0043e8000c101904 */
[----:B------:R-:W0:Y:S02]  /*0560*/  @!P1 LDG.E R17, desc[UR4][R8.64+0xc00] ;  /* 0x000c000408119981 */ /* 0x000e24000c1e1900 */
[----:B0-----:R-:W-:-:S06]  /*0570*/  @!P1 IMAD.WIDE R18, R17, 0x4, R18 ;  /* 0x0000000411129825 */ /* 0x001fcc00078e0212 */
[----:B------:R-:W2:Y:S01]  /*0580*/  @!P1 LDG.E R19, desc[UR4][R18.64] ;  /* 0x0000000412139981 */ /* 0x000ea2000c1e1900 */
[----:B------:R-:W-:-:S04]  /*0590*/  LOP3.LUT R10, R0, 0x7ffffff8, RZ, 0xc0, !PT ;  /* 0x7ffffff8000a7812 */ /* 0x000fc800078ec0ff */
[----:B------:R-:W-:Y:S01]  /*05a0*/  ISETP.NE.AND P0, PT, R10, 0x8, PT ;  /* 0x000000080a00780c */ /* 0x000fe20003f05270 */
[----:B--2---:R1:W-:-:S12]  /*05b0*/  @!P1 STG.E desc[UR4][R12.64+0xc00], R19 ;  /* 0x000c00130c009986 */ /* 0x0043d8000c101904 */
[----:B------:R-:W-:Y:S05]  /*05c0*/  @!P0 BRA `(.L_x_225) ;  /* 0x00000004000c8947 */ /* 0x000fea0003800000 */
[----:B------:R-:W0:Y:S01]  /*05d0*/  LDC.64 R8, c[0x0][0x3a0] ;  /* 0x0000e800ff087b82 */ /* 0x000e220000000a00 */
[----:B------:R-:W-:-:S07]  /*05e0*/  IMAD.MOV.U32 R0, RZ, RZ, 0x8 ;  /* 0x00000008ff007424 */ /* 0x000fce00078e00ff */
.L_x_228:
[----:B-1----:R-:W-:-:S04]  /*05f0*/  LEA R11, R0, R7, 0x7 ;  /* 0x00000007000b7211 */ /* 0x002fc800078e38ff */
[----:B------:R-:W-:-:S13]  /*0600*/  ISETP.GE.AND P0, PT, R11, R6, PT ;  /* 0x000000060b00720c */ /* 0x000fda0003f06270 */
[C---:B------:R-:W-:Y:S01]  /*0610*/  @!P0 IMAD.WIDE.U32 R12, R11.reuse, 0x4, R2 ;  /* 0x000000040b0c8825 */ /* 0x040fe200078e0002 */
[----:B------:R-:W1:Y:S05]  /*0620*/  @!P0 LDC.64 R18, c[0x0][0x3a0] ;  /* 0x0000e800ff128b82 */ /* 0x000e6a0000000a00 */
[----:B------:R-:W1:Y:S01]  /*0630*/  @!P0 LDG.E R13, desc[UR4][R12.64] ;  /* 0x000000040c0d8981 */ /* 0x000e62000c1e1900 */
[----:B------:R-:W-:-:S04]  /*0640*/  IADD3 R27, PT, PT, R11, 0x80, RZ ;  /* 0x000000800b1b7810 */ /* 0x000fc80007ffe0ff */
[----:B------:R-:W-:Y:S01]  /*0650*/  ISETP.GE.AND P1, PT, R27, R6, PT ;  /* 0x000000061b00720c */ /* 0x000fe20003f26270 */
[----:B-1----:R-:W-:-:S12]  /*0660*/  @!P0 IMAD.WIDE R18, R13, 0x4, R18 ;  /* 0x000000040d128825 */ /* 0x002fd800078e0212 */
[----:B------:R-:W1:Y:S01]  /*0670*/  @!P1 LDC.64 R20, c[0x0][0x3a0] ;  /* 0x0000e800ff149b82 */ /* 0x000e620000000a00 */
[----:B------:R-:W2:Y:S01]  /*0680*/  @!P0 LDG.E R29, desc[UR4][R18.64] ;  /* 0x00000004121d8981 */ /* 0x000ea2000c1e1900 */
[----:B------:R-:W-:-:S04]  /*0690*/  @!P0 IMAD.WIDE.U32 R22, R11, 0x4, R4 ;  /* 0x000000040b168825 */ /* 0x000fc800078e0004 */
[----:B------:R-:W-:Y:S01]  /*06a0*/  IMAD.WIDE R14, R27, 0x4, R2 ;  /* 0x000000041b0e7825 */ /* 0x000fe200078e0202 */
[----:B--2---:R2:W-:Y:S04]  /*06b0*/  @!P0 STG.E desc[UR4][R22.64], R29 ;  /* 0x0000001d16008986 */ /* 0x0045e8000c101904 */
[----:B------:R-:W1:Y:S01]  /*06c0*/  @!P1 LDG.E R17, desc[UR4][R14.64] ;  /* 0x000000040e119981 */ /* 0x000e62000c1e1900 */
[----:B------:R-:W-:-:S05]  /*06d0*/  VIADD R13, R11, 0x100 ;  /* 0x000001000b0d7836 */ /* 0x000fca0000000000 */
[----:B------:R-:W-:Y:S01]  /*06e0*/  ISETP.GE.AND P0, PT, R13, R6, PT ;  /* 0x000000060d00720c */ /* 0x000fe20003f06270 */
[----:B-1----:R-:W-:-:S12]  /*06f0*/  @!P1 IMAD.WIDE R20, R17, 0x4, R20 ;  /* 0x0000000411149825 */ /* 0x002fd800078e0214 */
[----:B------:R-:W1:Y:S01]  /*0700*/  @!P0 LDC.64 R18, c[0x0][0x3a0] ;  /* 0x0000e800ff128b82 */ /* 0x000e620000000a00 */
[----:B------:R-:W3:Y:S01]  /*0710*/  @!P1 LDG.E R25, desc[UR4][R20.64] ;  /* 0x0000000414199981 */ /* 0x000ee2000c1e1900 */
[----:B------:R-:W-:-:S05]  /*0720*/  IMAD.WIDE R12, R27, 0x4, R4 ;  /* 0x000000041b0c7825 */ /* 0x000fca00078e0204 */
[----:B---3--:R3:W-:Y:S04]  /*0730*/  @!P1 STG.E desc[UR4][R12.64], R25 ;  /* 0x000000190c009986 */ /* 0x0087e8000c101904 */
[----:B------:R-:W1:Y:S02]  /*0740*/  @!P0 LDG.E R17, desc[UR4][R14.64+0x200] ;  /* 0x000200040e118981 */ /* 0x000e64000c1e1900 */
[----:B-1----:R-:W-:-:S05]  /*0750*/  @!P0 IMAD.WIDE R18, R17, 0x4, R18 ;  /* 0x0000000411128825 */ /* 0x002fca00078e0212 */
[----:B--2---:R-:W2:Y:S01]  /*0760*/  @!P0 LDG.E R23, desc[UR4][R18.64] ;  /* 0x0000000412178981 */ /* 0x004ea2000c1e1900 */
[----:B------:R-:W-:-:S04]  /*0770*/  IADD3 R17, PT, PT, R11, 0x180, RZ ;  /* 0x000001800b117810 */ /* 0x000fc80007ffe0ff */
[----:B------:R-:W-:-:S13]  /*0780*/  ISETP.GE.AND P1, PT, R17, R6, PT ;  /* 0x000000061100720c */ /* 0x000fda0003f26270 */
[----:B------:R-:W1:Y:S01]  /*0790*/  @!P1 LDC.64 R20, c[0x0][0x3a0] ;  /* 0x0000e800ff149b82 */ /* 0x000e620000000a00 */
[----:B--2---:R2:W-:Y:S04]  /*07a0*/  @!P0 STG.E desc[UR4][R12.64+0x200], R23 ;  /* 0x000200170c008986 */ /* 0x0045e8000c101904 */
[----:B------:R-:W1:Y:S02]  /*07b0*/  @!P1 LDG.E R17, desc[UR4][R14.64+0x400] ;  /* 0x000400040e119981 */ /* 0x000e64000c1e1900 */
[----:B-1----:R-:W-:-:S05]  /*07c0*/  @!P1 IMAD.WIDE R20, R17, 0x4, R20 ;  /* 0x0000000411149825 */ /* 0x002fca00078e0214 */
[----:B---3--:R-:W3:Y:S01]  /*07d0*/  @!P1 LDG.E R25, desc[UR4][R20.64] ;  /* 0x0000000414199981 */ /* 0x008ee2000c1e1900 */
[----:B------:R-:W-:-:S04]  /*07e0*/  IADD3 R17, PT, PT, R11, 0x200, RZ ;  /* 0x000002000b117810 */ /* 0x000fc80007ffe0ff */
[----:B------:R-:W-:-:S13]  /*07f0*/  ISETP.GE.AND P0, PT, R17, R6, PT ;  /* 0x000000061100720c */ /* 0x000fda0003f06270 */
[----:B------:R-:W1:Y:S01]  /*0800*/  @!P0 LDC.64 R18, c[0x0][0x3a0] ;  /* 0x0000e800ff128b82 */ /* 0x000e620000000a00 */
[----:B---3--:R3:W-:Y:S04]  /*0810*/  @!P1 STG.E desc[UR4][R12.64+0x400], R25 ;  /* 0x000400190c009986 */ /* 0x0087e8000c101904 */
[----:B------:R-:W1:Y:S02]  /*0820*/  @!P0 LDG.E R17, desc[UR4][R14.64+0x600] ;  /* 0x000600040e118981 */ /* 0x000e64000c1e1900 */
[----:B-1----:R-:W-:-:S05]  /*0830*/  @!P0 IMAD.WIDE R18, R17, 0x4, R18 ;  /* 0x0000000411128825 */ /* 0x002fca00078e0212 */
[----:B--2---:R-:W2:Y:S01]  /*0840*/  @!P0 LDG.E R23, desc[UR4][R18.64] ;  /* 0x0000000412178981 */ /* 0x004ea2000c1e1900 */
[----:B------:R-:W-:-:S05]  /*0850*/  VIADD R17, R11, 0x280 ;  /* 0x000002800b117836 */ /* 0x000fca0000000000 */
[----:B------:R-:W-:-:S13]  /*0860*/  ISETP.GE.AND P1, PT, R17, R6, PT ;  /* 0x000000061100720c */ /* 0x000fda0003f26270 */
[----:B------:R-:W1:Y:S01]  /*0870*/  @!P1 LDC.64 R20, c[0x0][0x3a0] ;  /* 0x0000e800ff149b82 */ /* 0x000e620000000a00 */
[----:B--2---:R3:W-:Y:S04]  /*0880*/  @!P0 STG.E desc[UR4][R12.64+0x600], R23 ;  /* 0x000600170c008986 */ /* 0x0047e8000c101904 */
[----:B------:R-:W1:Y:S02]  /*0890*/  @!P1 LDG.E R17, desc[UR4][R14.64+0x800] ;  /* 0x000800040e119981 */ /* 0x000e64000c1e1900 */
[----:B-1----:R-:W-:-:S06]  /*08a0*/  @!P1 IMAD.WIDE R20, R17, 0x4, R20 ;  /* 0x0000000411149825 */ /* 0x002fcc00078e0214 */
[----:B------:R-:W2:Y:S01]  /*08b0*/  @!P1 LDG.E R21, desc[UR4][R20.64] ;  /* 0x0000000414159981 */ /* 0x000ea2000c1e1900 */
[----:B------:R-:W-:-:S04]  /*08c0*/  IADD3 R17, PT, PT, R11, 0x300, RZ ;  /* 0x000003000b117810 */ /* 0x000fc80007ffe0ff */
[----:B------:R-:W-:-:S13]  /*08d0*/  ISETP.GE.AND P0, PT, R17, R6, PT ;  /* 0x000000061100720c */ /* 0x000fda0003f06270 */
[----:B------:R-:W1:Y:S01]  /*08e0*/  @!P0 LDC.64 R18, c[0x0][0x3a0] ;  /* 0x0000e800ff128b82 */ /* 0x000e620000000a00 */
[----:B--2---:R3:W-:Y:S04]  /*08f0*/  @!P1 STG.E desc[UR4][R12.64+0x800], R21 ;  /* 0x000800150c009986 */ /* 0x0047e8000c101904 */
[----:B------:R-:W1:Y:S02]  /*0900*/  @!P0 LDG.E R17, desc[UR4][R14.64+0xa00] ;  /* 0x000a00040e118981 */ /* 0x000e64000c1e1900 */
[----:B-1----:R-:W-:-:S06]  /*0910*/  @!P0 IMAD.WIDE R18, R17, 0x4, R18 ;  /* 0x0000000411128825 */ /* 0x002fcc00078e0212 */
[----:B------:R-:W2:Y:S01]  /*0920*/  @!P0 LDG.E R19, desc[UR4][R18.64] ;  /* 0x0000000412138981 */ /* 0x000ea2000c1e1900 */
[----:B------:R-:W-:Y:S01]  /*0930*/  IADD3 R11, PT, PT, R11, 0x380, RZ ;  /* 0x000003800b0b7810 */ /* 0x000fe20007ffe0ff */
[----:B------:R-:W-:Y:S01]  /*0940*/  VIADD R0, R0, 0x8 ;  /* 0x0000000800007836 */ /* 0x000fe20000000000 */
[----:B------:R-:W-:Y:S04]  /*0950*/  BSSY.RECONVERGENT B0, `(.L_x_226) ;  /* 0x0000009000007945 */ /* 0x000fe80003800200 */
[----:B------:R-:W-:Y:S01]  /*0960*/  ISETP.NE.AND P1, PT, R0, R10, PT ;  /* 0x0000000a0000720c */ /* 0x000fe20003f25270 */
[----:B--2---:R3:W-:Y:S01]  /*0970*/  @!P0 STG.E desc[UR4][R12.64+0xa00], R19 ;  /* 0x000a00130c008986 */ /* 0x0047e2000c101904 */
[----:B------:R-:W-:-:S13]  /*0980*/  ISETP.GE.AND P0, PT, R11, R6, PT ;  /* 0x000000060b00720c */ /* 0x000fda0003f06270 */
[----:B---3--:R-:W-:Y:S05]  /*0990*/  @P0 BRA `(.L_x_227) ;  /* 0x0000000000100947 */ /* 0x008fea0003800000 */
[----:B------:R-:W0:Y:S02]  /*09a0*/  LDG.E R19, desc[UR4][R14.64+0xc00] ;  /* 0x000c00040e137981 */ /* 0x000e24000c1e1900 */
[----:B0-----:R-:W-:-:S06]  /*09b0*/  IMAD.WIDE R18, R19, 0x4, R8 ;  /* 0x0000000413127825 */ /* 0x001fcc00078e0208 */
[----:B------:R-:W2:Y:S04]  /*09c0*/  LDG.E R19, desc[UR4][R18.64] ;  /* 0x0000000412137981 */ /* 0x000ea8000c1e1900 */
[----:B--2---:R1:W-:Y:S02]  /*09d0*/  STG.E desc[UR4][R12.64+0xc00], R19 ;  /* 0x000c00130c007986 */ /* 0x0043e4000c101904 */
.L_x_227:
[----:B------:R-:W-:Y:S05]  /*09e0*/  BSYNC.RECONVERGENT B0 ;  /* 0x0000000000007941 */ /* 0x000fea0003800200 */
.L_x_226:
[----:B------:R-:W-:Y:S05]  /*09f0*/  @P1 BRA `(.L_x_228) ;  /* 0xfffffff800fc1947 */ /* 0x000fea000383ffff */
.L_x_225:
[----:B------:R-:W-:-:S13]  /*0a00*/  ISETP.NE.AND P0, PT, R16, RZ, PT ;  /* 0x000000ff1000720c */ /* 0x000fda0003f05270 */
[----:B------:R-:W-:Y:S05]  /*0a10*/  @!P0 EXIT ;  /* 0x000000000000894d */ /* 0x000fea0003800000 */
[----:B------:R-:W1:Y:S01]  /*0a20*/  LDC R0, c[0x0][0x388] ;  /* 0x0000e200ff007b82 */ /* 0x000e620000000800 */
[----:B------:R-:W-:Y:S02]  /*0a30*/  ISETP.GE.U32.AND P1, PT, R16, 0x4, PT ;  /* 0x000000041000780c */ /* 0x000fe40003f26070 */
[----:B-1----:R-:W-:-:S04]  /*0a40*/  LOP3.LUT R11, R0, 0x3, RZ, 0xc0, !PT ;  /* 0x00000003000b7812 */ /* 0x002fc800078ec0ff */
[----:B------:R-:W-:-:S07]  /*0a50*/  ISETP.NE.AND P0, PT, R11, RZ, PT ;  /* 0x000000ff0b00720c */ /* 0x000fce0003f05270 */
[----:B------:R-:W-:Y:S06]  /*0a60*/  @!P1 BRA `(.L_x_229) ;  /* 0x0000000000949947 */ /* 0x000fec0003800000 */
[----:B0-----:R-:W-:-:S04]  /*0a70*/  LEA R9, R10, R7, 0x7 ;  /* 0x000000070a097211 */ /* 0x001fc800078e38ff */
[----:B------:R-:W-:-:S13]  /*0a80*/  ISETP.GE.AND P2, PT, R9, R6, PT ;  /* 0x000000060900720c */ /* 0x000fda0003f46270 */
[C---:B------:R-:W-:Y:S01]  /*0a90*/  @!P2 IMAD.WIDE R12, R9.reuse, 0x4, R2 ;  /* 0x00000004090ca825 */ /* 0x040fe200078e0202 */
[----:B------:R-:W0:Y:S05]  /*0aa0*/  @!P2 LDC.64 R14, c[0x0][0x3a0] ;  /* 0x0000e800ff0eab82 */ /* 0x000e2a0000000a00 */
[----:B------:R-:W0:Y:S01]  /*0ab0*/  @!P2 LDG.E R13, desc[UR4][R12.64] ;  /* 0x000000040c0da981 */ /* 0x000e22000c1e1900 */
[----:B------:R-:W-:-:S04]  /*0ac0*/  IADD3 R27, PT, PT, R9, 0x80, RZ ;  /* 0x00000080091b7810 */ /* 0x000fc80007ffe0ff */
[----:B------:R-:W-:Y:S01]  /*0ad0*/  ISETP.GE.AND P1, PT, R27, R6, PT ;  /* 0x000000061b00720c */ /* 0x000fe20003f26270 */
[----:B0-----:R-:W-:-:S12]  /*0ae0*/  @!P2 IMAD.WIDE R14, R13, 0x4, R14 ;  /* 0x000000040d0ea825 */ /* 0x001fd800078e020e */
[----:B------:R-:W0:Y:S01]  /*0af0*/  @!P1 LDC.64 R20, c[0x0][0x3a0] ;  /* 0x0000e800ff149b82 */ /* 0x000e220000000a00 */
[----:B------:R-:W2:Y:S01]  /*0b00*/  @!P2 LDG.E R23, desc[UR4][R14.64] ;  /* 0x000000040e17a981 */ /* 0x000ea2000c1e1900 */
[----:B------:R-:W-:-:S04]  /*0b10*/  @!P2 IMAD.WIDE R16, R9, 0x4, R4 ;  /* 0x000000040910a825 */ /* 0x000fc800078e0204 */
[----:B------:R-:W-:Y:S01]  /*0b20*/  @!P1 IMAD.WIDE R18, R27, 0x4, R2 ;  /* 0x000000041b129825 */ /* 0x000fe200078e0202 */
[----:B--2---:R1:W-:Y:S05]  /*0b30*/  @!P2 STG.E desc[UR4][R16.64], R23 ;  /* 0x000000171000a986 */ /* 0x0043ea000c101904 */
[----:B------:R-:W0:Y:S01]  /*0b40*/  @!P1 LDG.E R19, desc[UR4][R18.64] ;  /* 0x0000000412139981 */ /* 0x000e22000c1e1900 */
[----:B------:R-:W-:-:S05]  /*0b50*/  VIADD R29, R9, 0x100 ;  /* 0x00000100091d7836 */ /* 0x000fca0000000000 */
[----:B------:R-:W-:Y:S01]  /*0b60*/  ISETP.GE.AND P2, PT, R29, R6, PT ;  /* 0x000000061d00720c */ /* 0x000fe20003f46270 */
[----:B------:R-:W-:-:S12]  /*0b70*/  @!P1 IMAD.WIDE R14, R27, 0x4, R4 ;  /* 0x000000041b0e9825 */ /* 0x000fd800078e0204 */
[----:B-1----:R-:W1:Y:S01]  /*0b80*/  @!P2 LDC.64 R16, c[0x0][0x3a0] ;  /* 0x0000e800ff10ab82 */ /* 0x002e620000000a00 */
[----:B0-----:R-:W-:-:S05]  /*0b90*/  @!P1 IMAD.WIDE R12, R19, 0x4, R20 ;  /* 0x00000004130c9825 */ /* 0x001fca00078e0214 */
[----:B------:R-:W2:Y:S01]  /*0ba0*/  @!P1 LDG.E R25, desc[UR4][R12.64] ;  /* 0x000000040c199981 */ /* 0x000ea2000c1e1900 */
[----:B------:R-:W-:-:S03]  /*0bb0*/  @!P2 IMAD.WIDE R20, R29, 0x4, R2 ;  /* 0x000000041d14a825 */ /* 0x000fc600078e0202 */
[----:B--2---:R0:W-:Y:S04]  /*0bc0*/  @!P1 STG.E desc[UR4][R14.64], R25 ;  /* 0x000000190e009986 */ /* 0x0041e8000c101904 */
[----:B------:R-:W1:Y:S01]  /*0bd0*/  @!P2 LDG.E R21, desc[UR4][R20.64] ;  /* 0x000000041415a981 */ /* 0x000e62000c1e1900 */
[----:B------:R-:W-:-:S04]  /*0be0*/  IADD3 R19, PT, PT, R9, 0x180, RZ ;  /* 0x0000018009137810 */ /* 0x000fc80007ffe0ff */
[----:B------:R-:W-:Y:S01]  /*0bf0*/  ISETP.GE.AND P1, PT, R19, R6, PT ;  /* 0x000000061300720c */ /* 0x000fe20003f26270 */
[----:B-1----:R-:W-:-:S12]  /*0c00*/  @!P2 IMAD.WIDE R16, R21, 0x4, R16 ;  /* 0x000000041510a825 */ /* 0x002fd800078e0210 */
[----:B0-----:R-:W0:Y:S01]  /*0c10*/  @!P1 LDC.64 R14, c[0x0][0x3a0] ;  /* 0x0000e800ff0e9b82 */ /* 0x001e220000000a00 */
[----:B------:R-:W2:Y:S01]  /*0c20*/  @!P2 LDG.E R17, desc[UR4][R16.64] ;  /* 0x000000041011a981 */ /* 0x000ea2000c1e1900 */
[----:B------:R-:W-:-:S04]  /*0c30*/  @!P2 IMAD.WIDE R8, R29, 0x4, R4 ;  /* 0x000000041d08a825 */ /* 0x000fc800078e0204 */
[----:B------:R-:W-:Y:S01]  /*0c40*/  @!P1 IMAD.WIDE R12, R19, 0x4, R2 ;  /* 0x00000004130c9825 */ /* 0x000fe200078e0202 */
[----:B--2---:R1:W-:Y:S05]  /*0c50*/  @!P2 STG.E desc[UR4][R8.64], R17 ;  /* 0x000000110800a986 */ /* 0x0043ea000c101904 */
[----:B------:R-:W0:Y:S02]  /*0c60*/  @!P1 LDG.E R13, desc[UR4][R12.64] ;  /* 0x000000040c0d9981 */ /* 0x000e24000c1e1900 */
[----:B0-----:R-:W-:-:S06]  /*0c70*/  @!P1 IMAD.WIDE R14, R13, 0x4, R14 ;  /* 0x000000040d0e9825 */ /* 0x001fcc00078e020e */
[----:B------:R-:W2:Y:S01]  /*0c80*/  @!P1 LDG.E R15, desc[UR4][R14.64] ;  /* 0x000000040e0f9981 */ /* 0x000ea2000c1e1900 */
[----:B------:R-:W-:Y:S01]  /*0c90*/  @!P1 IMAD.WIDE R18, R19, 0x4, R4 ;  /* 0x0000000413129825 */ /* 0x000fe200078e0204 */
[----:B------:R-:W-:-:S04]  /*0ca0*/  IADD3 R10, PT, PT, R10, 0x4, RZ ;  /* 0x000000040a0a7810 */ /* 0x000fc80007ffe0ff */
[----:B--2---:R1:W-:Y:S03]  /*0cb0*/  @!P1 STG.E desc[UR4][R18.64], R15 ;  /* 0x0000000f12009986 */ /* 0x0043e6000c101904 */
.L_x_229:
[----:B------:R-:W-:Y:S05]  /*0cc0*/  @!P0 EXIT ;  /* 0x000000000000894d */ /* 0x000fea0003800000 */
[----:B------:R-:W-:Y:S02]  /*0cd0*/  ISETP.NE.AND P1, PT, R11, 0x1, PT ;  /* 0x000000010b00780c */ /* 0x000fe40003f25270 */
[----:B------:R-:W-:-:S04]  /*0ce0*/  LOP3.LUT R0, R0, 0x1, RZ, 0xc0, !PT ;  /* 0x0000000100007812 */ /* 0x000fc800078ec0ff */
[----:B------:R-:W-:-:S07]  /*0cf0*/  ISETP.NE.U32.AND P0, PT, R0, 0x1, PT ;  /* 0x000000010000780c */ /* 0x000fce0003f05070 */
[----:B------:R-:W-:Y:S06]  /*0d00*/  @!P1 BRA `(.L_x_230) ;  /* 0x00000000004c9947 */ /* 0x000fec0003800000 */
[----:B01----:R-:W-:-:S05]  /*0d10*/  IMAD R15, R10, 0x80, R7 ;  /* 0x000000800a0f7824 */ /* 0x003fca00078e0207 */
        /* <DEDUP_REMOVED lines=12> */
[----:B------:R-:W0:Y:S02]  /*0de0*/  @!P2 LDG.E R17, desc[UR4][R16.64] ;  /* 0x000000041011a981 */ /* 0x000e24000c1e1900 */
[----:B0-----:R-:W-:-:S06]  /*0df0*/  @!P2 IMAD.WIDE R8, R17, 0x4, R18 ;  /* 0x000000041108a825 */ /* 0x001fcc00078e0212 */
[----:B------:R-:W3:Y:S01]  /*0e00*/  @!P2 LDG.E R9, desc[UR4][R8.64] ;  /* 0x000000040809a981 */ /* 0x000ee2000c1e1900 */
[----:B------:R-:W-:Y:S01]  /*0e10*/  @!P2 IMAD.WIDE R18, R11, 0x4, R4 ;  /* 0x000000040b12a825 */ /* 0x000fe200078e0204 */
[----:B------:R-:W-:-:S04]  /*0e20*/  IADD3 R10, PT, PT, R10, 0x2, RZ ;  /* 0x000000020a0a7810 */ /* 0x000fc80007ffe0ff */
[----:B---3--:R2:W-:Y:S03]  /*0e30*/  @!P2 STG.E desc[UR4][R18.64], R9 ;  /* 0x000000091200a986 */ /* 0x0085e6000c101904 */
.L_x_230:
[----:B------:R-:W-:Y:S05]  /*0e40*/  @P0 EXIT ;  /* 0x000000000000094d */ /* 0x000fea0003800000 */
[----:B012---:R-:W-:-:S05]  /*0e50*/  IMAD R9, R10, 0x80, R7 ;  /* 0x000000800a097824 */ /* 0x007fca00078e0207 */
[----:B------:R-:W-:-:S13]  /*0e60*/  ISETP.GE.AND P0, PT, R9, R6, PT ;  /* 0x000000060900720c */ /* 0x000fda0003f06270 */
[----:B------:R-:W-:Y:S05]  /*0e70*/  @P0 EXIT ;  /* 0x000000000000094d */ /* 0x000fea0003800000 */
[----:B------:R-:W-:Y:S01]  /*0e80*/  IMAD.WIDE R2, R9, 0x4, R2 ;  /* 0x0000000409027825 */ /* 0x000fe200078e0202 */
[----:B------:R-:W0:Y:S05]  /*0e90*/  LDC.64 R6, c[0x0][0x3a0] ;  /* 0x0000e800ff067b82 */ /* 0x000e2a0000000a00 */
[----:B------:R-:W0:Y:S02]  /*0ea0*/  LDG.E R3, desc[UR4][R2.64] ;  /* 0x0000000402037981 */ /* 0x000e24000c1e1900 */
[----:B0-----:R-:W-:-:S06]  /*0eb0*/  IMAD.WIDE R6, R3, 0x4, R6 ;  /* 0x0000000403067825 */ /* 0x001fcc00078e0206 */
[----:B------:R-:W2:Y:S01]  /*0ec0*/  LDG.E R7, desc[UR4][R6.64] ;  /* 0x0000000406077981 */ /* 0x000ea2000c1e1900 */
[----:B------:R-:W-:-:S05]  /*0ed0*/  IMAD.WIDE R4, R9, 0x4, R4 ;  /* 0x0000000409047825 */ /* 0x000fca00078e0204 */
[----:B--2---:R-:W-:Y:S01]  /*0ee0*/  STG.E desc[UR4][R4.64], R7 ;  /* 0x0000000704007986 */ /* 0x004fe2000c101904 */
[----:B------:R-:W-:Y:S05]  /*0ef0*/  EXIT ;  /* 0x000000000000794d */ /* 0x000fea0003800000 */
.L_x_224:
[----:B------:R-:W-:-:S13]  /*0f00*/  ISETP.GE.AND P0, PT, R0, 0x1, PT ;  /* 0x000000010000780c */ /* 0x000fda0003f06270 */
[----:B------:R-:W-:Y:S05]  /*0f10*/  @!P0 EXIT ;  /* 0x000000000000894d */ /* 0x000fea0003800000 */
[----:B------:R-:W0:Y:S01]  /*0f20*/  S2R R8, SR_TID.X ;  /* 0x0000000000087919 */ /* 0x000e220000002100 */
[C---:B------:R-:W-:Y:S02]  /*0f30*/  ISETP.GE.U32.AND P1, PT, R0.reuse, 0x10, PT ;  /* 0x000000100000780c */ /* 0x040fe40003f26070 */
[----:B------:R-:W-:Y:S02]  /*0f40*/  LOP3.LUT R22, R0, 0xf, RZ, 0xc0, !PT ;  /* 0x0000000f00167812 */ /* 0x000fe400078ec0ff */
[----:B------:R-:W-:Y:S02]  /*0f50*/  MOV R9, RZ ;  /* 0x000000ff00097202 */ /* 0x000fe40000000f00 */
[----:B------:R-:W-:-:S07]  /*0f60*/  ISETP.NE.AND P0, PT, R22, RZ, PT ;  /* 0x000000ff1600720c */ /* 0x000fce0003f05270 */
[----:B------:R-:W-:Y:S06]  /*0f70*/  @!P1 BRA `(.L_x_231) ;  /* 0x00000004005c9947 */ /* 0x000fec0003800000 */
[----:B0-----:R-:W-:Y:S01]  /*0f80*/  IMAD.WIDE.U32 R18, R8, 0x4, RZ ;  /* 0x0000000408127825 */ /* 0x001fe200078e00ff */
[----:B------:R-:W-:-:S03]  /*0f90*/  LOP3.LUT R9, R0, 0x7ffffff0, RZ, 0xc0, !PT ;  /* 0x7ffffff000097812 */ /* 0x000fc600078ec0ff */
[----:B------:R-:W-:Y:S01]  /*0fa0*/  VIADD R14, R8, 0x480 ;  /* 0x00000480080e7836 */ /* 0x000fe20000000000 */
[----:B------:R-:W-:Y:S02]  /*0fb0*/  MOV R15, R18 ;  /* 0x00000012000f7202 */ /* 0x000fe40000000f00 */
[----:B------:R-:W-:-:S07]  /*0fc0*/  IADD3 R18, PT, PT, -R9, RZ, RZ ;  /* 0x000000ff09127210 */ /* 0x000fce0007ffe1ff */
.L_x_232:
[----:B-1----:R-:W-:Y:S01]  /*0fd0*/  IADD3 R16, P1, PT, R15, R2, RZ ;  /* 0x000000020f107210 */ /* 0x002fe20007f3e0ff */
[----:B------:R-:W0:Y:S03]  /*0fe0*/  LDC.64 R6, c[0x0][0x3a0] ;  /* 0x0000e800ff067b82 */ /* 0x000e260000000a00 */
[----:B------:R-:W-:-:S05]  /*0ff0*/  IADD3.X R17, PT, PT, R19, R3, RZ, P1, !PT ;  /* 0x0000000313117210 */ /* 0x000fca0000ffe4ff */
[----:B------:R-:W0:Y:S01]  /*1000*/  LDG.E R13, desc[UR4][R16.64] ;  /* 0x00000004100d7981 */ /* 0x000e22000c1e1900 */
[----:B------:R-:W-:Y:S01]  /*1010*/  IADD3 R10, P1, PT, R15, R4, RZ ;  /* 0x000000040f0a7210 */ /* 0x000fe20007f3e0ff */
[----:B0-----:R-:W-:-:S05]  /*1020*/  IMAD.WIDE R12, R13, 0x4, R6 ;  /* 0x000000040d0c7825 */ /* 0x001fca00078e0206 */
[----:B------:R-:W2:Y:S01]  /*1030*/  LDG.E R23, desc[UR4][R12.64] ;  /* 0x000000040c177981 */ /* 0x000ea2000c1e1900 */
[----:B------:R-:W-:-:S05]  /*1040*/  IMAD.X R11, R19, 0x1, R5, P1 ;  /* 0x00000001130b7824 */ /* 0x000fca00008e0605 */
[----:B--2---:R0:W-:Y:S04]  /*1050*/  STG.E desc[UR4][R10.64], R23 ;  /* 0x000000170a007986 */ /* 0x0041e8000c101904 */
[----:B------:R-:W2:Y:S02]  /*1060*/  LDG.E R21, desc[UR4][R16.64+0x200] ;  /* 0x0002000410157981 */ /* 0x000ea4000c1e1900 */
[----:B--2---:R-:W-:-:S05]  /*1070*/  IMAD.WIDE R20, R21, 0x4, R6 ;  /* 0x0000000415147825 */ /* 0x004fca00078e0206 */
[----:B------:R-:W2:Y:S04]  /*1080*/  LDG.E R27, desc[UR4][R20.64] ;  /* 0x00000004141b7981 */ /* 0x000ea8000c1e1900 */
[----:B--2---:R1:W-:Y:S04]  /*1090*/  STG.E desc[UR4][R10.64+0x200], R27 ;  /* 0x0002001b0a007986 */ /* 0x0043e8000c101904 */
[----:B------:R-:W2:Y:S02]  /*10a0*/  LDG.E R25, desc[UR4][R16.64+0x400] ;  /* 0x0004000410197981 */ /* 0x000ea4000c1e1900 */
[----:B--2---:R-:W-:-:S05]  /*10b0*/  IMAD.WIDE R24, R25, 0x4, R6 ;  /* 0x0000000419187825 */ /* 0x004fca00078e0206 */
[----:B------:R-:W2:Y:S04]  /*10c0*/  LDG.E R29, desc[UR4][R24.64] ;  /* 0x00000004181d7981 */ /* 0x000ea8000c1e1900 */
[----:B--2---:R2:W-:Y:S04]  /*10d0*/  STG.E desc[UR4][R10.64+0x400], R29 ;  /* 0x0004001d0a007986 */ /* 0x0045e8000c101904 */
[----:B------:R-:W3:Y:S02]  /*10e0*/  LDG.E R13, desc[UR4][R16.64+0x600] ;  /* 0x00060004100d7981 */ /* 0x000ee4000c1e1900 */
[----:B---3--:R-:W-:-:S05]  /*10f0*/  IMAD.WIDE R12, R13, 0x4, R6 ;  /* 0x000000040d0c7825 */ /* 0x008fca00078e0206 */
[----:B0-----:R-:W3:Y:S04]  /*1100*/  LDG.E R23, desc[UR4][R12.64] ;  /* 0x000000040c177981 */ /* 0x001ee8000c1e1900 */
[----:B---3--:R0:W-:Y:S04]  /*1110*/  STG.E desc[UR4][R10.64+0x600], R23 ;  /* 0x000600170a007986 */ /* 0x0081e8000c101904 */
[----:B------:R-:W3:Y:S02]  /*1120*/  LDG.E R26, desc[UR4][R16.64+0x800] ;  /* 0x00080004101a7981 */ /* 0x000ee4000c1e1900 */
[----:B---3--:R-:W-:-:S06]  /*1130*/  IMAD.WIDE R20, R26, 0x4, R6 ;  /* 0x000000041a147825 */ /* 0x008fcc00078e0206 */
[----:B------:R-:W3:Y:S04]  /*1140*/  LDG.E R21, desc[UR4][R20.64] ;  /* 0x0000000414157981 */ /* 0x000ee8000c1e1900 */
[----:B---3--:R3:W-:Y:S04]  /*1150*/  STG.E desc[UR4][R10.64+0x800], R21 ;  /* 0x000800150a007986 */ /* 0x0087e8000c101904 */
[----:B-1----:R-:W4:Y:S02]  /*1160*/  LDG.E R27, desc[UR4][R16.64+0xa00] ;  /* 0x000a0004101b7981 */ /* 0x002f24000c1e1900 */
[----:B----4-:R-:W-:-:S05]  /*1170*/  IMAD.WIDE R24, R27, 0x4, R6 ;  /* 0x000000041b187825 */ /* 0x010fca00078e0206 */
[----:B--2---:R-:W2:Y:S04]  /*1180*/  LDG.E R29, desc[UR4][R24.64] ;  /* 0x00000004181d7981 */ /* 0x004ea8000c1e1900 */
[----:B--2---:R-:W-:Y:S04]  /*1190*/  STG.E desc[UR4][R10.64+0xa00], R29 ;  /* 0x000a001d0a007986 */ /* 0x004fe8000c101904 */
[----:B------:R-:W2:Y:S02]  /*11a0*/  LDG.E R27, desc[UR4][R16.64+0xc00] ;  /* 0x000c0004101b7981 */ /* 0x000ea4000c1e1900 */
[----:B--2---:R-:W-:-:S05]  /*11b0*/  IMAD.WIDE R12, R27, 0x4, R6 ;  /* 0x000000041b0c7825 */ /* 0x004fca00078e0206 */
[----:B0-----:R-:W2:Y:S04]  /*11c0*/  LDG.E R23, desc[UR4][R12.64] ;  /* 0x000000040c177981 */ /* 0x001ea8000c1e1900 */
[----:B--2---:R0:W-:Y:S04]  /*11d0*/  STG.E desc[UR4][R10.64+0xc00], R23 ;  /* 0x000c00170a007986 */ /* 0x0041e8000c101904 */
[----:B------:R-:W2:Y:S02]  /*11e0*/  LDG.E R27, desc[UR4][R16.64+0xe00] ;  /* 0x000e0004101b7981 */ /* 0x000ea4000c1e1900 */
[----:B--2---:R-:W-:-:S05]  /*11f0*/  IMAD.WIDE R26, R27, 0x4, R6 ;  /* 0x000000041b1a7825 */ /* 0x004fca00078e0206 */
[----:B------:R-:W2:Y:S04]  /*1200*/  LDG.E R28, desc[UR4][R26.64] ;  /* 0x000000041a1c7981 */ /* 0x000ea8000c1e1900 */
[----:B--2---:R-:W-:Y:S04]  /*1210*/  STG.E desc[UR4][R10.64+0xe00], R28 ;  /* 0x000e001c0a007986 */ /* 0x004fe8000c101904 */
[----:B---3--:R-:W2:Y:S01]  /*1220*/  LDG.E R21, desc[UR4][R16.64+0x1000] ;  /* 0x0010000410157981 */ /* 0x008ea2000c1e1900 */
[----:B------:R-:W-:Y:S02]  /*1230*/  HFMA2 R20, -RZ, RZ, 0, 9.1552734375e-05 ;  /* 0x00000600ff147431 */ /* 0x000fe400000001ff */
[----:B--2---:R-:W-:-:S06]  /*1240*/  IMAD.WIDE R24, R21, 0x4, R6 ;  /* 0x0000000415187825 */ /* 0x004fcc00078e0206 */
[----:B------:R-:W2:Y:S01]  /*1250*/  LDG.E R25, desc[UR4][R24.64] ;  /* 0x0000000418197981 */ /* 0x000ea2000c1e1900 */
[----:B------:R-:W-:-:S03]  /*1260*/  MOV R21, 0x0 ;  /* 0x0000000000157802 */ /* 0x000fc60000000f00 */
[----:B------:R-:W-:-:S03]  /*1270*/  IMAD.WIDE R20, R14, 0x4, R20 ;  /* 0x000000040e147825 */ /* 0x000fc600078e0214 */
[----:B------:R-:W-:-:S05]  /*1280*/  IADD3 R12, P1, PT, R20, R2, RZ ;  /* 0x00000002140c7210 */ /* 0x000fca0007f3e0ff */
[----:B------:R-:W-:Y:S01]  /*1290*/  IMAD.X R13, R21, 0x1, R3, P1 ;  /* 0x00000001150d7824 */ /* 0x000fe200008e0603 */
[----:B--2---:R1:W-:Y:S04]  /*12a0*/  STG.E desc[UR4][R10.64+0x1000], R25 ;  /* 0x001000190a007986 */ /* 0x0043e8000c101904 */
[----:B0-----:R-:W2:Y:S01]  /*12b0*/  LDG.E R23, desc[UR4][R12.64+-0x600] ;  /* 0xfffa00040c177981 */ /* 0x001ea2000c1e1900 */
[----:B------:R-:W-:Y:S01]  /*12c0*/  IADD3 R16, P1, PT, R20, R4, RZ ;  /* 0x0000000414107210 */ /* 0x000fe20007f3e0ff */
[----:B--2---:R-:W-:-:S06]  /*12d0*/  IMAD.WIDE R26, R23, 0x4, R6 ;  /* 0x00000004171a7825 */ /* 0x004fcc00078e0206 */
[----:B------:R-:W2:Y:S01]  /*12e0*/  LDG.E R27, desc[UR4][R26.64] ;  /* 0x000000041a1b7981 */ /* 0x000ea2000c1e1900 */
[----:B------:R-:W-:-:S05]  /*12f0*/  IADD3.X R17, PT, PT, R21, R5, RZ, P1, !PT ;  /* 0x0000000515117210 */ /* 0x000fca0000ffe4ff */
[----:B--2---:R0:W-:Y:S04]  /*1300*/  STG.E desc[UR4][R16.64+-0x600], R27 ;  /* 0xfffa001b10007986 */ /* 0x0041e8000c101904 */
[----:B------:R-:W2:Y:S02]  /*1310*/  LDG.E R21, desc[UR4][R12.64+-0x400] ;  /* 0xfffc00040c157981 */ /* 0x000ea4000c1e1900 */
[----:B--2---:R-:W-:-:S05]  /*1320*/  IMAD.WIDE R20, R21, 0x4, R6 ;  /* 0x0000000415147825 */ /* 0x004fca00078e0206 */
[----:B------:R-:W2:Y:S04]  /*1330*/  LDG.E R23, desc[UR4][R20.64] ;  /* 0x0000000414177981 */ /* 0x000ea8000c1e1900 */
[----:B--2---:R2:W-:Y:S04]  /*1340*/  STG.E desc[UR4][R16.64+-0x400], R23 ;  /* 0xfffc001710007986 */ /* 0x0045e8000c101904 */
[----:B-1----:R-:W3:Y:S02]  /*1350*/  LDG.E R11, desc[UR4][R12.64+-0x200] ;  /* 0xfffe00040c0b7981 */ /* 0x002ee4000c1e1900 */
[----:B---3--:R-:W-:-:S05]  /*1360*/  IMAD.WIDE R10, R11, 0x4, R6 ;  /* 0x000000040b0a7825 */ /* 0x008fca00078e0206 */
[----:B------:R-:W3:Y:S04]  /*1370*/  LDG.E R29, desc[UR4][R10.64] ;  /* 0x000000040a1d7981 */ /* 0x000ee8000c1e1900 */
[----:B---3--:R1:W-:Y:S04]  /*1380*/  STG.E desc[UR4][R16.64+-0x200], R29 ;  /* 0xfffe001d10007986 */ /* 0x0083e8000c101904 */
[----:B------:R-:W3:Y:S02]  /*1390*/  LDG.E R25, desc[UR4][R12.64] ;  /* 0x000000040c197981 */ /* 0x000ee4000c1e1900 */
[----:B---3--:R-:W-:-:S06]  /*13a0*/  IMAD.WIDE R24, R25, 0x4, R6 ;  /* 0x0000000419187825 */ /* 0x008fcc00078e0206 */
[----:B------:R-:W3:Y:S04]  /*13b0*/  LDG.E R25, desc[UR4][R24.64] ;  /* 0x0000000418197981 */ /* 0x000ee8000c1e1900 */
[----:B---3--:R1:W-:Y:S04]  /*13c0*/  STG.E desc[UR4][R16.64], R25 ;  /* 0x0000001910007986 */ /* 0x0083e8000c101904 */
[----:B0-----:R-:W3:Y:S02]  /*13d0*/  LDG.E R27, desc[UR4][R12.64+0x200] ;  /* 0x000200040c1b7981 */ /* 0x001ee4000c1e1900 */
[----:B---3--:R-:W-:-:S06]  /*13e0*/  IMAD.WIDE R20, R27, 0x4, R6 ;  /* 0x000000041b147825 */ /* 0x008fcc00078e0206 */
[----:B------:R-:W3:Y:S04]  /*13f0*/  LDG.E R21, desc[UR4][R20.64] ;  /* 0x0000000414157981 */ /* 0x000ee8000c1e1900 */
[----:B---3--:R1:W-:Y:S04]  /*1400*/  STG.E desc[UR4][R16.64+0x200], R21 ;  /* 0x0002001510007986 */ /* 0x0083e8000c101904 */
[----:B--2---:R-:W2:Y:S02]  /*1410*/  LDG.E R23, desc[UR4][R12.64+0x400] ;  /* 0x000400040c177981 */ /* 0x004ea4000c1e1900 */
[----:B--2---:R-:W-:-:S06]  /*1420*/  IMAD.WIDE R10, R23, 0x4, R6 ;  /* 0x00000004170a7825 */ /* 0x004fcc00078e0206 */
[----:B------:R-:W2:Y:S04]  /*1430*/  LDG.E R11, desc[UR4][R10.64] ;  /* 0x000000040a0b7981 */ /* 0x000ea8000c1e1900 */
[----:B--2---:R1:W-:Y:S04]  /*1440*/  STG.E desc[UR4][R16.64+0x400], R11 ;  /* 0x0004000b10007986 */ /* 0x0043e8000c101904 */
[----:B------:R-:W2:Y:S02]  /*1450*/  LDG.E R23, desc[UR4][R12.64+0x600] ;  /* 0x000600040c177981 */ /* 0x000ea4000c1e1900 */
[----:B--2---:R-:W-:-:S06]  /*1460*/  IMAD.WIDE R6, R23, 0x4, R6 ;  /* 0x0000000417067825 */ /* 0x004fcc00078e0206 */
[----:B------:R-:W2:Y:S01]  /*1470*/  LDG.E R7, desc[UR4][R6.64] ;  /* 0x0000000406077981 */ /* 0x000ea2000c1e1900 */
[----:B------:R-:W-:Y:S02]  /*1480*/  IADD3 R18, PT, PT, R18, 0x10, RZ ;  /* 0x0000001012127810 */ /* 0x000fe40007ffe0ff */
[----:B------:R-:W-:Y:S02]  /*1490*/  IADD3 R15, P2, PT, R15, 0x2000, RZ ;  /* 0x000020000f0f7810 */ /* 0x000fe40007f5e0ff */
[----:B------:R-:W-:Y:S02]  /*14a0*/  ISETP.NE.AND P1, PT, R18, RZ, PT ;  /* 0x000000ff1200720c */ /* 0x000fe40003f25270 */
[----:B------:R-:W-:Y:S01]  /*14b0*/  IADD3 R14, PT, PT, R14, 0x800, RZ ;  /* 0x000008000e0e7810 */ /* 0x000fe20007ffe0ff */
[----:B------:R-:W-:Y:S01]  /*14c0*/  IMAD.X R19, RZ, RZ, R19, P2 ;  /* 0x000000ffff137224 */ /* 0x000fe200010e0613 */
[----:B--2---:R1:W-:Y:S09]  /*14d0*/  STG.E desc[UR4][R16.64+0x600], R7 ;  /* 0x0006000710007986 */ /* 0x0043f2000c101904 */
[----:B------:R-:W-:Y:S05]  /*14e0*/  @P1 BRA `(.L_x_232) ;  /* 0xfffffff800b81947 */ /* 0x000fea000383ffff */
.L_x_231:
[----:B------:R-:W-:Y:S05]  /*14f0*/  @!P0 EXIT ;  /* 0x000000000000894d */ /* 0x000fea0003800000 */
[----:B------:R-:W-:Y:S02]  /*1500*/  ISETP.GE.U32.AND P0, PT, R22, 0x8, PT ;  /* 0x000000081600780c */ /* 0x000fe40003f06070 */
[----:B------:R-:W-:-:S04]  /*1510*/  LOP3.LUT R20, R0, 0x7, RZ, 0xc0, !PT ;  /* 0x0000000700147812 */ /* 0x000fc800078ec0ff */
[----:B------:R-:W-:-:S07]  /*1520*/  ISETP.NE.AND P1, PT, R20, RZ, PT ;  /* 0x000000ff1400720c */ /* 0x000fce0003f25270 */
[----:B------:R-:W-:Y:S06]  /*1530*/  @!P0 BRA `(.L_x_233) ;  /* 0x0000000000948947 */ /* 0x000fec0003800000 */
[----:B0-----:R-:W-:Y:S01]  /*1540*/  LEA R13, R9, R8, 0x7 ;  /* 0x00000008090d7211 */ /* 0x001fe200078e38ff */
[----:B-1----:R-:W0:Y:S04]  /*1550*/  LDC.64 R10, c[0x0][0x3a0] ;  /* 0x0000e800ff0a7b82 */ /* 0x002e280000000a00 */
[----:B------:R-:W-:-:S05]  /*1560*/  IMAD.WIDE R6, R13, 0x4, R2 ;  /* 0x000000040d067825 */ /* 0x000fca00078e0202 */
[----:B------:R-:W0:Y:S02]  /*1570*/  LDG.E R15, desc[UR4][R6.64] ;  /* 0x00000004060f7981 */ /* 0x000e24000c1e1900 */
[----:B0-----:R-:W-:-:S05]  /*1580*/  IMAD.WIDE R14, R15, 0x4, R10 ;  /* 0x000000040f0e7825 */ /* 0x001fca00078e020a */
[----:B------:R-:W2:Y:S01]  /*1590*/  LDG.E R21, desc[UR4][R14.64] ;  /* 0x000000040e157981 */ /* 0x000ea2000c1e1900 */
[----:B------:R-:W-:-:S05]  /*15a0*/  IMAD.WIDE R12, R13, 0x4, R4 ;  /* 0x000000040d0c7825 */ /* 0x000fca00078e0204 */
        /* <DEDUP_REMOVED lines=8> */
[----:B--2---:R-:W-:Y:S04]  /*1630*/  STG.E desc[UR4][R12.64+0x400], R25 ;  /* 0x000400190c007986 */ /* 0x004fe8000c101904 */
[----:B------:R-:W2:Y:S02]  /*1640*/  LDG.E R15, desc[UR4][R6.64+0x600] ;  /* 0x00060004060f7981 */ /* 0x000ea4000c1e1900 */
[----:B--2---:R-:W-:-:S05]  /*1650*/  IMAD.WIDE R14, R15, 0x4, R10 ;  /* 0x000000040f0e7825 */ /* 0x004fca00078e020a */
[----:B0-----:R-:W2:Y:S04]  /*1660*/  LDG.E R21, desc[UR4][R14.64] ;  /* 0x000000040e157981 */ /* 0x001ea8000c1e1900 */
[----:B--2---:R0:W-:Y:S04]  /*1670*/  STG.E desc[UR4][R12.64+0x600], R21 ;  /* 0x000600150c007986 */ /* 0x0041e8000c101904 */
[----:B------:R-:W2:Y:S02]  /*1680*/  LDG.E R27, desc[UR4][R6.64+0x800] ;  /* 0x00080004061b7981 */ /* 0x000ea4000c1e1900 */
[----:B--2---:R-:W-:-:S06]  /*1690*/  IMAD.WIDE R16, R27, 0x4, R10 ;  /* 0x000000041b107825 */ /* 0x004fcc00078e020a */
[----:B------:R-:W2:Y:S04]  /*16a0*/  LDG.E R17, desc[UR4][R16.64] ;  /* 0x0000000410117981 */ /* 0x000ea8000c1e1900 */
[----:B--2---:R2:W-:Y:S04]  /*16b0*/  STG.E desc[UR4][R12.64+0x800], R17 ;  /* 0x000800110c007986 */ /* 0x0045e8000c101904 */
[----:B-1----:R-:W3:Y:S02]  /*16c0*/  LDG.E R23, desc[UR4][R6.64+0xa00] ;  /* 0x000a000406177981 */ /* 0x002ee4000c1e1900 */
[----:B---3--:R-:W-:-:S06]  /*16d0*/  IMAD.WIDE R18, R23, 0x4, R10 ;  /* 0x0000000417127825 */ /* 0x008fcc00078e020a */
        /* <DEDUP_REMOVED lines=8> */
[----:B------:R-:W3:Y:S01]  /*1760*/  LDG.E R11, desc[UR4][R10.64] ;  /* 0x000000040a0b7981 */ /* 0x000ee2000c1e1900 */
[----:B------:R-:W-:-:S03]  /*1770*/  VIADD R9, R9, 0x8 ;  /* 0x0000000809097836 */ /* 0x000fc60000000000 */
[----:B---3--:R2:W-:Y:S04]  /*1780*/  STG.E desc[UR4][R12.64+0xe00], R11 ;  /* 0x000e000b0c007986 */ /* 0x0085e8000c101904 */
.L_x_233:
[----:B------:R-:W-:Y:S05]  /*1790*/  @!P1 EXIT ;  /* 0x000000000000994d */ /* 0x000fea0003800000 */
[----:B------:R-:W-:Y:S02]  /*17a0*/  ISETP.GE.U32.AND P0, PT, R20, 0x4, PT ;  /* 0x000000041400780c */ /* 0x000fe40003f06070 */
[----:B------:R-:W-:-:S04]  /*17b0*/  LOP3.LUT R0, R0, 0x3, RZ, 0xc0, !PT ;  /* 0x0000000300007812 */ /* 0x000fc800078ec0ff */
[----:B------:R-:W-:-:S07]  /*17c0*/  ISETP.NE.AND P1, PT, R0, RZ, PT ;  /* 0x000000ff0000720c */ /* 0x000fce0003f25270 */
[----:B------:R-:W-:Y:S06]  /*17d0*/  @!P0 BRA `(.L_x_234) ;  /* 0x0000000000548947 */ /* 0x000fec0003800000 */
[----:B0-2---:R-:W-:Y:S01]  /*17e0*/  LEA R13, R9, R8, 0x7 ;  /* 0x00000008090d7211 */ /* 0x005fe200078e38ff */
[----:B-1----:R-:W0:Y:S04]  /*17f0*/  LDC.64 R6, c[0x0][0x3a0] ;  /* 0x0000e800ff067b82 */ /* 0x002e280000000a00 */
[----:B------:R-:W-:-:S05]  /*1800*/  IMAD.WIDE R10, R13, 0x4, R2 ;  /* 0x000000040d0a7825 */ /* 0x000fca00078e0202 */
[----:B------:R-:W0:Y:S02]  /*1810*/  LDG.E R15, desc[UR4][R10.64] ;  /* 0x000000040a0f7981 */ /* 0x000e24000c1e1900 */
[----:B0-----:R-:W-:-:S06]  /*1820*/  IMAD.WIDE R14, R15, 0x4, R6 ;  /* 0x000000040f0e7825 */ /* 0x001fcc00078e0206 */
[----:B------:R-:W2:Y:S01]  /*1830*/  LDG.E R15, desc[UR4][R14.64] ;  /* 0x000000040e0f7981 */ /* 0x000ea2000c1e1900 */
[----:B------:R-:W-:-:S05]  /*1840*/  IMAD.WIDE R12, R13, 0x4, R4 ;  /* 0x000000040d0c7825 */ /* 0x000fca00078e0204 */
[----:B--2---:R3:W-:Y:S04]  /*1850*/  STG.E desc[UR4][R12.64], R15 ;  /* 0x0000000f0c007986 */ /* 0x0047e8000c101904 */
[----:B------:R-:W2:Y:S02]  /*1860*/  LDG.E R17, desc[UR4][R10.64+0x200] ;  /* 0x000200040a117981 */ /* 0x000ea4000c1e1900 */
[----:B--2---:R-:W-:-:S06]  /*1870*/  IMAD.WIDE R16, R17, 0x4, R6 ;  /* 0x0000000411107825 */ /* 0x004fcc00078e0206 */
[----:B------:R-:W2:Y:S04]  /*1880*/  LDG.E R17, desc[UR4][R16.64] ;  /* 0x0000000410117981 */ /* 0x000ea8000c1e1900 */
[----:B--2---:R3:W-:Y:S04]  /*1890*/  STG.E desc[UR4][R12.64+0x200], R17 ;  /* 0x000200110c007986 */ /* 0x0047e8000c101904 */
[----:B------:R-:W2:Y:S02]  /*18a0*/  LDG.E R19, desc[UR4][R10.64+0x400] ;  /* 0x000400040a137981 */ /* 0x000ea4000c1e1900 */
[----:B--2---:R-:W-:-:S06]  /*18b0*/  IMAD.WIDE R18, R19, 0x4, R6 ;  /* 0x0000000413127825 */ /* 0x004fcc00078e0206 */
[----:B------:R-:W2:Y:S04]  /*18c0*/  LDG.E R19, desc[UR4][R18.64] ;  /* 0x0000000412137981 */ /* 0x000ea8000c1e1900 */
[----:B--2---:R3:W-:Y:S04]  /*18d0*/  STG.E desc[UR4][R12.64+0x400], R19 ;  /* 0x000400130c007986 */ /* 0x0047e8000c101904 */
[----:B------:R-:W2:Y:S02]  /*18e0*/  LDG.E R21, desc[UR4][R10.64+0x600] ;  /* 0x000600040a157981 */ /* 0x000ea4000c1e1900 */
[----:B--2---:R-:W-:-:S06]  /*18f0*/  IMAD.WIDE R6, R21, 0x4, R6 ;  /* 0x0000000415067825 */ /* 0x004fcc00078e0206 */
[----:B------:R-:W2:Y:S01]  /*1900*/  LDG.E R7, desc[UR4][R6.64] ;  /* 0x0000000406077981 */ /* 0x000ea2000c1e1900 */
[----:B------:R-:W-:-:S03]  /*1910*/  IADD3 R9, PT, PT, R9, 0x4, RZ ;  /* 0x0000000409097810 */ /* 0x000fc60007ffe0ff */
[----:B--2---:R3:W-:Y:S04]  /*1920*/  STG.E desc[UR4][R12.64+0x600], R7 ;  /* 0x000600070c007986 */ /* 0x0047e8000c101904 */
.L_x_234:
[----:B------:R-:W-:Y:S05]  /*1930*/  @!P1 EXIT ;  /* 0x000000000000994d */ /* 0x000fea0003800000 */
[----:B--23--:R-:W2:Y:S01]  /*1940*/  LDC.64 R12, c[0x0][0x3a0] ;  /* 0x0000e800ff0c7b82 */ /* 0x00cea20000000a00 */
[----:B0-----:R-:W-:Y:S01]  /*1950*/  IMAD R15, R9, 0x80, R8 ;  /* 0x00000080090f7824 */ /* 0x001fe200078e0208 */
[----:B------:R-:W-:-:S07]  /*1960*/  IADD3 R0, PT, PT, -R0, RZ, RZ ;  /* 0x000000ff00007210 */ /* 0x000fce0007ffe1ff */
.L_x_235:
[----:B------:R-:W-:-:S06]  /*1970*/  IMAD.WIDE R8, R15, 0x4, R2 ;  /* 0x000000040f087825 */ /* 0x000fcc00078e0202 */
[----:B------:R-:W1:Y:S01]  /*1980*/  LDG.E R9, desc[UR4][R8.64] ;  /* 0x0000000408097981 */ /* 0x000e62000c1e1900 */
[----:B------:R-:W-:-:S04]  /*1990*/  IADD3 R0, PT, PT, R0, 0x1, RZ ;  /* 0x0000000100007810 */ /* 0x000fc80007ffe0ff */
[----:B------:R-:W-:Y:S01]  /*19a0*/  ISETP.NE.AND P0, PT, R0, RZ, PT ;  /* 0x000000ff0000720c */ /* 0x000fe20003f05270 */
[----:B012---:R-:W-:-:S06]  /*19b0*/  IMAD.WIDE R10, R9, 0x4, R12 ;  /* 0x00000004090a7825 */ /* 0x007fcc00078e020c */
[----:B------:R-:W2:Y:S01]  /*19c0*/  LDG.E R11, desc[UR4][R10.64] ;  /* 0x000000040a0b7981 */ /* 0x000ea2000c1e1900 */
[----:B------:R-:W-:-:S05]  /*19d0*/  IMAD.WIDE R6, R15, 0x4, R4 ;  /* 0x000000040f067825 */ /* 0x000fca00078e0204 */
[----:B--2---:R0:W-:Y:S01]  /*19e0*/  STG.E desc[UR4][R6.64], R11 ;  /* 0x0000000b06007986 */ /* 0x0041e2000c101904 */
[----:B------:R-:W-:Y:S05]  /*19f0*/  @!P0 EXIT ;  /* 0x000000000000894d */ /* 0x000fea0003800000 */
[----:B------:R-:W-:Y:S01]  /*1a00*/  IADD3 R15, PT, PT, R15, 0x80, RZ ;  /* 0x000000800f0f7810 */ /* 0x000fe20007ffe0ff */
[----:B------:R-:W-:Y:S06]  /*1a10*/  BRA `(.L_x_235) ;  /* 0xfffffffc00d47947 */ /* 0x000fec000383ffff */
.L_x_236:
        /* <DEDUP_REMOVED lines=14> */
.L_x_1117:


//--------------------- .text._ZN3cub18CUB_300001_SM_10006detail9transform16transform_kernelINS2_10policy_hubILb1EN4cuda3std3__45tupleIJN6thrust24THRUST_300001_SM_1000_NS20permutation_iteratorINSA_6detail15normal_iteratorINSA_10device_ptrIiEEEESG_EEEEEE10policy1000EiNS7_10__identityESG_JSH_EEEvT0_iT1_T2_DpNS2_10kernel_argIT3_EE --------------------------
	.section	.text._ZN3cub18CUB_300001_SM_10006detail9transform16transform_kernelINS2_10policy_hubILb1EN4cuda3std3__45tupleIJN6thrust24THRUST_300001_SM_1000_NS20permutation_iteratorINSA_6detail15normal_iteratorINSA_10device_ptrIiEEEESG_EEEEEE10policy1000EiNS7_10__identityESG_JSH_EEEvT0_iT1_T2_DpNS2_10kernel_argIT3_EE,"ax",@progbits
	.align	128
        .global         _ZN3cub18CUB_300001_SM_10006detail9transform16transform_kernelINS2_10policy_hubILb1EN4cuda3std3__45tupleIJN6thrust24THRUST_300001_SM_1000_NS20permutation_iteratorINSA_6detail15normal_iteratorINSA_10device_ptrIiEEEESG_EEEEEE10policy1000EiNS7_10__identityESG_JSH_EEEvT0_iT1_T2_DpNS2_10kernel_argIT3_EE
        .type           _ZN3cub18CUB_300001_SM_10006detail9transform16transform_kernelINS2_10policy_hubILb1EN4cuda3std3__45tupleIJN6thrust24THRUST_300001_SM_1000_NS20permutation_iteratorINSA_6detail15normal_iteratorINSA_10device_ptrIiEEEESG_EEEEEE10policy1000EiNS7_10__identityESG_JSH_EEEvT0_iT1_T2_DpNS2_10kernel_argIT3_EE,@function
        .size           _ZN3cub18CUB_300001_SM_10006detail9transform16transform_kernelINS2_10policy_hubILb1EN4cuda3std3__45tupleIJN6thrust24THRUST_300001_SM_1000_NS20permutation_iteratorINSA_6detail15normal_iteratorINSA_10device_ptrIiEEEESG_EEEEEE10policy1000EiNS7_10__identityESG_JSH_EEEvT0_iT1_T2_DpNS2_10kernel_argIT3_EE,(.L_x_1118 - _ZN3cub18CUB_300001_SM_10006detail9transform16transform_kernelINS2_10policy_hubILb1EN4cuda3std3__45tupleIJN6thrust24THRUST_300001_SM_1000_NS20permutation_iteratorINSA_6detail15normal_iteratorINSA_10device_ptrIiEEEESG_EEEEEE10policy1000EiNS7_10__identityESG_JSH_EEEvT0_iT1_T2_DpNS2_10kernel_argIT3_EE)
        .other          _ZN3cub18CUB_300001_SM_10006detail9transform16transform_kernelINS2_10policy_hubILb1EN4cuda3std3__45tupleIJN6thrust24THRUST_300001_SM_1000_NS20permutation_iteratorINSA_6detail15normal_iteratorINSA_10device_ptrIiEEEESG_EEEEEE10policy1000EiNS7_10__identityESG_JSH_EEEvT0_iT1_T2_DpNS2_10kernel_argIT3_EE,@"STO_CUDA_ENTRY STV_DEFAULT"
_ZN3cub18CUB_300001_SM_10006detail9transform16transform_kernelINS2_10policy_hubILb1EN4cuda3std3__45tupleIJN6thrust24THRUST_300001_SM_1000_NS20permutation_iteratorINSA_6detail15normal_iteratorINSA_10device_ptrIiEEEESG_EEEEEE10policy1000EiNS7_10__identityESG_JSH_EEEvT0_iT1_T2_DpNS2_10kernel_argIT3_EE:
.text._ZN3cub18CUB_300001_SM_10006detail9transform16transform_kernelINS2_10policy_hubILb1EN4cuda3std3__45tupleIJN6thrust24THRUST_300001_SM_1000_NS20permutation_iteratorINSA_6detail15normal_iteratorINSA_10device_ptrIiEEEESG_EEEEEE10policy1000EiNS7_10__identityESG_JSH_EEEvT0_iT1_T2_DpNS2_10kernel_argIT3_EE:
[----:B------:R-:W-:Y:S08]  /*0000*/  LDC R1, c[0x0][0x37c] ;  /* 0x0000df00ff017b82 */ /* 0x000ff00000000800 */
[----:B------:R-:W0:Y:S01]  /*0010*/  LDC.64 R10, c[0x0][0x380] ;  /* 0x0000e000ff0a7b82 */ /* 0x000e220000000a00 */
[----:B------:R-:W1:Y:S07]  /*0020*/  LDCU.64 UR6, c[0x0][0x358] ;  /* 0x00006b00ff0677ac */ /* 0x000e6e0008000a00 */
[----:B------:R-:W2:Y:S08]  /*0030*/  S2UR UR4, SR_CTAID.X ;  /* 0x00000000000479c3 */ /* 0x000eb00000002500 */
[----:B------:R-:W3:Y:S01]  /*0040*/  LDC.64 R2, c[0x0][0x398] ;  /* 0x0000e600ff027b82 */ /* 0x000ee20000000a00 */
[----:B0-----:R-:W-:-:S07]  /*0050*/  SHF.L.U32 R0, R11, 0x7, RZ ;  /* 0x000000070b007819 */ /* 0x001fce00000006ff */
[----:B------:R-:W0:Y:S01]  /*0060*/  LDC.64 R4, c[0x0][0x390] ;  /* 0x0000e400ff047b82 */ /* 0x000e220000000a00 */
[----:B--2---:R-:W-:-:S05]  /*0070*/  IMAD R7, R0, UR4, RZ ;  /* 0x0000000400077c24 */ /* 0x004fca000f8e02ff */
[C---:B------:R-:W-:Y:S01]  /*0080*/  IADD3 R9, PT, PT, -R7.reuse, R10, RZ ;  /* 0x0000000a07097210 */ /* 0x040fe20007ffe1ff */
[----:B---3--:R-:W-:-:S03]  /*0090*/  IMAD.WIDE R2, R7, 0x4, R2 ;  /* 0x0000000407027825 */ /* 0x008fc600078e0202 */
[CC--:B------:R-:W-:Y:S02]  /*00a0*/  ISETP.GT.AND P0, PT, R0.reuse, R9.reuse, PT ;  /* 0x000000090000720c */ /* 0x0c0fe40003f04270 */
[----:B------:R-:W-:Y:S01]  /*00b0*/  VIMNMX R0, PT, PT, R0, R9, PT ;  /* 0x0000000900007248 */ /* 0x000fe20003fe0100 */
[----:B0-----:R-:W-:-:S10]  /*00c0*/  IMAD.WIDE R4, R7, 0x4, R4 ;  /* 0x0000000407047825 */ /* 0x001fd400078e0204 */
[----:B-1----:R-:W-:Y:S05]  /*00d0*/  @P0 BRA `(.L_x_237) ;  /* 0x0000000800cc0947 */ /* 0x002fea0003800000 */
[----:B------:R-:W-:-:S13]  /*00e0*/  ISETP.GE.AND P0, PT, R11, 0x1, PT ;  /* 0x000000010b00780c */ /* 0x000fda0003f06270 */
[----:B------:R-:W-:Y:S05]  /*00f0*/  @!P0 EXIT ;  /* 0x000000000000894d */ /* 0x000fea0003800000 */
[----:B------:R-:W0:Y:S01]  /*0100*/  S2R R0, SR_TID.X ;  /* 0x0000000000007919 */ /* 0x000e220000002100 */
[C---:B------:R-:W-:Y:S01]  /*0110*/  ISETP.GE.U32.AND P1, PT, R11.reuse, 0x10, PT ;  /* 0x000000100b00780c */ /* 0x040fe20003f26070 */
[----:B------:R-:W-:Y:S01]  /*0120*/  HFMA2 R7, -RZ, RZ, 0, 0 ;  /* 0x00000000ff077431 */ /* 0x000fe200000001ff */
[----:B------:R-:W-:-:S04]  /*0130*/  LOP3.LUT R22, R11, 0xf, RZ, 0xc0, !PT ;  /* 0x0000000f0b167812 */ /* 0x000fc800078ec0ff */
[----:B------:R-:W-:-:S07]  /*0140*/  ISETP.NE.AND P0, PT, R22, RZ, PT ;  /* 0x000000ff1600720c */ /* 0x000fce0003f05270 */
[----:B------:R-:W-:Y:S06]  /*0150*/  @!P1 BRA `(.L_x_238) ;  /* 0x00000004005c9947 */ /* 0x000fec0003800000 */
[C---:B0-----:R-:W-:Y:S01]  /*0160*/  IMAD.WIDE.U32 R16, R0.reuse, 0x4, RZ ;  /* 0x0000000400107825 */ /* 0x041fe200078e00ff */
[----:B------:R-:W-:Y:S02]  /*0170*/  LOP3.LUT R7, R11, 0x7ffffff0, RZ, 0xc0, !PT ;  /* 0x7ffffff00b077812 */ /* 0x000fe400078ec0ff */
[----:B------:R-:W-:Y:S02]  /*0180*/  IADD3 R6, PT, PT, R0, 0x480, RZ ;  /* 0x0000048000067810 */ /* 0x000fe40007ffe0ff */
[----:B------:R-:W-:Y:S02]  /*0190*/  MOV R13, R16 ;  /* 0x00000010000d7202 */ /* 0x000fe40000000f00 */
[----:B------:R-:W-:-:S07]  /*01a0*/  IADD3 R12, PT, PT, -R7, RZ, RZ ;  /* 0x000000ff070c7210 */ /* 0x000fce0007ffe1ff */
.L_x_239:
        /* <DEDUP_REMOVED lines=38> */
[----:B------:R-:W-:Y:S01]  /*0410*/  MOV R20, 0x600 ;  /* 0x0000060000147802 */ /* 0x000fe20000000f00 */
[----:B--2---:R-:W-:-:S06]  /*0420*/  IMAD.WIDE R24, R21, 0x4, R8 ;  /* 0x0000000415187825 */ /* 0x004fcc00078e0208 */
[----:B------:R-:W2:Y:S01]  /*0430*/  LDG.E R25, desc[UR6][R24.64] ;  /* 0x0000000618197981 */ /* 0x000ea2000c1e1900 */
[----:B------:R-:W-:-:S03]  /*0440*/  HFMA2 R21, -RZ, RZ, 0, 0 ;  /* 0x00000000ff157431 */ /* 0x000fc600000001ff */
[----:B------:R-:W-:-:S03]  /*0450*/  IMAD.WIDE R20, R6, 0x4, R20 ;  /* 0x0000000406147825 */ /* 0x000fc600078e0214 */
[----:B------:R-:W-:-:S04]  /*0460*/  IADD3 R18, P1, PT, R2, R20, RZ ;  /* 0x0000001402127210 */ /* 0x000fc80007f3e0ff */
[----:B------:R-:W-:Y:S01]  /*0470*/  IADD3.X R19, PT, PT, R3, R21, RZ, P1, !PT ;  /* 0x0000001503137210 */ /* 0x000fe20000ffe4ff */
        /* <DEDUP_REMOVED lines=37> */
.L_x_238:
[----:B------:R-:W-:Y:S05]  /*06d0*/  @!P0 EXIT ;  /* 0x000000000000894d */ /* 0x000fea0003800000 */
[----:B------:R-:W2:Y:S01]  /*06e0*/  LDCU UR4, c[0x0][0x384] ;  /* 0x00007080ff0477ac */ /* 0x000ea20008000800 */
[----:B------:R-:W-:Y:S01]  /*06f0*/  ISETP.GE.U32.AND P0, PT, R22, 0x8, PT ;  /* 0x000000081600780c */ /* 0x000fe20003f06070 */
[----:B--2---:R-:W-:-:S06]  /*0700*/  ULOP3.LUT UR5, UR4, 0x7, URZ, 0xc0, !UPT ;  /* 0x0000000704057892 */ /* 0x004fcc000f8ec0ff */
[----:B------:R-:W-:-:S06]  /*0710*/  ISETP.NE.AND P1, PT, RZ, UR5, PT ;  /* 0x00000005ff007c0c */ /* 0x000fcc000bf25270 */
[----:B------:R-:W-:Y:S07]  /*0720*/  @!P0 BRA `(.L_x_240) ;  /* 0x0000000000948947 */ /* 0x000fee0003800000 */
        /* <DEDUP_REMOVED lines=35> */
[----:B------:R-:W-:-:S03]  /*0960*/  IADD3 R7, PT, PT, R7, 0x8, RZ ;  /* 0x0000000807077810 */ /* 0x000fc60007ffe0ff */
[----:B---3--:R2:W-:Y:S04]  /*0970*/  STG.E desc[UR6][R12.64+0xe00], R11 ;  /* 0x000e000b0c007986 */ /* 0x0085e8000c101906 */
.L_x_240:
[----:B------:R-:W-:Y:S05]  /*0980*/  @!P1 EXIT ;  /* 0x000000000000994d */ /* 0x000fea0003800000 */
[----:B------:R-:W-:Y:S02]  /*0990*/  UISETP.GE.U32.AND UP0, UPT, UR5, 0x4, UPT ;  /* 0x000000040500788c */ /* 0x000fe4000bf06070 */
[----:B------:R-:W-:-:S06]  /*09a0*/  ULOP3.LUT UR4, UR4, 0x3, URZ, 0xc0, !UPT ;  /* 0x0000000304047892 */ /* 0x000fcc000f8ec0ff */
[----:B------:R-:W-:Y:S01]  /*09b0*/  ISETP.NE.AND P0, PT, RZ, UR4, PT ;  /* 0x00000004ff007c0c */ /* 0x000fe2000bf05270 */
[----:B------:R-:W-:-:S12]  /*09c0*/  BRA.U !UP0, `(.L_x_241) ;  /* 0x0000000108547547 */ /* 0x000fd8000b800000 */
        /* <DEDUP_REMOVED lines=21> */
.L_x_241:
[----:B------:R-:W-:Y:S05]  /*0b20*/  @!P0 EXIT ;  /* 0x000000000000894d */ /* 0x000fea0003800000 */
[----:B--23--:R-:W2:Y:S01]  /*0b30*/  LDC.64 R12, c[0x0][0x3a0] ;  /* 0x0000e800ff0c7b82 */ /* 0x00cea20000000a00 */
[----:B01----:R-:W-:Y:S01]  /*0b40*/  LEA R15, R7, R0, 0x7 ;  /* 0x00000000070f7211 */ /* 0x003fe200078e38ff */
[----:B------:R-:W-:-:S12]  /*0b50*/  UIADD3 UR4, UPT, UPT, -UR4, URZ, URZ ;  /* 0x000000ff04047290 */ /* 0x000fd8000fffe1ff */
.L_x_242:
[----:B------:R-:W-:-:S06]  /*0b60*/  IMAD.WIDE R8, R15, 0x4, R2 ;  /* 0x000000040f087825 */ /* 0x000fcc00078e0202 */
[----:B------:R-:W2:Y:S02]  /*0b70*/  LDG.E R9, desc[UR6][R8.64] ;  /* 0x0000000608097981 */ /* 0x000ea4000c1e1900 */
[----:B0-2---:R-:W-:-:S06]  /*0b80*/  IMAD.WIDE R10, R9, 0x4, R12 ;  /* 0x00000004090a7825 */ /* 0x005fcc00078e020c */
[----:B------:R-:W2:Y:S01]  /*0b90*/  LDG.E R11, desc[UR6][R10.64] ;  /* 0x000000060a0b7981 */ /* 0x000ea2000c1e1900 */
[----:B------:R-:W-:Y:S01]  /*0ba0*/  IMAD.WIDE R6, R15, 0x4, R4 ;  /* 0x000000040f067825 */ /* 0x000fe200078e0204 */
[----:B------:R-:W-:-:S03]  /*0bb0*/  UIADD3 UR4, UPT, UPT, UR4, 0x1, URZ ;  /* 0x0000000104047890 */ /* 0x000fc6000fffe0ff */
[----:B------:R-:W-:Y:S01]  /*0bc0*/  VIADD R15, R15, 0x80 ;  /* 0x000000800f0f7836 */ /* 0x000fe20000000000 */
[----:B------:R-:W-:Y:S01]  /*0bd0*/  UISETP.NE.AND UP0, UPT, UR4, URZ, UPT ;  /* 0x000000ff0400728c */ /* 0x000fe2000bf05270 */
[----:B--2---:R0:W-:Y:S08]  /*0be0*/  STG.E desc[UR6][R6.64], R11 ;  /* 0x0000000b06007986 */ /* 0x0041f0000c101906 */
[----:B------:R-:W-:Y:S05]  /*0bf0*/  BRA.U UP0, `(.L_x_242) ;  /* 0xfffffffd00d87547 */ /* 0x000fea000b83ffff */
[----:B------:R-:W-:Y:S05]  /*0c00*/  EXIT ;  /* 0x000000000000794d */ /* 0x000fea0003800000 */
.L_x_237:
[----:B------:R-:W-:-:S13]  /*0c10*/  ISETP.GE.AND P0, PT, R11, 0x1, PT ;  /* 0x000000010b00780c */ /* 0x000fda0003f06270 */
[----:B------:R-:W-:Y:S05]  /*0c20*/  @!P0 EXIT ;  /* 0x000000000000894d */ /* 0x000fea0003800000 */
[----:B------:R-:W0:Y:S01]  /*0c30*/  S2R R8, SR_TID.X ;  /* 0x0000000000087919 */ /* 0x000e220000002100 */
[C---:B------:R-:W-:Y:S02]  /*0c40*/  ISETP.GE.U32.AND P0, PT, R11.reuse, 0x8, PT ;  /* 0x000000080b00780c */ /* 0x040fe40003f06070 */
[----:B------:R-:W-:Y:S02]  /*0c50*/  LOP3.LUT R22, R11, 0x7, RZ, 0xc0, !PT ;  /* 0x000000070b167812 */ /* 0x000fe400078ec0ff */
[----:B------:R-:W-:-:S09]  /*0c60*/  MOV R9, RZ ;  /* 0x000000ff00097202 */ /* 0x000fd20000000f00 */
[----:B------:R-:W-:Y:S05]  /*0c70*/  @!P0 BRA `(.L_x_243) ;  /* 0x0000000400108947 */ /* 0x000fea0003800000 */
[----:B------:R-:W1:Y:S01]  /*0c80*/  LDC.64 R6, c[0x0][0x3a0] ;  /* 0x0000e800ff067b82 */ /* 0x000e620000000a00 */
[----:B------:R-:W-:Y:S01]  /*0c90*/  HFMA2 R12, -RZ, RZ, 0, 0 ;  /* 0x00000000ff0c7431 */ /* 0x000fe200000001ff */
[----:B------:R-:W-:-:S07]  /*0ca0*/  LOP3.LUT R9, R11, 0x7ffffff8, RZ, 0xc0, !PT ;  /* 0x7ffffff80b097812 */ /* 0x000fce00078ec0ff */
.L_x_246:
[----:B0-----:R-:W-:-:S04]  /*0cb0*/  LEA R13, R12, R8, 0x7 ;  /* 0x000000080c0d7211 */ /* 0x001fc800078e38ff */
[----:B------:R-:W-:-:S13]  /*0cc0*/  ISETP.GE.AND P0, PT, R13, R0, PT ;  /* 0x000000000d00720c */ /* 0x000fda0003f06270 */
        /* <DEDUP_REMOVED lines=11> */
[----:B------:R-:W0:Y:S01]  /*0d80*/  @!P1 LDG.E R27, desc[UR6][R10.64] ;  /* 0x000000060a1b9981 */ /* 0x000e22000c1e1900 */
[----:B------:R-:W-:-:S04]  /*0d90*/  IADD3 R15, PT, PT, R13, 0x100, RZ ;  /* 0x000001000d0f7810 */ /* 0x000fc80007ffe0ff */
[----:B------:R-:W-:Y:S01]  /*0da0*/  ISETP.GE.AND P0, PT, R15, R0, PT ;  /* 0x000000000f00720c */ /* 0x000fe20003f06270 */
[----:B0-----:R-:W-:-:S12]  /*0db0*/  @!P1 IMAD.WIDE R20, R27, 0x4, R20 ;  /* 0x000000041b149825 */ /* 0x001fd800078e0214 */
[----:B------:R-:W0:Y:S01]  /*0dc0*/  @!P0 LDC.64 R16, c[0x0][0x3a0] ;  /* 0x0000e800ff108b82 */ /* 0x000e220000000a00 */
[----:B------:R-:W3:Y:S01]  /*0dd0*/  @!P1 LDG.E R21, desc[UR6][R20.64] ;  /* 0x0000000614159981 */ /* 0x000ee2000c1e1900 */
[----:B------:R-:W-:-:S05]  /*0de0*/  IMAD.WIDE R14, R25, 0x4, R4 ;  /* 0x00000004190e7825 */ /* 0x000fca00078e0204 */
[----:B---3--:R3:W-:Y:S04]  /*0df0*/  @!P1 STG.E desc[UR6][R14.64], R21 ;  /* 0x000000150e009986 */ /* 0x0087e8000c101906 */
[----:B------:R-:W0:Y:S01]  /*0e00*/  @!P0 LDG.E R25, desc[UR6][R10.64+0x200] ;  /* 0x000200060a198981 */ /* 0x000e22000c1e1900 */
[----:B--2---:R-:W-:-:S04]  /*0e10*/  IADD3 R19, PT, PT, R13, 0x180, RZ ;  /* 0x000001800d137810 */ /* 0x004fc80007ffe0ff */
[----:B------:R-:W-:-:S13]  /*0e20*/  ISETP.GE.AND P1, PT, R19, R0, PT ;  /* 0x000000001300720c */ /* 0x000fda0003f26270 */
[----:B------:R-:W2:Y:S01]  /*0e30*/  @!P1 LDC.64 R18, c[0x0][0x3a0] ;  /* 0x0000e800ff129b82 */ /* 0x000ea20000000a00 */
[----:B0-----:R-:W-:-:S05]  /*0e40*/  @!P0 IMAD.WIDE R16, R25, 0x4, R16 ;  /* 0x0000000419108825 */ /* 0x001fca00078e0210 */
[----:B------:R-:W4:Y:S04]  /*0e50*/  @!P0 LDG.E R23, desc[UR6][R16.64] ;  /* 0x0000000610178981 */ /* 0x000f28000c1e1900 */
[----:B----4-:R0:W-:Y:S04]  /*0e60*/  @!P0 STG.E desc[UR6][R14.64+0x200], R23 ;  /* 0x000200170e008986 */ /* 0x0101e8000c101906 */
[----:B------:R-:W2:Y:S02]  /*0e70*/  @!P1 LDG.E R25, desc[UR6][R10.64+0x400] ;  /* 0x000400060a199981 */ /* 0x000ea4000c1e1900 */
[----:B--2---:R-:W-:-:S05]  /*0e80*/  @!P1 IMAD.WIDE R18, R25, 0x4, R18 ;  /* 0x0000000419129825 */ /* 0x004fca00078e0212 */
[----:B---3--:R-:W2:Y:S01]  /*0e90*/  @!P1 LDG.E R21, desc[UR6][R18.64] ;  /* 0x0000000612159981 */ /* 0x008ea2000c1e1900 */
[----:B------:R-:W-:-:S05]  /*0ea0*/  VIADD R25, R13, 0x200 ;  /* 0x000002000d197836 */ /* 0x000fca0000000000 */
[----:B------:R-:W-:-:S13]  /*0eb0*/  ISETP.GE.AND P0, PT, R25, R0, PT ;  /* 0x000000001900720c */ /* 0x000fda0003f06270 */
[----:B------:R-:W3:Y:S01]  /*0ec0*/  @!P0 LDC.64 R16, c[0x0][0x3a0] ;  /* 0x0000e800ff108b82 */ /* 0x000ee20000000a00 */
[----:B--2---:R2:W-:Y:S04]  /*0ed0*/  @!P1 STG.E desc[UR6][R14.64+0x400], R21 ;  /* 0x000400150e009986 */ /* 0x0045e8000c101906 */
[----:B------:R-:W3:Y:S02]  /*0ee0*/  @!P0 LDG.E R25, desc[UR6][R10.64+0x600] ;  /* 0x000600060a198981 */ /* 0x000ee4000c1e1900 */
[----:B---3--:R-:W-:-:S05]  /*0ef0*/  @!P0 IMAD.WIDE R16, R25, 0x4, R16 ;  /* 0x0000000419108825 */ /* 0x008fca00078e0210 */
[----:B0-----:R-:W3:Y:S01]  /*0f00*/  @!P0 LDG.E R23, desc[UR6][R16.64] ;  /* 0x0000000610178981 */ /* 0x001ee2000c1e1900 */
[----:B------:R-:W-:-:S04]  /*0f10*/  IADD3 R25, PT, PT, R13, 0x280, RZ ;  /* 0x000002800d197810 */ /* 0x000fc80007ffe0ff */
[----:B------:R-:W-:-:S13]  /*0f20*/  ISETP.GE.AND P1, PT, R25, R0, PT ;  /* 0x000000001900720c */ /* 0x000fda0003f26270 */
[----:B------:R-:W0:Y:S01]  /*0f30*/  @!P1 LDC.64 R18, c[0x0][0x3a0] ;  /* 0x0000e800ff129b82 */ /* 0x000e220000000a00 */
[----:B---3--:R3:W-:Y:S04]  /*0f40*/  @!P0 STG.E desc[UR6][R14.64+0x600], R23 ;  /* 0x000600170e008986 */ /* 0x0087e8000c101906 */
[----:B------:R-:W0:Y:S01]  /*0f50*/  @!P1 LDG.E R25, desc[UR6][R10.64+0x800] ;  /* 0x000800060a199981 */ /* 0x000e22000c1e1900 */
[----:B--2---:R-:W-:-:S04]  /*0f60*/  IADD3 R21, PT, PT, R13, 0x300, RZ ;  /* 0x000003000d157810 */ /* 0x004fc80007ffe0ff */
[----:B------:R-:W-:-:S13]  /*0f70*/  ISETP.GE.AND P0, PT, R21, R0, PT ;  /* 0x000000001500720c */ /* 0x000fda0003f06270 */
[----:B------:R-:W2:Y:S01]  /*0f80*/  @!P0 LDC.64 R16, c[0x0][0x3a0] ;  /* 0x0000e800ff108b82 */ /* 0x000ea20000000a00 */
[----:B0-----:R-:W-:-:S06]  /*0f90*/  @!P1 IMAD.WIDE R18, R25, 0x4, R18 ;  /* 0x0000000419129825 */ /* 0x001fcc00078e0212 */
[----:B------:R-:W4:Y:S04]  /*0fa0*/  @!P1 LDG.E R19, desc[UR6][R18.64] ;  /* 0x0000000612139981 */ /* 0x000f28000c1e1900 */
[----:B----4-:R3:W-:Y:S04]  /*0fb0*/  @!P1 STG.E desc[UR6][R14.64+0x800], R19 ;  /* 0x000800130e009986 */ /* 0x0107e8000c101906 */
[----:B------:R-:W2:Y:S02]  /*0fc0*/  @!P0 LDG.E R21, desc[UR6][R10.64+0xa00] ;  /* 0x000a00060a158981 */ /* 0x000ea4000c1e1900 */
[----:B--2---:R-:W-:-:S06]  /*0fd0*/  @!P0 IMAD.WIDE R16, R21, 0x4, R16 ;  /* 0x0000000415108825 */ /* 0x004fcc00078e0210 */
[----:B------:R-:W2:Y:S01]  /*0fe0*/  @!P0 LDG.E R17, desc[UR6][R16.64] ;  /* 0x0000000610118981 */ /* 0x000ea2000c1e1900 */
[----:B------:R-:W-:Y:S01]  /*0ff0*/  IADD3 R13, PT, PT, R13, 0x380, RZ ;  /* 0x000003800d0d7810 */ /* 0x000fe20007ffe0ff */
[----:B------:R-:W-:Y:S01]  /*1000*/  BSSY.RECONVERGENT B0, `(.L_x_244) ;  /* 0x000000a000007945 */ /* 0x000fe20003800200 */
[----:B------:R-:W-:-:S04]  /*1010*/  IADD3 R12, PT, PT, R12, 0x8, RZ ;  /* 0x000000080c0c7810 */ /* 0x000fc80007ffe0ff */
[----:B------:R-:W-:Y:S01]  /*1020*/  ISETP.NE.AND P1, PT, R12, R9, PT ;  /* 0x000000090c00720c */ /* 0x000fe20003f25270 */
[----:B--2---:R3:W-:Y:S01]  /*1030*/  @!P0 STG.E desc[UR6][R14.64+0xa00], R17 ;  /* 0x000a00110e008986 */ /* 0x0047e2000c101906 */
[----:B------:R-:W-:-:S13]  /*1040*/  ISETP.GE.AND P0, PT, R13, R0, PT ;  /* 0x000000000d00720c */ /* 0x000fda0003f06270 */
[----:B---3--:R-:W-:Y:S05]  /*1050*/  @P0 BRA `(.L_x_245) ;  /* 0x0000000000100947 */ /* 0x008fea0003800000 */
[----:B------:R-:W1:Y:S02]  /*1060*/  LDG.E R17, desc[UR6][R10.64+0xc00] ;  /* 0x000c00060a117981 */ /* 0x000e64000c1e1900 */
[----:B-1----:R-:W-:-:S06]  /*1070*/  IMAD.WIDE R16, R17, 0x4, R6 ;  /* 0x0000000411107825 */ /* 0x002fcc00078e0206 */
[----:B------:R-:W2:Y:S04]  /*1080*/  LDG.E R17, desc[UR6][R16.64] ;  /* 0x0000000610117981 */ /* 0x000ea8000c1e1900 */
[----:B--2---:R0:W-:Y:S02]  /*1090*/  STG.E desc[UR6][R14.64+0xc00], R17 ;  /* 0x000c00110e007986 */ /* 0x0041e4000c101906 */
.L_x_245:
[----:B------:R-:W-:Y:S05]  /*10a0*/  BSYNC.RECONVERGENT B0 ;  /* 0x0000000000007941 */ /* 0x000fea0003800200 */
.L_x_244:
[----:B------:R-:W-:Y:S05]  /*10b0*/  @P1 BRA `(.L_x_246) ;  /* 0xfffffff800fc1947 */ /* 0x000fea000383ffff */
.L_x_243:
[----:B------:R-:W-:-:S13]  /*10c0*/  ISETP.NE.AND P0, PT, R22, RZ, PT ;  /* 0x000000ff1600720c */ /* 0x000fda0003f05270 */
[----:B------:R-:W-:Y:S05]  /*10d0*/  @!P0 EXIT ;  /* 0x000000000000894d */ /* 0x000fea0003800000 */
[----:B-1----:R-:W1:Y:S01]  /*10e0*/  LDC R6, c[0x0][0x384] ;  /* 0x0000e100ff067b82 */ /* 0x002e620000000800 */
        /* <DEDUP_REMOVED lines=41> */
.L_x_247:
[----:B------:R-:W-:Y:S05]  /*1380*/  @!P0 EXIT ;  /* 0x000000000000894d */ /* 0x000fea0003800000 */
[----:B------:R-:W-:Y:S02]  /*1390*/  ISETP.NE.AND P1, PT, R20, 0x1, PT ;  /* 0x000000011400780c */ /* 0x000fe40003f25270 */
[----:B------:R-:W-:-:S04]  /*13a0*/  LOP3.LUT R6, R6, 0x1, RZ, 0xc0, !PT ;  /* 0x0000000106067812 */ /* 0x000fc800078ec0ff */
[----:B------:R-:W-:-:S07]  /*13b0*/  ISETP.NE.U32.AND P0, PT, R6, 0x1, PT ;  /* 0x000000010600780c */ /* 0x000fce0003f05070 */
[----:B------:R-:W-:Y:S06]  /*13c0*/  @!P1 BRA `(.L_x_248) ;  /* 0x00000000004c9947 */ /* 0x000fec0003800000 */
[----:B01----:R-:W-:-:S04]  /*13d0*/  LEA R13, R9, R8, 0x7 ;  /* 0x00000008090d7211 */ /* 0x003fc800078e38ff */
        /* <DEDUP_REMOVED lines=18> */
.L_x_248:
[----:B------:R-:W-:Y:S05]  /*1500*/  @P0 EXIT ;  /* 0x000000000000094d */ /* 0x000fea0003800000 */
[----:B0-----:R-:W-:-:S04]  /*1510*/  LEA R9, R9, R8, 0x7 ;  /* 0x0000000809097211 */ /* 0x001fc800078e38ff */
[----:B------:R-:W-:-:S13]  /*1520*/  ISETP.GE.AND P0, PT, R9, R0, PT ;  /* 0x000000000900720c */ /* 0x000fda0003f06270 */
[----:B------:R-:W-:Y:S05]  /*1530*/  @P0 EXIT ;  /* 0x000000000000094d */ /* 0x000fea0003800000 */
[----:B------:R-:W-:Y:S01]  /*1540*/  IMAD.WIDE R2, R9, 0x4, R2 ;  /* 0x0000000409027825 */ /* 0x000fe200078e0202 */
[----:B--2---:R-:W0:Y:S05]  /*1550*/  LDC.64 R6, c[0x0][0x3a0] ;  /* 0x0000e800ff067b82 */ /* 0x004e2a0000000a00 */
[----:B------:R-:W0:Y:S02]  /*1560*/  LDG.E R3, desc[UR6][R2.64] ;  /* 0x0000000602037981 */ /* 0x000e24000c1e1900 */
[----:B0-----:R-:W-:-:S06]  /*1570*/  IMAD.WIDE R6, R3, 0x4, R6 ;  /* 0x0000000403067825 */ /* 0x001fcc00078e0206 */
[----:B------:R-:W2:Y:S01]  /*1580*/  LDG.E R7, desc[UR6][R6.64] ;  /* 0x0000000606077981 */ /* 0x000ea2000c1e1900 */
[----:B------:R-:W-:-:S05]  /*1590*/  IMAD.WIDE R4, R9, 0x4, R4 ;  /* 0x0000000409047825 */ /* 0x000fca00078e0204 */
[----:B--2---:R-:W-:Y:S01]  /*15a0*/  STG.E desc[UR6][R4.64], R7 ;  /* 0x0000000704007986 */ /* 0x004fe2000c101906 */
[----:B------:R-:W-:Y:S05]  /*15b0*/  EXIT ;  /* 0x000000000000794d */ /* 0x000fea0003800000 */
.L_x_249:
        /* <DEDUP_REMOVED lines=12> */
.L_x_1118:


//--------------------- .text._ZN3cub18CUB_300001_SM_10006detail9transform16transform_kernelINS2_10policy_hubILb1EN4cuda3std3__45tupleIJN6thrust24THRUST_300001_SM_1000_NS17counting_iteratorIiNSA_11use_defaultESC_SC_EEEEEE10policy1000ElNS7_10__identityENSA_6detail15normal_iteratorINSA_10device_ptrIiEEEEJSD_EEEvT0_iT1_T2_DpNS2_10kernel_argIT3_EE --------------------------
	.section	.text._ZN3cub18CUB_300001_SM_10006detail9transform16transform_kernelINS2_10policy_hubILb1EN4cuda3std3__45tupleIJN6thrust24THRUST_300001_SM_1000_NS17counting_iteratorIiNSA_11use_defaultESC_SC_EEEEEE10policy1000ElNS7_10__identityENSA_6detail15normal_iteratorINSA_10device_ptrIiEEEEJSD_EEEvT0_iT1_T2_DpNS2_10kernel_argIT3_EE,"ax",@progbits
	.align	128
        .global         _ZN3cub18CUB_300001_SM_10006detail9transform16transform_kernelINS2_10policy_hubILb1EN4cuda3std3__45tupleIJN6thrust24THRUST_300001_SM_1000_NS17counting_iteratorIiNSA_11use_defaultESC_SC_EEEEEE10policy1000ElNS7_10__identityENSA_6detail15normal_iteratorINSA_10device_ptrIiEEEEJSD_EEEvT0_iT1_T2_DpNS2_10kernel_argIT3_EE
        .type           _ZN3cub18CUB_300001_SM_10006detail9transform16transform_kernelINS2_10policy_hubILb1EN4cuda3std3__45tupleIJN6thrust24THRUST_300001_SM_1000_NS17counting_iteratorIiNSA_11use_defaultESC_SC_EEEEEE10policy1000ElNS7_10__identityENSA_6detail15normal_iteratorINSA_10device_ptrIiEEEEJSD_EEEvT0_iT1_T2_DpNS2_10kernel_argIT3_EE,@function
        .size           _ZN3cub18CUB_300001_SM_10006detail9transform16transform_kernelINS2_10policy_hubILb1EN4cuda3std3__45tupleIJN6thrust24THRUST_300001_SM_1000_NS17counting_iteratorIiNSA_11use_defaultESC_SC_EEEEEE10policy1000ElNS7_10__identityENSA_6detail15normal_iteratorINSA_10device_ptrIiEEEEJSD_EEEvT0_iT1_T2_DpNS2_10kernel_argIT3_EE,(.L_x_1119 - _ZN3cub18CUB_300001_SM_10006detail9transform16transform_kernelINS2_10policy_hubILb1EN4cuda3std3__45tupleIJN6thrust24THRUST_300001_SM_1000_NS17counting_iteratorIiNSA_11use_defaultESC_SC_EEEEEE10policy1000ElNS7_10__identityENSA_6detail15normal_iteratorINSA_10device_ptrIiEEEEJSD_EEEvT0_iT1_T2_DpNS2_10kernel_argIT3_EE)
        .other          _ZN3cub18CUB_300001_SM_10006detail9transform16transform_kernelINS2_10policy_hubILb1EN4cuda3std3__45tupleIJN6thrust24THRUST_300001_SM_1000_NS17counting_iteratorIiNSA_11use_defaultESC_SC_EEEEEE10policy1000ElNS7_10__identityENSA_6detail15normal_iteratorINSA_10device_ptrIiEEEEJSD_EEEvT0_iT1_T2_DpNS2_10kernel_argIT3_EE,@"STO_CUDA_ENTRY STV_DEFAULT"
_ZN3cub18CUB_300001_SM_10006detail9transform16transform_kernelINS2_10policy_hubILb1EN4cuda3std3__45tupleIJN6thrust24THRUST_300001_SM_1000_NS17counting_iteratorIiNSA_11use_defaultESC_SC_EEEEEE10policy1000ElNS7_10__identityENSA_6detail15normal_iteratorINSA_10device_ptrIiEEEEJSD_EEEvT0_iT1_T2_DpNS2_10kernel_argIT3_EE:
.text._ZN3cub18CUB_300001_SM_10006detail9transform16transform_kernelINS2_10policy_hubILb1EN4cuda3std3__45tupleIJN6thrust24THRUST_300001_SM_1000_NS17counting_iteratorIiNSA_11use_defaultESC_SC_EEEEEE10policy1000ElNS7_10__identityENSA_6detail15normal_iteratorINSA_10device_ptrIiEEEEJSD_EEEvT0_iT1_T2_DpNS2_10kernel_argIT3_EE:
[----:B------:R-:W-:Y:S08]  /*0000*/  LDC R1, c[0x0][0x37c] ;  /* 0x0000df00ff017b82 */ /* 0x000ff00000000800 */
[----:B------:R-:W0:Y:S01]  /*0010*/  LDC R5, c[0x0][0x388] ;  /* 0x0000e200ff057b82 */ /* 0x000e220000000800 */
[----:B------:R-:W1:Y:S07]  /*0020*/  LDCU.64 UR6, c[0x0][0x380] ;  /* 0x00007000ff0677ac */ /* 0x000e6e0008000a00 */
[----:B------:R-:W2:Y:S08]  /*0030*/  S2UR UR4, SR_CTAID.X ;  /* 0x00000000000479c3 */ /* 0x000eb00000002500 */
[----:B------:R-:W3:Y:S01]  /*0040*/  LDC.64 R10, c[0x0][0x390] ;  /* 0x0000e400ff0a7b82 */ /* 0x000ee20000000a00 */
[----:B0-----:R-:W-:-:S05]  /*0050*/  IMAD.SHL.U32 R3, R5, 0x80, RZ ;  /* 0x0000008005037824 */ /* 0x001fca00078e00ff */
[----:B------:R-:W-:Y:S01]  /*0060*/  SHF.R.S32.HI R0, RZ, 0x1f, R3 ;  /* 0x0000001fff007819 */ /* 0x000fe20000011403 */
[----:B--2---:R-:W-:-:S04]  /*0070*/  IMAD.WIDE.U32 R6, R3, UR4, RZ ;  /* 0x0000000403067c25 */ /* 0x004fc8000f8e00ff */
[----:B------:R-:W-:Y:S01]  /*0080*/  IMAD R9, R0, UR4, RZ ;  /* 0x0000000400097c24 */ /* 0x000fe2000f8e02ff */
[C---:B-1----:R-:W-:Y:S01]  /*0090*/  IADD3 R4, P0, PT, -R6.reuse, UR6, RZ ;  /* 0x0000000606047c10 */ /* 0x042fe2000ff1e1ff */
[----:B------:R-:W0:Y:S02]  /*00a0*/  LDCU UR6, c[0x0][0x398] ;  /* 0x00007300ff0677ac */ /* 0x000e240008000800 */
[----:B------:R-:W-:Y:S01]  /*00b0*/  IMAD.IADD R8, R7, 0x1, R9 ;  /* 0x0000000107087824 */ /* 0x000fe200078e0209 */
[----:B---3--:R-:W-:Y:S01]  /*00c0*/  LEA R2, P1, R6, R10, 0x2 ;  /* 0x0000000a06027211 */ /* 0x008fe200078210ff */
[----:B------:R-:W1:Y:S03]  /*00d0*/  LDCU.64 UR4, c[0x0][0x358] ;  /* 0x00006b00ff0477ac */ /* 0x000e660008000a00 */
[----:B------:R-:W-:Y:S02]  /*00e0*/  IADD3.X R7, PT, PT, ~R8, UR7, RZ, P0, !PT ;  /* 0x0000000708077c10 */ /* 0x000fe400087fe5ff */
[----:B------:R-:W-:-:S04]  /*00f0*/  ISETP.LT.U32.AND P0, PT, R4, R3, PT ;  /* 0x000000030400720c */ /* 0x000fc80003f01070 */
[----:B------:R-:W-:-:S04]  /*0100*/  ISETP.LT.AND.EX P0, PT, R7, R0, PT, P0 ;  /* 0x000000000700720c */ /* 0x000fc80003f01300 */
[----:B------:R-:W-:Y:S01]  /*0110*/  SEL R4, R4, R3, P0 ;  /* 0x0000000304047207 */ /* 0x000fe20000000000 */
[----:B0-----:R-:W-:-:S03]  /*0120*/  VIADD R0, R6, UR6 ;  /* 0x0000000606007c36 */ /* 0x001fc60008000000 */
[----:B------:R-:W-:Y:S02]  /*0130*/  ISETP.NE.AND P0, PT, R3, R4, PT ;  /* 0x000000040300720c */ /* 0x000fe40003f05270 */
[----:B------:R-:W-:-:S11]  /*0140*/  LEA.HI.X R3, R6, R11, R8, 0x2, P1 ;  /* 0x0000000b06037211 */ /* 0x000fd600008f1408 */
[----:B-1----:R-:W-:Y:S05]  /*0150*/  @!P0 BRA `(.L_x_250) ;  /* 0x0000000800048947 */ /* 0x002fea0003800000 */
[----:B------:R-:W-:-:S13]  /*0160*/  ISETP.GE.AND P0, PT, R5, 0x1, PT ;  /* 0x000000010500780c */ /* 0x000fda0003f06270 */
[----:B------:R-:W-:Y:S05]  /*0170*/  @!P0 EXIT ;  /* 0x000000000000894d */ /* 0x000fea0003800000 */
[----:B------:R-:W0:Y:S01]  /*0180*/  S2R R9, SR_TID.X ;  /* 0x0000000000097919 */ /* 0x000e220000002100 */
[C---:B------:R-:W-:Y:S01]  /*0190*/  ISETP.GE.U32.AND P0, PT, R5.reuse, 0x8, PT ;  /* 0x000000080500780c */ /* 0x040fe20003f06070 */
[----:B------:R-:W-:Y:S01]  /*01a0*/  IMAD.MOV.U32 R8, RZ, RZ, RZ ;  /* 0x000000ffff087224 */ /* 0x000fe200078e00ff */
[----:B------:R-:W-:-:S11]  /*01b0*/  LOP3.LUT R10, R5, 0x7, RZ, 0xc0, !PT ;  /* 0x00000007050a7812 */ /* 0x000fd600078ec0ff */
[----:B------:R-:W-:Y:S05]  /*01c0*/  @!P0 BRA `(.L_x_251) ;  /* 0x0000000400288947 */ /* 0x000fea0003800000 */
[CC--:B0-----:R-:W-:Y:S01]  /*01d0*/  ISETP.GE.AND P2, PT, R9.reuse, R4.reuse, PT ;  /* 0x000000040900720c */ /* 0x0c1fe20003f46270 */
[C---:B------:R-:W-:Y:S01]  /*01e0*/  VIADD R17, R9.reuse, 0x180 ;  /* 0x0000018009117836 */ /* 0x040fe20000000000 */
[C---:B------:R-:W-:Y:S01]  /*01f0*/  IADD3 R13, PT, PT, R9.reuse, 0x80, RZ ;  /* 0x00000080090d7810 */ /* 0x040fe20007ffe0ff */
[C---:B------:R-:W-:Y:S01]  /*0200*/  VIADD R21, R9.reuse, 0x280 ;  /* 0x0000028009157836 */ /* 0x040fe20000000000 */
[C---:B------:R-:W-:Y:S01]  /*0210*/  IADD3 R19, PT, PT, R9.reuse, 0x200, RZ ;  /* 0x0000020009137810 */ /* 0x040fe20007ffe0ff */
[----:B------:R-:W-:Y:S01]  /*0220*/  VIADD R23, R9, 0x300 ;  /* 0x0000030009177836 */ /* 0x000fe20000000000 */
[-C--:B------:R-:W-:Y:S01]  /*0230*/  ISETP.GE.AND P1, PT, R13, R4.reuse, PT ;  /* 0x000000040d00720c */ /* 0x080fe20003f26270 */
[----:B------:R-:W-:Y:S01]  /*0240*/  VIADD R25, R9, 0x380 ;  /* 0x0000038009197836 */ /* 0x000fe20000000000 */
[-C--:B------:R-:W-:Y:S01]  /*0250*/  ISETP.GE.AND P3, PT, R19, R4.reuse, PT ;  /* 0x000000041300720c */ /* 0x080fe20003f66270 */
[----:B------:R-:W-:Y:S01]  /*0260*/  VIADD R15, R9, 0x100 ;  /* 0x00000100090f7836 */ /* 0x000fe20000000000 */
[----:B------:R-:W-:-:S02]  /*0270*/  ISETP.GE.AND P4, PT, R21, R4, PT ;  /* 0x000000041500720c */ /* 0x000fc40003f86270 */
[-C--:B------:R-:W-:Y:S01]  /*0280*/  ISETP.GE.AND P5, PT, R23, R4.reuse, PT ;  /* 0x000000041700720c */ /* 0x080fe20003fa6270 */
[C---:B------:R-:W-:Y:S01]  /*0290*/  @!P2 IMAD.IADD R11, R0.reuse, 0x1, R9 ;  /* 0x00000001000ba824 */ /* 0x040fe200078e0209 */
[-C--:B------:R-:W-:Y:S01]  /*02a0*/  ISETP.GE.AND P6, PT, R25, R4.reuse, PT ;  /* 0x000000041900720c */ /* 0x080fe20003fc6270 */
[----:B------:R-:W-:Y:S01]  /*02b0*/  @!P2 IMAD.WIDE.U32 R6, R9, 0x4, R2 ;  /* 0x000000040906a825 */ /* 0x000fe200078e0002 */
[-C--:B------:R-:W-:Y:S02]  /*02c0*/  ISETP.GE.AND P0, PT, R15, R4.reuse, PT ;  /* 0x000000040f00720c */ /* 0x080fe40003f06270 */
[----:B------:R-:W-:Y:S02]  /*02d0*/  LOP3.LUT R8, R5, 0x7ffffff8, RZ, 0xc0, !PT ;  /* 0x7ffffff805087812 */ /* 0x000fe400078ec0ff */
[----:B------:R0:W-:Y:S01]  /*02e0*/  @!P2 STG.E desc[UR4][R6.64], R11 ;  /* 0x0000000b0600a986 */ /* 0x0001e2000c101904 */
[----:B------:R-:W-:Y:S01]  /*02f0*/  ISETP.GE.AND P2, PT, R17, R4, PT ;  /* 0x000000041100720c */ /* 0x000fe20003f46270 */
[C---:B------:R-:W-:Y:S01]  /*0300*/  @!P3 IMAD.IADD R19, R0.reuse, 0x1, R19 ;  /* 0x000000010013b824 */ /* 0x040fe200078e0213 */
[----:B------:R-:W-:-:S02]  /*0310*/  @!P4 IADD3 R21, PT, PT, R0, R21, RZ ;  /* 0x000000150015c210 */ /* 0x000fc40007ffe0ff */
[C---:B------:R-:W-:Y:S02]  /*0320*/  @!P5 IMAD.IADD R23, R0.reuse, 0x1, R23 ;  /* 0x000000010017d824 */ /* 0x040fe400078e0217 */
[C---:B------:R-:W-:Y:S02]  /*0330*/  @!P6 IMAD.IADD R25, R0.reuse, 0x1, R25 ;  /* 0x000000010019e824 */ /* 0x040fe400078e0219 */
[C---:B------:R-:W-:Y:S02]  /*0340*/  @!P0 IMAD.IADD R15, R0.reuse, 0x1, R15 ;  /* 0x00000001000f8824 */ /* 0x040fe400078e020f */
[----:B0-----:R-:W-:Y:S01]  /*0350*/  IMAD.WIDE R6, R13, 0x4, R2 ;  /* 0x000000040d067825 */ /* 0x001fe200078e0202 */
[----:B------:R-:W-:-:S03]  /*0360*/  @!P1 IADD3 R13, PT, PT, R0, R13, RZ ;  /* 0x0000000d000d9210 */ /* 0x000fc60007ffe0ff */
[----:B------:R-:W-:Y:S01]  /*0370*/  @!P2 IMAD.IADD R17, R0, 0x1, R17 ;  /* 0x000000010011a824 */ /* 0x000fe200078e0211 */
[----:B------:R1:W-:Y:S04]  /*0380*/  @!P3 STG.E desc[UR4][R6.64+0x600], R19 ;  /* 0x000600130600b986 */ /* 0x0003e8000c101904 */
[----:B------:R1:W-:Y:S04]  /*0390*/  @!P1 STG.E desc[UR4][R6.64], R13 ;  /* 0x0000000d06009986 */ /* 0x0003e8000c101904 */
[----:B------:R1:W-:Y:S04]  /*03a0*/  @!P2 STG.E desc[UR4][R6.64+0x400], R17 ;  /* 0x000400110600a986 */ /* 0x0003e8000c101904 */
[----:B------:R1:W-:Y:S04]  /*03b0*/  @!P4 STG.E desc[UR4][R6.64+0x800], R21 ;  /* 0x000800150600c986 */ /* 0x0003e8000c101904 */
[----:B------:R1:W-:Y:S04]  /*03c0*/  @!P5 STG.E desc[UR4][R6.64+0xa00], R23 ;  /* 0x000a00170600d986 */ /* 0x0003e8000c101904 */
[----:B------:R1:W-:Y:S04]  /*03d0*/  @!P6 STG.E desc[UR4][R6.64+0xc00], R25 ;  /* 0x000c00190600e986 */ /* 0x0003e8000c101904 */
[----:B------:R1:W-:Y:S01]  /*03e0*/  @!P0 STG.E desc[UR4][R6.64+0x200], R15 ;  /* 0x0002000f06008986 */ /* 0x0003e2000c101904 */
[----:B------:R-:W-:-:S13]  /*03f0*/  ISETP.NE.AND P0, PT, R8, 0x8, PT ;  /* 0x000000080800780c */ /* 0x000fda0003f05270 */
[----:B-1----:R-:W-:Y:S05]  /*0400*/  @!P0 BRA `(.L_x_251) ;  /* 0x0000000000988947 */ /* 0x002fea0003800000 */
[----:B------:R-:W-:-:S07]  /*0410*/  IMAD.MOV.U32 R12, RZ, RZ, 0x8 ;  /* 0x00000008ff0c7424 */ /* 0x000fce00078e00ff */
.L_x_252:
[C---:B------:R-:W-:Y:S02]  /*0420*/  LEA R11, R12.reuse, R9, 0x7 ;  /* 0x000000090c0b7211 */ /* 0x040fe400078e38ff */
[----:B------:R-:W-:Y:S02]  /*0430*/  IADD3 R12, PT, PT, R12, 0x8, RZ ;  /* 0x000000080c0c7810 */ /* 0x000fe40007ffe0ff */
[CC--:B------:R-:W-:Y:S01]  /*0440*/  ISETP.GE.AND P2, PT, R11.reuse, R4.reuse, PT ;  /* 0x000000040b00720c */ /* 0x0c0fe20003f46270 */
        /* <DEDUP_REMOVED lines=11> */
[----:B------:R-:W-:Y:S01]  /*0500*/  @!P2 IMAD.IADD R5, R0, 0x1, R11 ;  /* 0x000000010005a824 */ /* 0x000fe200078e020b */
[-C--:B------:R-:W-:Y:S01]  /*0510*/  ISETP.GE.AND P6, PT, R25, R4.reuse, PT ;  /* 0x000000041900720c */ /* 0x080fe20003fc6270 */
[----:B------:R-:W-:Y:S01]  /*0520*/  @!P2 IMAD.WIDE.U32 R6, R11, 0x4, R2 ;  /* 0x000000040b06a825 */ /* 0x000fe200078e0002 */
[----:B------:R-:W-:-:S04]  /*0530*/  ISETP.GE.AND P0, PT, R19, R4, PT ;  /* 0x000000041300720c */ /* 0x000fc80003f06270 */
[----:B------:R0:W-:Y:S01]  /*0540*/  @!P2 STG.E desc[UR4][R6.64], R5 ;  /* 0x000000050600a986 */ /* 0x0001e2000c101904 */
[----:B------:R-:W-:Y:S02]  /*0550*/  ISETP.GE.AND P2, PT, R17, R4, PT ;  /* 0x000000041100720c */ /* 0x000fe40003f46270 */
[C---:B------:R-:W-:Y:S01]  /*0560*/  @!P3 IADD3 R15, PT, PT, R0.reuse, R15, RZ ;  /* 0x0000000f000fb210 */ /* 0x040fe20007ffe0ff */
[C---:B------:R-:W-:Y:S02]  /*0570*/  @!P4 IMAD.IADD R13, R0.reuse, 0x1, R13 ;  /* 0x00000001000dc824 */ /* 0x040fe400078e020d */
[----:B------:R-:W-:-:S03]  /*0580*/  @!P5 IMAD.IADD R11, R0, 0x1, R23 ;  /* 0x00000001000bd824 */ /* 0x000fc600078e0217 */
[----:B------:R-:W-:Y:S02]  /*0590*/  @!P0 IMAD.IADD R19, R0, 0x1, R19 ;  /* 0x0000000100138824 */ /* 0x000fe400078e0213 */
[----:B0-----:R-:W-:-:S04]  /*05a0*/  IMAD.WIDE R6, R21, 0x4, R2 ;  /* 0x0000000415067825 */ /* 0x001fc800078e0202 */
[C---:B------:R-:W-:Y:S01]  /*05b0*/  @!P1 IMAD.IADD R21, R0.reuse, 0x1, R21 ;  /* 0x0000000100159824 */ /* 0x040fe200078e0215 */
[----:B------:R1:W-:Y:S01]  /*05c0*/  @!P3 STG.E desc[UR4][R6.64+0x600], R15 ;  /* 0x0006000f0600b986 */ /* 0x0003e2000c101904 */
[C---:B------:R-:W-:Y:S02]  /*05d0*/  @!P2 IMAD.IADD R17, R0.reuse, 0x1, R17 ;  /* 0x000000010011a824 */ /* 0x040fe400078e0211 */
[----:B------:R-:W-:Y:S01]  /*05e0*/  @!P6 IMAD.IADD R5, R0, 0x1, R25 ;  /* 0x000000010005e824 */ /* 0x000fe200078e0219 */
[----:B------:R1:W-:Y:S04]  /*05f0*/  @!P1 STG.E desc[UR4][R6.64], R21 ;  /* 0x0000001506009986 */ /* 0x0003e8000c101904 */
[----:B------:R1:W-:Y:S04]  /*0600*/  @!P2 STG.E desc[UR4][R6.64+0x400], R17 ;  /* 0x000400110600a986 */ /* 0x0003e8000c101904 */
[----:B------:R1:W-:Y:S04]  /*0610*/  @!P4 STG.E desc[UR4][R6.64+0x800], R13 ;  /* 0x0008000d0600c986 */ /* 0x0003e8000c101904 */
[----:B------:R1:W-:Y:S04]  /*0620*/  @!P5 STG.E desc[UR4][R6.64+0xa00], R11 ;  /* 0x000a000b0600d986 */ /* 0x0003e8000c101904 */
[----:B------:R1:W-:Y:S04]  /*0630*/  @!P6 STG.E desc[UR4][R6.64+0xc00], R5 ;  /* 0x000c00050600e986 */ /* 0x0003e8000c101904 */
[----:B------:R1:W-:Y:S01]  /*0640*/  @!P0 STG.E desc[UR4][R6.64+0x200], R19 ;  /* 0x0002001306008986 */ /* 0x0003e2000c101904 */
[----:B------:R-:W-:-:S13]  /*0650*/  ISETP.NE.AND P0, PT, R12, R8, PT ;  /* 0x000000080c00720c */ /* 0x000fda0003f05270 */
[----:B-1----:R-:W-:Y:S05]  /*0660*/  @P0 BRA `(.L_x_252) ;  /* 0xfffffffc006c0947 */ /* 0x002fea000383ffff */
.L_x_251:
[----:B------:R-:W-:-:S13]  /*0670*/  ISETP.NE.AND P0, PT, R10, RZ, PT ;  /* 0x000000ff0a00720c */ /* 0x000fda0003f05270 */
[----:B------:R-:W-:Y:S05]  /*0680*/  @!P0 EXIT ;  /* 0x000000000000894d */ /* 0x000fea0003800000 */
[----:B------:R-:W1:Y:S01]  /*0690*/  LDC R12, c[0x0][0x388] ;  /* 0x0000e200ff0c7b82 */ /* 0x000e620000000800 */
[----:B------:R-:W-:Y:S02]  /*06a0*/  ISETP.GE.U32.AND P0, PT, R10, 0x4, PT ;  /* 0x000000040a00780c */ /* 0x000fe40003f06070 */
[----:B-1----:R-:W-:-:S04]  /*06b0*/  LOP3.LUT R14, R12, 0x3, RZ, 0xc0, !PT ;  /* 0x000000030c0e7812 */ /* 0x002fc800078ec0ff */
[----:B------:R-:W-:-:S07]  /*06c0*/  ISETP.NE.AND P4, PT, R14, RZ, PT ;  /* 0x000000ff0e00720c */ /* 0x000fce0003f85270 */
[----:B------:R-:W-:Y:S06]  /*06d0*/  @!P0 BRA `(.L_x_253) ;  /* 0x0000000000488947 */ /* 0x000fec0003800000 */
[C---:B0-----:R-:W-:Y:S02]  /*06e0*/  IMAD R5, R8.reuse, 0x80, R9 ;  /* 0x0000008008057824 */ /* 0x041fe400078e0209 */
[----:B------:R-:W-:Y:S02]  /*06f0*/  VIADD R8, R8, 0x4 ;  /* 0x0000000408087836 */ /* 0x000fe40000000000 */
[C---:B------:R-:W-:Y:S01]  /*0700*/  VIADD R11, R5.reuse, 0x80 ;  /* 0x00000080050b7836 */ /* 0x040fe20000000000 */
[C---:B------:R-:W-:Y:S01]  /*0710*/  IADD3 R15, PT, PT, R5.reuse, 0x180, RZ ;  /* 0x00000180050f7810 */ /* 0x040fe20007ffe0ff */
[C---:B------:R-:W-:Y:S01]  /*0720*/  VIADD R13, R5.reuse, 0x100 ;  /* 0x00000100050d7836 */ /* 0x040fe20000000000 */
[CC--:B------:R-:W-:Y:S01]  /*0730*/  ISETP.GE.AND P0, PT, R5.reuse, R4.reuse, PT ;  /* 0x000000040500720c */ /* 0x0c0fe20003f06270 */
[----:B------:R-:W-:Y:S01]  /*0740*/  IMAD.WIDE R6, R5, 0x4, R2 ;  /* 0x0000000405067825 */ /* 0x000fe200078e0202 */
[-C--:B------:R-:W-:Y:S02]  /*0750*/  ISETP.GE.AND P1, PT, R11, R4.reuse, PT ;  /* 0x000000040b00720c */ /* 0x080fe40003f26270 */
[----:B------:R-:W-:-:S02]  /*0760*/  ISETP.GE.AND P2, PT, R13, R4, PT ;  /* 0x000000040d00720c */ /* 0x000fc40003f46270 */
[----:B------:R-:W-:-:S07]  /*0770*/  ISETP.GE.AND P3, PT, R15, R4, PT ;  /* 0x000000040f00720c */ /* 0x000fce0003f66270 */
[C---:B------:R-:W-:Y:S02]  /*0780*/  @!P0 IMAD.IADD R5, R0.reuse, 0x1, R5 ;  /* 0x0000000100058824 */ /* 0x040fe400078e0205 */
[C---:B------:R-:W-:Y:S02]  /*0790*/  @!P1 IMAD.IADD R11, R0.reuse, 0x1, R11 ;  /* 0x00000001000b9824 */ /* 0x040fe400078e020b */
[C---:B------:R-:W-:Y:S01]  /*07a0*/  @!P2 IMAD.IADD R13, R0.reuse, 0x1, R13 ;  /* 0x00000001000da824 */ /* 0x040fe200078e020d */
[----:B------:R1:W-:Y:S01]  /*07b0*/  @!P0 STG.E desc[UR4][R6.64], R5 ;  /* 0x0000000506008986 */ /* 0x0003e2000c101904 */
[----:B------:R-:W-:-:S03]  /*07c0*/  @!P3 IADD3 R15, PT, PT, R0, R15, RZ ;  /* 0x0000000f000fb210 */ /* 0x000fc60007ffe0ff */
[----:B------:R1:W-:Y:S04]  /*07d0*/  @!P1 STG.E desc[UR4][R6.64+0x200], R11 ;  /* 0x0002000b06009986 */ /* 0x0003e8000c101904 */
[----:B------:R1:W-:Y:S04]  /*07e0*/  @!P2 STG.E desc[UR4][R6.64+0x400], R13 ;  /* 0x0004000d0600a986 */ /* 0x0003e8000c101904 */
[----:B------:R1:W-:Y:S02]  /*07f0*/  @!P3 STG.E desc[UR4][R6.64+0x600], R15 ;  /* 0x0006000f0600b986 */ /* 0x0003e4000c101904 */
.L_x_253:
[----:B------:R-:W-:Y:S05]  /*0800*/  @!P4 EXIT ;  /* 0x000000000000c94d */ /* 0x000fea0003800000 */
[----:B------:R-:W-:Y:S02]  /*0810*/  ISETP.NE.AND P0, PT, R14, 0x1, PT ;  /* 0x000000010e00780c */ /* 0x000fe40003f05270 */
[----:B-1----:R-:W-:-:S04]  /*0820*/  LOP3.LUT R5, R12, 0x1, RZ, 0xc0, !PT ;  /* 0x000000010c057812 */ /* 0x002fc800078ec0ff */
[----:B------:R-:W-:-:S07]  /*0830*/  ISETP.NE.U32.AND P2, PT, R5, 0x1, PT ;  /* 0x000000010500780c */ /* 0x000fce0003f45070 */
[----:B------:R-:W-:Y:S06]  /*0840*/  @!P0 BRA `(.L_x_254) ;  /* 0x0000000000288947 */ /* 0x000fec0003800000 */
[C---:B0-----:R-:W-:Y:S02]  /*0850*/  IMAD R5, R8.reuse, 0x80, R9 ;  /* 0x0000008008057824 */ /* 0x041fe400078e0209 */
[----:B------:R-:W-:Y:S02]  /*0860*/  VIADD R8, R8, 0x2 ;  /* 0x0000000208087836 */ /* 0x000fe40000000000 */
[C---:B------:R-:W-:Y:S01]  /*0870*/  VIADD R11, R5.reuse, 0x80 ;  /* 0x00000080050b7836 */ /* 0x040fe20000000000 */
[C---:B------:R-:W-:Y:S01]  /*0880*/  ISETP.GE.AND P0, PT, R5.reuse, R4, PT ;  /* 0x000000040500720c */ /* 0x040fe20003f06270 */
[----:B------:R-:W-:-:S03]  /*0890*/  IMAD.WIDE R6, R5, 0x4, R2 ;  /* 0x0000000405067825 */ /* 0x000fc600078e0202 */
[----:B------:R-:W-:-:S09]  /*08a0*/  ISETP.GE.AND P1, PT, R11, R4, PT ;  /* 0x000000040b00720c */ /* 0x000fd20003f26270 */
[----:B------:R-:W-:-:S04]  /*08b0*/  @!P0 IADD3 R5, PT, PT, R0, R5, RZ ;  /* 0x0000000500058210 */ /* 0x000fc80007ffe0ff */
[----:B------:R-:W-:Y:S01]  /*08c0*/  @!P1 IMAD.IADD R11, R0, 0x1, R11 ;  /* 0x00000001000b9824 */ /* 0x000fe200078e020b */
[----:B------:R1:W-:Y:S04]  /*08d0*/  @!P0 STG.E desc[UR4][R6.64], R5 ;  /* 0x0000000506008986 */ /* 0x0003e8000c101904 */
[----:B------:R1:W-:Y:S02]  /*08e0*/  @!P1 STG.E desc[UR4][R6.64+0x200], R11 ;  /* 0x0002000b06009986 */ /* 0x0003e4000c101904 */
.L_x_254:
[----:B------:R-:W-:Y:S05]  /*08f0*/  @P2 EXIT ;  /* 0x000000000000294d */ /* 0x000fea0003800000 */
[----:B0-----:R-:W-:-:S05]  /*0900*/  IMAD R9, R8, 0x80, R9 ;  /* 0x0000008008097824 */ /* 0x001fca00078e0209 */
[----:B------:R-:W-:-:S13]  /*0910*/  ISETP.GE.AND P0, PT, R9, R4, PT ;  /* 0x000000040900720c */ /* 0x000fda0003f06270 */
[----:B------:R-:W-:Y:S05]  /*0920*/  @P0 EXIT ;  /* 0x000000000000094d */ /* 0x000fea0003800000 */
[----:B-1----:R-:W-:Y:S01]  /*0930*/  IADD3 R5, PT, PT, R0, R9, RZ ;  /* 0x0000000900057210 */ /* 0x002fe20007ffe0ff */
[----:B------:R-:W-:-:S05]  /*0940*/  IMAD.WIDE R2, R9, 0x4, R2 ;  /* 0x0000000409027825 */ /* 0x000fca00078e0202 */
[----:B------:R-:W-:Y:S01]  /*0950*/  STG.E desc[UR4][R2.64], R5 ;  /* 0x0000000502007986 */ /* 0x000fe2000c101904 */
[----:B------:R-:W-:Y:S05]  /*0960*/  EXIT ;  /* 0x000000000000794d */ /* 0x000fea0003800000 */
.L_x_250:
[----:B------:R-:W-:-:S13]  /*0970*/  ISETP.GE.AND P0, PT, R5, 0x1, PT ;  /* 0x000000010500780c */ /* 0x000fda0003f06270 */
[----:B------:R-:W-:Y:S05]  /*0980*/  @!P0 EXIT ;  /* 0x000000000000894d */ /* 0x000fea0003800000 */
[----:B------:R-:W0:Y:S01]  /*0990*/  S2R R4, SR_TID.X ;  /* 0x0000000000047919 */ /* 0x000e220000002100 */
[C---:B------:R-:W-:Y:S01]  /*09a0*/  ISETP.GE.U32.AND P0, PT, R5.reuse, 0x8, PT ;  /* 0x000000080500780c */ /* 0x040fe20003f06070 */
[----:B------:R-:W-:Y:S01]  /*09b0*/  IMAD.MOV.U32 R9, RZ, RZ, RZ ;  /* 0x000000ffff097224 */ /* 0x000fe200078e00ff */
[----:B------:R-:W-:-:S04]  /*09c0*/  LOP3.LUT R12, R5, 0x7, RZ, 0xc0, !PT ;  /* 0x00000007050c7812 */ /* 0x000fc800078ec0ff */
[----:B------:R-:W-:-:S07]  /*09d0*/  ISETP.NE.AND P1, PT, R12, RZ, PT ;  /* 0x000000ff0c00720c */ /* 0x000fce0003f25270 */
[----:B------:R-:W-:Y:S06]  /*09e0*/  @!P0 BRA `(.L_x_255) ;  /* 0x0000000000648947 */ /* 0x000fec0003800000 */
[----:B------:R-:W-:Y:S01]  /*09f0*/  LOP3.LUT R9, R5, 0x7ffffff8, RZ, 0xc0, !PT ;  /* 0x7ffffff805097812 */ /* 0x000fe200078ec0ff */
[----:B------:R-:W-:-:S07]  /*0a00*/  IMAD.MOV.U32 R8, RZ, RZ, RZ ;  /* 0x000000ffff087224 */ /* 0x000fce00078e00ff */
.L_x_256:
[C---:B01----:R-:W-:Y:S02]  /*0a10*/  IMAD R11, R8.reuse, 0x80, R4 ;  /* 0x00000080080b7824 */ /* 0x043fe400078e0204 */
[----:B------:R-:W-:Y:S02]  /*0a20*/  VIADD R8, R8, 0x8 ;  /* 0x0000000808087836 */ /* 0x000fe40000000000 */
[C---:B------:R-:W-:Y:S01]  /*0a30*/  VIADD R7, R11.reuse, 0x80 ;  /* 0x000000800b077836 */ /* 0x040fe20000000000 */
[----:B------:R-:W-:Y:S01]  /*0a40*/  IADD3 R13, PT, PT, R0, R11, RZ ;  /* 0x0000000b000d7210 */ /* 0x000fe20007ffe0ff */
[--C-:B------:R-:W-:Y:S01]  /*0a50*/  IMAD.WIDE.U32 R10, R11, 0x4, R2.reuse ;  /* 0x000000040b0a7825 */ /* 0x100fe200078e0002 */
[----:B------:R-:W-:Y:S02]  /*0a60*/  ISETP.NE.AND P0, PT, R8, R9, PT ;  /* 0x000000090800720c */ /* 0x000fe40003f05270 */
[C---:B------:R-:W-:Y:S01]  /*0a70*/  IADD3 R19, PT, PT, R13.reuse, 0x180, RZ ;  /* 0x000001800d137810 */ /* 0x040fe20007ffe0ff */
[C---:B------:R-:W-:Y:S01]  /*0a80*/  VIADD R15, R13.reuse, 0x80 ;  /* 0x000000800d0f7836 */ /* 0x040fe20000000000 */
[----:B------:R-:W-:Y:S01]  /*0a90*/  IADD3 R27, PT, PT, R13, 0x380, RZ ;  /* 0x000003800d1b7810 */ /* 0x000fe20007ffe0ff */
[----:B------:R-:W-:Y:S01]  /*0aa0*/  IMAD.WIDE R6, R7, 0x4, R2 ;  /* 0x0000000407067825 */ /* 0x000fe200078e0202 */
[----:B------:R1:W-:Y:S03]  /*0ab0*/  STG.E desc[UR4][R10.64], R13 ;  /* 0x0000000d0a007986 */ /* 0x0003e6000c101904 */
[C---:B------:R-:W-:Y:S01]  /*0ac0*/  VIADD R17, R13.reuse, 0x100 ;  /* 0x000001000d117836 */ /* 0x040fe20000000000 */
[----:B------:R1:W-:Y:S01]  /*0ad0*/  STG.E desc[UR4][R6.64], R15 ;  /* 0x0000000f06007986 */ /* 0x0003e2000c101904 */
[----:B------:R-:W-:-:S02]  /*0ae0*/  VIADD R21, R13, 0x200 ;  /* 0x000002000d157836 */ /* 0x000fc40000000000 */
[C---:B------:R-:W-:Y:S01]  /*0af0*/  VIADD R23, R13.reuse, 0x280 ;  /* 0x000002800d177836 */ /* 0x040fe20000000000 */
[----:B------:R1:W-:Y:S01]  /*0b00*/  STG.E desc[UR4][R6.64+0x200], R17 ;  /* 0x0002001106007986 */ /* 0x0003e2000c101904 */
[----:B------:R-:W-:-:S03]  /*0b10*/  VIADD R25, R13, 0x300 ;  /* 0x000003000d197836 */ /* 0x000fc60000000000 */
[----:B------:R1:W-:Y:S04]  /*0b20*/  STG.E desc[UR4][R6.64+0x400], R19 ;  /* 0x0004001306007986 */ /* 0x0003e8000c101904 */
[----:B------:R1:W-:Y:S04]  /*0b30*/  STG.E desc[UR4][R6.64+0x600], R21 ;  /* 0x0006001506007986 */ /* 0x0003e8000c101904 */
[----:B------:R1:W-:Y:S04]  /*0b40*/  STG.E desc[UR4][R6.64+0x800], R23 ;  /* 0x0008001706007986 */ /* 0x0003e8000c101904 */
[----:B------:R1:W-:Y:S04]  /*0b50*/  STG.E desc[UR4][R6.64+0xa00], R25 ;  /* 0x000a001906007986 */ /* 0x0003e8000c101904 */
[----:B------:R1:W-:Y:S01]  /*0b60*/  STG.E desc[UR4][R6.64+0xc00], R27 ;  /* 0x000c001b06007986 */ /* 0x0003e2000c101904 */
[----:B------:R-:W-:Y:S05]  /*0b70*/  @P0 BRA `(.L_x_256) ;  /* 0xfffffffc00a40947 */ /* 0x000fea000383ffff */
.L_x_255:
[----:B------:R-:W-:Y:S05]  /*0b80*/  @!P1 EXIT ;  /* 0x000000000000994d */ /* 0x000fea0003800000 */
[----:B------:R-:W-:Y:S02]  /*0b90*/  ISETP.GE.U32.AND P0, PT, R12, 0x4, PT ;  /* 0x000000040c00780c */ /* 0x000fe40003f06070 */
[----:B------:R-:W-:-:S04]  /*0ba0*/  LOP3.LUT R8, R5, 0x3, RZ, 0xc0, !PT ;  /* 0x0000000305087812 */ /* 0x000fc800078ec0ff */
[----:B------:R-:W-:-:S07]  /*0bb0*/  ISETP.NE.AND P1, PT, R8, RZ, PT ;  /* 0x000000ff0800720c */ /* 0x000fce0003f25270 */
[----:B------:R-:W-:Y:S06]  /*0bc0*/  @!P0 BRA `(.L_x_257) ;  /* 0x00000000002c8947 */ /* 0x000fec0003800000 */
[C---:B01----:R-:W-:Y:S02]  /*0bd0*/  IMAD R7, R9.reuse, 0x80, R4 ;  /* 0x0000008009077824 */ /* 0x043fe400078e0204 */
[----:B------:R-:W-:Y:S02]  /*0be0*/  VIADD R9, R9, 0x4 ;  /* 0x0000000409097836 */ /* 0x000fe40000000000 */
[----:B------:R-:W-:Y:S02]  /*0bf0*/  IMAD.IADD R11, R0, 0x1, R7 ;  /* 0x00000001000b7824 */ /* 0x000fe400078e0207 */
[----:B------:R-:W-:-:S03]  /*0c00*/  IMAD.WIDE R6, R7, 0x4, R2 ;  /* 0x0000000407067825 */ /* 0x000fc600078e0202 */
[C---:B------:R-:W-:Y:S01]  /*0c10*/  IADD3 R13, PT, PT, R11.reuse, 0x80, RZ ;  /* 0x000000800b0d7810 */ /* 0x040fe20007ffe0ff */
[C---:B------:R-:W-:Y:S01]  /*0c20*/  VIADD R15, R11.reuse, 0x100 ;  /* 0x000001000b0f7836 */ /* 0x040fe20000000000 */
[----:B------:R2:W-:Y:S01]  /*0c30*/  STG.E desc[UR4][R6.64], R11 ;  /* 0x0000000b06007986 */ /* 0x0005e2000c101904 */
[----:B------:R-:W-:-:S03]  /*0c40*/  VIADD R17, R11, 0x180 ;  /* 0x000001800b117836 */ /* 0x000fc60000000000 */
[----:B------:R2:W-:Y:S04]  /*0c50*/  STG.E desc[UR4][R6.64+0x200], R13 ;  /* 0x0002000d06007986 */ /* 0x0005e8000c101904 */
[----:B------:R2:W-:Y:S04]  /*0c60*/  STG.E desc[UR4][R6.64+0x400], R15 ;  /* 0x0004000f06007986 */ /* 0x0005e8000c101904 */
[----:B------:R2:W-:Y:S02]  /*0c70*/  STG.E desc[UR4][R6.64+0x600], R17 ;  /* 0x0006001106007986 */ /* 0x0005e4000c101904 */
.L_x_257:
[----:B------:R-:W-:Y:S05]  /*0c80*/  @!P1 EXIT ;  /* 0x000000000000994d */ /* 0x000fea0003800000 */
[----:B------:R-:W-:Y:S02]  /*0c90*/  ISETP.NE.AND P0, PT, R8, 0x1, PT ;  /* 0x000000010800780c */ /* 0x000fe40003f05270 */
[----:B------:R-:W-:-:S04]  /*0ca0*/  LOP3.LUT R5, R5, 0x1, RZ, 0xc0, !PT ;  /* 0x0000000105057812 */ /* 0x000fc800078ec0ff */
[----:B------:R-:W-:-:S07]  /*0cb0*/  ISETP.NE.U32.AND P1, PT, R5, 0x1, PT ;  /* 0x000000010500780c */ /* 0x000fce0003f25070 */
[----:B------:R-:W-:Y:S06]  /*0cc0*/  @!P0 BRA `(.L_x_258) ;  /* 0x00000000001c8947 */ /* 0x000fec0003800000 */
[C---:B012---:R-:W-:Y:S01]  /*0cd0*/  LEA R7, R9.reuse, R4, 0x7 ;  /* 0x0000000409077211 */ /* 0x047fe200078e38ff */
[----:B------:R-:W-:-:S04]  /*0ce0*/  VIADD R9, R9, 0x2 ;  /* 0x0000000209097836 */ /* 0x000fc80000000000 */
[----:B------:R-:W-:Y:S02]  /*0cf0*/  IMAD.IADD R5, R0, 0x1, R7 ;  /* 0x0000000100057824 */ /* 0x000fe400078e0207 */
[----:B------:R-:W-:-:S04]  /*0d00*/  IMAD.WIDE R6, R7, 0x4, R2 ;  /* 0x0000000407067825 */ /* 0x000fc800078e0202 */
[----:B------:R-:W-:Y:S01]  /*0d10*/  VIADD R11, R5, 0x80 ;  /* 0x00000080050b7836 */ /* 0x000fe20000000000 */
[----:B------:R3:W-:Y:S04]  /*0d20*/  STG.E desc[UR4][R6.64], R5 ;  /* 0x0000000506007986 */ /* 0x0007e8000c101904 */
[----:B------:R3:W-:Y:S02]  /*0d30*/  STG.E desc[UR4][R6.64+0x200], R11 ;  /* 0x0002000b06007986 */ /* 0x0007e4000c101904 */
.L_x_258:
[----:B------:R-:W-:Y:S05]  /*0d40*/  @P1 EXIT ;  /* 0x000000000000194d */ /* 0x000fea0003800000 */
[----:B0-----:R-:W-:-:S05]  /*0d50*/  LEA R9, R9, R4, 0x7 ;  /* 0x0000000409097211 */ /* 0x001fca00078e38ff */
[----:B---3--:R-:W-:Y:S02]  /*0d60*/  IMAD.IADD R5, R0, 0x1, R9 ;  /* 0x0000000100057824 */ /* 0x008fe400078e0209 */
[----:B------:R-:W-:-:S05]  /*0d70*/  IMAD.WIDE R2, R9, 0x4, R2 ;  /* 0x0000000409027825 */ /* 0x000fca00078e0202 */
[----:B------:R-:W-:Y:S01]  /*0d80*/  STG.E desc[UR4][R2.64], R5 ;  /* 0x0000000502007986 */ /* 0x000fe2000c101904 */
[----:B------:R-:W-:Y:S05]  /*0d90*/  EXIT ;  /* 0x000000000000794d */ /* 0x000fea0003800000 */
.L_x_259:
        /* <DEDUP_REMOVED lines=14> */
.L_x_1119:


//--------------------- .text._ZN3cub18CUB_300001_SM_10006detail9transform16transform_kernelINS2_10policy_hubILb1EN4cuda3std3__45tupleIJN6thrust24THRUST_300001_SM_1000_NS17counting_iteratorIiNSA_11use_defaultESC_SC_EEEEEE10policy1000EiNS7_10__identityENSA_6detail15normal_iteratorINSA_10device_ptrIiEEEEJSD_EEEvT0_iT1_T2_DpNS2_10kernel_argIT3_EE --------------------------
	.section	.text._ZN3cub18CUB_300001_SM_10006detail9transform16transform_kernelINS2_10policy_hubILb1EN4cuda3std3__45tupleIJN6thrust24THRUST_300001_SM_1000_NS17counting_iteratorIiNSA_11use_defaultESC_SC_EEEEEE10policy1000EiNS7_10__identityENSA_6detail15normal_iteratorINSA_10device_ptrIiEEEEJSD_EEEvT0_iT1_T2_DpNS2_10kernel_argIT3_EE,"ax",@progbits
	.align	128
        .global         _ZN3cub18CUB_300001_SM_10006detail9transform16transform_kernelINS2_10policy_hubILb1EN4cuda3std3__45tupleIJN6thrust24THRUST_300001_SM_1000_NS17counting_iteratorIiNSA_11use_defaultESC_SC_EEEEEE10policy1000EiNS7_10__identityENSA_6detail15normal_iteratorINSA_10device_ptrIiEEEEJSD_EEEvT0_iT1_T2_DpNS2_10kernel_argIT3_EE
        .type           _ZN3cub18CUB_300001_SM_10006detail9transform16transform_kernelINS2_10policy_hubILb1EN4cuda3std3__45tupleIJN6thrust24THRUST_300001_SM_1000_NS17counting_iteratorIiNSA_11use_defaultESC_SC_EEEEEE10policy1000EiNS7_10__identityENSA_6detail15normal_iteratorINSA_10device_ptrIiEEEEJSD_EEEvT0_iT1_T2_DpNS2_10kernel_argIT3_EE,@function
        .size           _ZN3cub18CUB_300001_SM_10006detail9transform16transform_kernelINS2_10policy_hubILb1EN4cuda3std3__45tupleIJN6thrust24THRUST_300001_SM_1000_NS17counting_iteratorIiNSA_11use_defaultESC_SC_EEEEEE10policy1000EiNS7_10__identityENSA_6detail15normal_iteratorINSA_10device_ptrIiEEEEJSD_EEEvT0_iT1_T2_DpNS2_10kernel_argIT3_EE,(.L_x_1120 - _ZN3cub18CUB_300001_SM_10006detail9transform16transform_kernelINS2_10policy_hubILb1EN4cuda3std3__45tupleIJN6thrust24THRUST_300001_SM_1000_NS17counting_iteratorIiNSA_11use_defaultESC_SC_EEEEEE10policy1000EiNS7_10__identityENSA_6detail15normal_iteratorINSA_10device_ptrIiEEEEJSD_EEEvT0_iT1_T2_DpNS2_10kernel_argIT3_EE)
        .other          _ZN3cub18CUB_300001_SM_10006detail9transform16transform_kernelINS2_10policy_hubILb1EN4cuda3std3__45tupleIJN6thrust24THRUST_300001_SM_1000_NS17counting_iteratorIiNSA_11use_defaultESC_SC_EEEEEE10policy1000EiNS7_10__identityENSA_6detail15normal_iteratorINSA_10device_ptrIiEEEEJSD_EEEvT0_iT1_T2_DpNS2_10kernel_argIT3_EE,@"STO_CUDA_ENTRY STV_DEFAULT"
_ZN3cub18CUB_300001_SM_10006detail9transform16transform_kernelINS2_10policy_hubILb1EN4cuda3std3__45tupleIJN6thrust24THRUST_300001_SM_1000_NS17counting_iteratorIiNSA_11use_defaultESC_SC_EEEEEE10policy1000EiNS7_10__identityENSA_6detail15normal_iteratorINSA_10device_ptrIiEEEEJSD_EEEvT0_iT1_T2_DpNS2_10kernel_argIT3_EE:
.text._ZN3cub18CUB_300001_SM_10006detail9transform16transform_kernelINS2_10policy_hubILb1EN4cuda3std3__45tupleIJN6thrust24THRUST_300001_SM_1000_NS17counting_iteratorIiNSA_11use_defaultESC_SC_EEEEEE10policy1000EiNS7_10__identityENSA_6detail15normal_iteratorINSA_10device_ptrIiEEEEJSD_EEEvT0_iT1_T2_DpNS2_10kernel_argIT3_EE:
[----:B------:R-:W-:Y:S08]  /*0000*/  LDC R1, c[0x0][0x37c] ;  /* 0x0000df00ff017b82 */ /* 0x000ff00000000800 */
[----:B------:R-:W0:Y:S01]  /*0010*/  LDC.64 R8, c[0x0][0x380] ;  /* 0x0000e000ff087b82 */ /* 0x000e220000000a00 */
[----:B------:R-:W1:Y:S07]  /*0020*/  LDCU UR6, c[0x0][0x398] ;  /* 0x00007300ff0677ac */ /* 0x000e6e0008000800 */
[----:B------:R-:W2:Y:S08]  /*0030*/  S2UR UR4, SR_CTAID.X ;  /* 0x00000000000479c3 */ /* 0x000eb00000002500 */
[----:B------:R-:W3:Y:S01]  /*0040*/  LDC.64 R2, c[0x0][0x390] ;  /* 0x0000e400ff027b82 */ /* 0x000ee20000000a00 */
[----:B0-----:R-:W-:-:S04]  /*0050*/  IMAD.SHL.U32 R6, R9, 0x80, RZ ;  /* 0x0000008009067824 */ /* 0x001fc800078e00ff */
[----:B--2---:R-:W-:Y:S01]  /*0060*/  IMAD R5, R6, UR4, RZ ;  /* 0x0000000406057c24 */ /* 0x004fe2000f8e02ff */
[----:B------:R-:W0:Y:S03]  /*0070*/  LDCU.64 UR4, c[0x0][0x358] ;  /* 0x00006b00ff0477ac */ /* 0x000e260008000a00 */
[----:B------:R-:W-:Y:S02]  /*0080*/  IMAD.IADD R7, R8, 0x1, -R5 ;  /* 0x0000000108077824 */ /* 0x000fe400078e0a05 */
[C---:B-1----:R-:W-:Y:S02]  /*0090*/  VIADD R0, R5.reuse, UR6 ;  /* 0x0000000605007c36 */ /* 0x042fe40008000000 */
[----:B---3--:R-:W-:Y:S01]  /*00a0*/  IMAD.WIDE R2, R5, 0x4, R2 ;  /* 0x0000000405027825 */ /* 0x008fe200078e0202 */
[CC--:B------:R-:W-:Y:S02]  /*00b0*/  ISETP.GT.AND P0, PT, R6.reuse, R7.reuse, PT ;  /* 0x000000070600720c */ /* 0x0c0fe40003f04270 */
[----:B------:R-:W-:-:S11]  /*00c0*/  VIMNMX R6, PT, PT, R6, R7, PT ;  /* 0x0000000706067248 */ /* 0x000fd60003fe0100 */
[----:B0-----:R-:W-:Y:S05]  /*00d0*/  @P0 BRA `(.L_x_260) ;  /* 0x0000000400100947 */ /* 0x001fea0003800000 */
        /* <DEDUP_REMOVED lines=8> */
[----:B------:R-:W-:Y:S01]  /*0160*/  LOP3.LUT R7, R9, 0x7ffffff8, RZ, 0xc0, !PT ;  /* 0x7ffffff809077812 */ /* 0x000fe200078ec0ff */
[----:B------:R-:W-:-:S07]  /*0170*/  IMAD.MOV.U32 R10, RZ, RZ, RZ ;  /* 0x000000ffff0a7224 */ /* 0x000fce00078e00ff */
.L_x_262:
[C---:B01----:R-:W-:Y:S01]  /*0180*/  IMAD R9, R10.reuse, 0x80, R6 ;  /* 0x000000800a097824 */ /* 0x043fe200078e0206 */
[----:B------:R-:W-:-:S03]  /*0190*/  IADD3 R10, PT, PT, R10, 0x8, RZ ;  /* 0x000000080a0a7810 */ /* 0x000fc60007ffe0ff */
[----:B------:R-:W-:Y:S01]  /*01a0*/  IMAD.IADD R11, R0, 0x1, R9 ;  /* 0x00000001000b7824 */ /* 0x000fe200078e0209 */
[C---:B------:R-:W-:Y:S01]  /*01b0*/  IADD3 R5, PT, PT, R9.reuse, 0x80, RZ ;  /* 0x0000008009057810 */ /* 0x040fe20007ffe0ff */
[--C-:B------:R-:W-:Y:S01]  /*01c0*/  IMAD.WIDE.U32 R8, R9, 0x4, R2.reuse ;  /* 0x0000000409087825 */ /* 0x100fe200078e0002 */
[----:B------:R-:W-:Y:S02]  /*01d0*/  ISETP.NE.AND P0, PT, R10, R7, PT ;  /* 0x000000070a00720c */ /* 0x000fe40003f05270 */
[C---:B------:R-:W-:Y:S01]  /*01e0*/  IADD3 R19, PT, PT, R11.reuse, 0x200, RZ ;  /* 0x000002000b137810 */ /* 0x040fe20007ffe0ff */
[----:B------:R-:W-:Y:S01]  /*01f0*/  VIADD R13, R11, 0x80 ;  /* 0x000000800b0d7836 */ /* 0x000fe20000000000 */
[----:B------:R1:W-:Y:S01]  /*0200*/  STG.E desc[UR4][R8.64], R11 ;  /* 0x0000000b08007986 */ /* 0x0003e2000c101904 */
[----:B------:R-:W-:-:S04]  /*0210*/  IMAD.WIDE R4, R5, 0x4, R2 ;  /* 0x0000000405047825 */ /* 0x000fc800078e0202 */
[C---:B------:R-:W-:Y:S01]  /*0220*/  VIADD R15, R11.reuse, 0x100 ;  /* 0x000001000b0f7836 */ /* 0x040fe20000000000 */
[----:B------:R1:W-:Y:S01]  /*0230*/  STG.E desc[UR4][R4.64], R13 ;  /* 0x0000000d04007986 */ /* 0x0003e2000c101904 */
[C---:B------:R-:W-:Y:S02]  /*0240*/  VIADD R17, R11.reuse, 0x180 ;  /* 0x000001800b117836 */ /* 0x040fe40000000000 */
[C---:B------:R-:W-:Y:S01]  /*0250*/  VIADD R21, R11.reuse, 0x280 ;  /* 0x000002800b157836 */ /* 0x040fe20000000000 */
[----:B------:R1:W-:Y:S01]  /*0260*/  STG.E desc[UR4][R4.64+0x200], R15 ;  /* 0x0002000f04007986 */ /* 0x0003e2000c101904 */
[C---:B------:R-:W-:Y:S02]  /*0270*/  VIADD R23, R11.reuse, 0x300 ;  /* 0x000003000b177836 */ /* 0x040fe40000000000 */
[----:B------:R-:W-:Y:S01]  /*0280*/  VIADD R25, R11, 0x380 ;  /* 0x000003800b197836 */ /* 0x000fe20000000000 */
[----:B------:R1:W-:Y:S04]  /*0290*/  STG.E desc[UR4][R4.64+0x400], R17 ;  /* 0x0004001104007986 */ /* 0x0003e8000c101904 */
[----:B------:R1:W-:Y:S04]  /*02a0*/  STG.E desc[UR4][R4.64+0x600], R19 ;  /* 0x0006001304007986 */ /* 0x0003e8000c101904 */
[----:B------:R1:W-:Y:S04]  /*02b0*/  STG.E desc[UR4][R4.64+0x800], R21 ;  /* 0x0008001504007986 */ /* 0x0003e8000c101904 */
[----:B------:R1:W-:Y:S04]  /*02c0*/  STG.E desc[UR4][R4.64+0xa00], R23 ;  /* 0x000a001704007986 */ /* 0x0003e8000c101904 */
[----:B------:R1:W-:Y:S01]  /*02d0*/  STG.E desc[UR4][R4.64+0xc00], R25 ;  /* 0x000c001904007986 */ /* 0x0003e2000c101904 */
[----:B------:R-:W-:Y:S05]  /*02e0*/  @P0 BRA `(.L_x_262) ;  /* 0xfffffffc00a40947 */ /* 0x000fea000383ffff */
.L_x_261:
[----:B------:R-:W-:Y:S05]  /*02f0*/  @!P1 EXIT ;  /* 0x000000000000994d */ /* 0x000fea0003800000 */
[----:B-1----:R-:W1:Y:S01]  /*0300*/  LDC R8, c[0x0][0x384] ;  /* 0x0000e100ff087b82 */ /* 0x002e620000000800 */
[----:B------:R-:W-:Y:S02]  /*0310*/  ISETP.GE.U32.AND P0, PT, R12, 0x4, PT ;  /* 0x000000040c00780c */ /* 0x000fe40003f06070 */
[----:B-1----:R-:W-:-:S04]  /*0320*/  LOP3.LUT R10, R8, 0x3, RZ, 0xc0, !PT ;  /* 0x00000003080a7812 */ /* 0x002fc800078ec0ff */
[----:B------:R-:W-:-:S07]  /*0330*/  ISETP.NE.AND P1, PT, R10, RZ, PT ;  /* 0x000000ff0a00720c */ /* 0x000fce0003f25270 */
[----:B------:R-:W-:Y:S06]  /*0340*/  @!P0 BRA `(.L_x_263) ;  /* 0x00000000002c8947 */ /* 0x000fec0003800000 */
[C---:B0-----:R-:W-:Y:S02]  /*0350*/  IMAD R5, R7.reuse, 0x80, R6 ;  /* 0x0000008007057824 */ /* 0x041fe400078e0206 */
        /* <DEDUP_REMOVED lines=10> */
.L_x_263:
[----:B------:R-:W-:Y:S05]  /*0400*/  @!P1 EXIT ;  /* 0x000000000000994d */ /* 0x000fea0003800000 */
[----:B------:R-:W-:Y:S02]  /*0410*/  ISETP.NE.AND P0, PT, R10, 0x1, PT ;  /* 0x000000010a00780c */ /* 0x000fe40003f05270 */
[----:B-1----:R-:W-:-:S04]  /*0420*/  LOP3.LUT R4, R8, 0x1, RZ, 0xc0, !PT ;  /* 0x0000000108047812 */ /* 0x002fc800078ec0ff */
[----:B------:R-:W-:-:S07]  /*0430*/  ISETP.NE.U32.AND P1, PT, R4, 0x1, PT ;  /* 0x000000010400780c */ /* 0x000fce0003f25070 */
[----:B------:R-:W-:Y:S06]  /*0440*/  @!P0 BRA `(.L_x_264) ;  /* 0x00000000001c8947 */ /* 0x000fec0003800000 */
[C---:B0-----:R-:W-:Y:S02]  /*0450*/  IMAD R5, R7.reuse, 0x80, R6 ;  /* 0x0000008007057824 */ /* 0x041fe400078e0206 */
[----:B------:R-:W-:-:S03]  /*0460*/  VIADD R7, R7, 0x2 ;  /* 0x0000000207077836 */ /* 0x000fc60000000000 */
[----:B------:R-:W-:Y:S01]  /*0470*/  IADD3 R9, PT, PT, R0, R5, RZ ;  /* 0x0000000500097210 */ /* 0x000fe20007ffe0ff */
[----:B------:R-:W-:-:S04]  /*0480*/  IMAD.WIDE R4, R5, 0x4, R2 ;  /* 0x0000000405047825 */ /* 0x000fc800078e0202 */
[----:B------:R-:W-:Y:S01]  /*0490*/  VIADD R11, R9, 0x80 ;  /* 0x00000080090b7836 */ /* 0x000fe20000000000 */
[----:B------:R1:W-:Y:S04]  /*04a0*/  STG.E desc[UR4][R4.64], R9 ;  /* 0x0000000904007986 */ /* 0x0003e8000c101904 */
[----:B------:R1:W-:Y:S02]  /*04b0*/  STG.E desc[UR4][R4.64+0x200], R11 ;  /* 0x0002000b04007986 */ /* 0x0003e4000c101904 */
.L_x_264:
[----:B------:R-:W-:Y:S05]  /*04c0*/  @P1 EXIT ;  /* 0x000000000000194d */ /* 0x000fea0003800000 */
[----:B0-----:R-:W-:-:S04]  /*04d0*/  IMAD R7, R7, 0x80, R6 ;  /* 0x0000008007077824 */ /* 0x001fc800078e0206 */
[----:B------:R-:W-:Y:S01]  /*04e0*/  IMAD.WIDE R2, R7, 0x4, R2 ;  /* 0x0000000407027825 */ /* 0x000fe200078e0202 */
[----:B-1----:R-:W-:-:S05]  /*04f0*/  IADD3 R5, PT, PT, R0, R7, RZ ;  /* 0x0000000700057210 */ /* 0x002fca0007ffe0ff */
[----:B------:R-:W-:Y:S01]  /*0500*/  STG.E desc[UR4][R2.64], R5 ;  /* 0x0000000502007986 */ /* 0x000fe2000c101904 */
[----:B------:R-:W-:Y:S05]  /*0510*/  EXIT ;  /* 0x000000000000794d */ /* 0x000fea0003800000 */
.L_x_260:
        /* <DEDUP_REMOVED lines=10> */
.L_x_266:
[C---:B0-----:R-:W-:Y:S01]  /*05c0*/  IMAD R17, R9.reuse, 0x80, R7 ;  /* 0x0000008009117824 */ /* 0x041fe200078e0207 */
[----:B------:R-:W-:-:S03]  /*05d0*/  IADD3 R9, PT, PT, R9, 0x8, RZ ;  /* 0x0000000809097810 */ /* 0x000fc60007ffe0ff */
[C---:B------:R-:W-:Y:S01]  /*05e0*/  VIADD R19, R17.reuse, 0x100 ;  /* 0x0000010011137836 */ /* 0x040fe20000000000 */
[C---:B------:R-:W-:Y:S01]  /*05f0*/  IADD3 R15, PT, PT, R17.reuse, 0x80, RZ ;  /* 0x00000080110f7810 */ /* 0x040fe20007ffe0ff */
[C---:B------:R-:W-:Y:S01]  /*0600*/  VIADD R21, R17.reuse, 0x180 ;  /* 0x0000018011157836 */ /* 0x040fe20000000000 */
[CC--:B------:R-:W-:Y:S01]  /*0610*/  ISETP.GE.AND P1, PT, R17.reuse, R6.reuse, PT ;  /* 0x000000061100720c */ /* 0x0c0fe20003f26270 */
[----:B------:R-:W-:Y:S01]  /*0620*/  VIADD R23, R17, 0x200 ;  /* 0x0000020011177836 */ /* 0x000fe20000000000 */
[CC--:B------:R-:W-:Y:S01]  /*0630*/  ISETP.GE.AND P2, PT, R15.reuse, R6.reuse, PT ;  /* 0x000000060f00720c */ /* 0x0c0fe20003f46270 */
[----:B------:R-:W-:Y:S01]  /*0640*/  IMAD.WIDE R4, R15, 0x4, R2 ;  /* 0x000000040f047825 */ /* 0x000fe200078e0202 */
[----:B------:R-:W-:Y:S02]  /*0650*/  IADD3 R25, PT, PT, R17, 0x280, RZ ;  /* 0x0000028011197810 */ /* 0x000fe40007ffe0ff */
[-C--:B------:R-:W-:Y:S01]  /*0660*/  ISETP.GE.AND P3, PT, R23, R6.reuse, PT ;  /* 0x000000061700720c */ /* 0x080fe20003f66270 */
[----:B------:R-:W-:Y:S01]  /*0670*/  VIADD R27, R17, 0x300 ;  /* 0x00000300111b7836 */ /* 0x000fe20000000000 */
[----:B------:R-:W-:Y:S01]  /*0680*/  ISETP.GE.AND P4, PT, R25, R6, PT ;  /* 0x000000061900720c */ /* 0x000fe20003f86270 */
[----:B------:R-:W-:-:S03]  /*0690*/  VIADD R29, R17, 0x380 ;  /* 0x00000380111d7836 */ /* 0x000fc60000000000 */
[-C--:B------:R-:W-:Y:S01]  /*06a0*/  ISETP.GE.AND P5, PT, R27, R6.reuse, PT ;  /* 0x000000061b00720c */ /* 0x080fe20003fa6270 */
[C---:B------:R-:W-:Y:S01]  /*06b0*/  @!P1 IMAD.IADD R13, R0.reuse, 0x1, R17 ;  /* 0x00000001000d9824 */ /* 0x040fe200078e0211 */
[----:B------:R-:W-:Y:S01]  /*06c0*/  ISETP.GE.AND P6, PT, R29, R6, PT ;  /* 0x000000061d00720c */ /* 0x000fe20003fc6270 */
[----:B------:R-:W-:Y:S01]  /*06d0*/  @!P1 IMAD.WIDE.U32 R10, R17, 0x4, R2 ;  /* 0x00000004110a9825 */ /* 0x000fe200078e0002 */
[----:B------:R-:W-:-:S04]  /*06e0*/  @!P2 IADD3 R15, PT, PT, R0, R15, RZ ;  /* 0x0000000f000fa210 */ /* 0x000fc80007ffe0ff */
[----:B------:R0:W-:Y:S01]  /*06f0*/  @!P1 STG.E desc[UR4][R10.64], R13 ;  /* 0x0000000d0a009986 */ /* 0x0001e2000c101904 */
[-C--:B------:R-:W-:Y:S02]  /*0700*/  ISETP.GE.AND P1, PT, R19, R6.reuse, PT ;  /* 0x000000061300720c */ /* 0x080fe40003f26270 */
[----:B------:R-:W-:Y:S01]  /*0710*/  @!P4 IADD3 R17, PT, PT, R0, R25, RZ ;  /* 0x000000190011c210 */ /* 0x000fe20007ffe0ff */
[----:B------:R1:W-:Y:S01]  /*0720*/  @!P2 STG.E desc[UR4][R4.64], R15 ;  /* 0x0000000f0400a986 */ /* 0x0003e2000c101904 */
[----:B------:R-:W-:-:S03]  /*0730*/  ISETP.GE.AND P2, PT, R21, R6, PT ;  /* 0x000000061500720c */ /* 0x000fc60003f46270 */
[----:B------:R2:W-:Y:S06]  /*0740*/  @!P4 STG.E desc[UR4][R4.64+0x800], R17 ;  /* 0x000800110400c986 */ /* 0x0005ec000c101904 */
[C---:B0-----:R-:W-:Y:S01]  /*0750*/  @!P1 IADD3 R11, PT, PT, R0.reuse, R19, RZ ;  /* 0x00000013000b9210 */ /* 0x041fe20007ffe0ff */
[C---:B------:R-:W-:Y:S02]  /*0760*/  @!P5 IMAD.IADD R19, R0.reuse, 0x1, R27 ;  /* 0x000000010013d824 */ /* 0x040fe400078e021b */
[C---:B-1----:R-:W-:Y:S02]  /*0770*/  @!P3 IMAD.IADD R15, R0.reuse, 0x1, R23 ;  /* 0x00000001000fb824 */ /* 0x042fe400078e0217 */
[C---:B------:R-:W-:Y:S01]  /*0780*/  @!P2 IMAD.IADD R13, R0.reuse, 0x1, R21 ;  /* 0x00000001000da824 */ /* 0x040fe200078e0215 */
[----:B------:R2:W-:Y:S01]  /*0790*/  @!P5 STG.E desc[UR4][R4.64+0xa00], R19 ;  /* 0x000a00130400d986 */ /* 0x0005e2000c101904 */
[----:B------:R-:W-:-:S03]  /*07a0*/  @!P6 IMAD.IADD R21, R0, 0x1, R29 ;  /* 0x000000010015e824 */ /* 0x000fc600078e021d */
[----:B------:R2:W-:Y:S04]  /*07b0*/  @!P2 STG.E desc[UR4][R4.64+0x400], R13 ;  /* 0x0004000d0400a986 */ /* 0x0005e8000c101904 */
[----:B------:R2:W-:Y:S04]  /*07c0*/  @!P3 STG.E desc[UR4][R4.64+0x600], R15 ;  /* 0x0006000f0400b986 */ /* 0x0005e8000c101904 */
[----:B------:R2:W-:Y:S04]  /*07d0*/  @!P6 STG.E desc[UR4][R4.64+0xc00], R21 ;  /* 0x000c00150400e986 */ /* 0x0005e8000c101904 */
[----:B------:R2:W-:Y:S01]  /*07e0*/  @!P1 STG.E desc[UR4][R4.64+0x200], R11 ;  /* 0x0002000b04009986 */ /* 0x0005e2000c101904 */
[----:B------:R-:W-:-:S13]  /*07f0*/  ISETP.NE.AND P1, PT, R9, R8, PT ;  /* 0x000000080900720c */ /* 0x000fda0003f25270 */
[----:B--2---:R-:W-:Y:S05]  /*0800*/  @P1 BRA `(.L_x_266) ;  /* 0xfffffffc006c1947 */ /* 0x004fea000383ffff */
.L_x_265:
[----:B------:R-:W-:Y:S05]  /*0810*/  @!P0 EXIT ;  /* 0x000000000000894d */ /* 0x000fea0003800000 */
[----:B------:R-:W1:Y:S01]  /*0820*/  LDC R10, c[0x0][0x384] ;  /* 0x0000e100ff0a7b82 */ /* 0x000e620000000800 */
[----:B------:R-:W-:Y:S02]  /*0830*/  ISETP.GE.U32.AND P0, PT, R12, 0x4, PT ;  /* 0x000000040c00780c */ /* 0x000fe40003f06070 */
[----:B-1----:R-:W-:-:S04]  /*0840*/  LOP3.LUT R14, R10, 0x3, RZ, 0xc0, !PT ;  /* 0x000000030a0e7812 */ /* 0x002fc800078ec0ff */
[----:B------:R-:W-:-:S07]  /*0850*/  ISETP.NE.AND P4, PT, R14, RZ, PT ;  /* 0x000000ff0e00720c */ /* 0x000fce0003f85270 */
[----:B------:R-:W-:Y:S06]  /*0860*/  @!P0 BRA `(.L_x_267) ;  /* 0x0000000000488947 */ /* 0x000fec0003800000 */
[C---:B0-----:R-:W-:Y:S01]  /*0870*/  IMAD R9, R8.reuse, 0x80, R7 ;  /* 0x0000008008097824 */ /* 0x041fe200078e0207 */
[----:B------:R-:W-:-:S03]  /*0880*/  IADD3 R8, PT, PT, R8, 0x4, RZ ;  /* 0x0000000408087810 */ /* 0x000fc60007ffe0ff */
[C---:B------:R-:W-:Y:S01]  /*0890*/  VIADD R11, R9.reuse, 0x80 ;  /* 0x00000080090b7836 */ /* 0x040fe20000000000 */
[C---:B------:R-:W-:Y:S01]  /*08a0*/  IADD3 R13, PT, PT, R9.reuse, 0x100, RZ ;  /* 0x00000100090d7810 */ /* 0x040fe20007ffe0ff */
[C---:B------:R-:W-:Y:S01]  /*08b0*/  VIADD R15, R9.reuse, 0x180 ;  /* 0x00000180090f7836 */ /* 0x040fe20000000000 */
[CC--:B------:R-:W-:Y:S01]  /*08c0*/  ISETP.GE.AND P0, PT, R9.reuse, R6.reuse, PT ;  /* 0x000000060900720c */ /* 0x0c0fe20003f06270 */
[----:B------:R-:W-:Y:S01]  /*08d0*/  IMAD.WIDE R4, R9, 0x4, R2 ;  /* 0x0000000409047825 */ /* 0x000fe200078e0202 */
[-C--:B------:R-:W-:Y:S02]  /*08e0*/  ISETP.GE.AND P1, PT, R11, R6.reuse, PT ;  /* 0x000000060b00720c */ /* 0x080fe40003f26270 */
[-C--:B------:R-:W-:Y:S02]  /*08f0*/  ISETP.GE.AND P2, PT, R13, R6.reuse, PT ;  /* 0x000000060d00720c */ /* 0x080fe40003f46270 */
[----:B------:R-:W-:-:S07]  /*0900*/  ISETP.GE.AND P3, PT, R15, R6, PT ;  /* 0x000000060f00720c */ /* 0x000fce0003f66270 */
[C---:B------:R-:W-:Y:S02]  /*0910*/  @!P0 IMAD.IADD R9, R0.reuse, 0x1, R9 ;  /* 0x0000000100098824 */ /* 0x040fe400078e0209 */
[C---:B------:R-:W-:Y:S02]  /*0920*/  @!P1 IADD3 R11, PT, PT, R0.reuse, R11, RZ ;  /* 0x0000000b000b9210 */ /* 0x040fe40007ffe0ff */
[C---:B------:R-:W-:Y:S01]  /*0930*/  @!P2 IMAD.IADD R13, R0.reuse, 0x1, R13 ;  /* 0x00000001000da824 */ /* 0x040fe200078e020d */
[----:B------:R1:W-:Y:S01]  /*0940*/  @!P0 STG.E desc[UR4][R4.64], R9 ;  /* 0x0000000904008986 */ /* 0x0003e2000c101904 */
[----:B------:R-:W-:-:S03]  /*0950*/  @!P3 IMAD.IADD R15, R0, 0x1, R15 ;  /* 0x00000001000fb824 */ /* 0x000fc600078e020f */
[----:B------:R1:W-:Y:S04]  /*0960*/  @!P1 STG.E desc[UR4][R4.64+0x200], R11 ;  /* 0x0002000b04009986 */ /* 0x0003e8000c101904 */
[----:B------:R1:W-:Y:S04]  /*0970*/  @!P2 STG.E desc[UR4][R4.64+0x400], R13 ;  /* 0x0004000d0400a986 */ /* 0x0003e8000c101904 */
[----:B------:R1:W-:Y:S02]  /*0980*/  @!P3 STG.E desc[UR4][R4.64+0x600], R15 ;  /* 0x0006000f0400b986 */ /* 0x0003e4000c101904 */
.L_x_267:
[----:B------:R-:W-:Y:S05]  /*0990*/  @!P4 EXIT ;  /* 0x000000000000c94d */ /* 0x000fea0003800000 */
[----:B------:R-:W-:Y:S02]  /*09a0*/  ISETP.NE.AND P0, PT, R14, 0x1, PT ;  /* 0x000000010e00780c */ /* 0x000fe40003f05270 */
[----:B------:R-:W-:-:S04]  /*09b0*/  LOP3.LUT R10, R10, 0x1, RZ, 0xc0, !PT ;  /* 0x000000010a0a7812 */ /* 0x000fc800078ec0ff */
[----:B------:R-:W-:-:S07]  /*09c0*/  ISETP.NE.U32.AND P2, PT, R10, 0x1, PT ;  /* 0x000000010a00780c */ /* 0x000fce0003f45070 */
[----:B------:R-:W-:Y:S06]  /*09d0*/  @!P0 BRA `(.L_x_268) ;  /* 0x0000000000288947 */ /* 0x000fec0003800000 */
[C---:B01----:R-:W-:Y:S02]  /*09e0*/  IMAD R9, R8.reuse, 0x80, R7 ;  /* 0x0000008008097824 */ /* 0x043fe400078e0207 */
        /* <DEDUP_REMOVED lines=9> */
.L_x_268:
[----:B------:R-:W-:Y:S05]  /*0a80*/  @P2 EXIT ;  /* 0x000000000000294d */ /* 0x000fea0003800000 */
[----:B0-----:R-:W-:-:S04]  /*0a90*/  LEA R7, R8, R7, 0x7 ;  /* 0x0000000708077211 */ /* 0x001fc800078e38ff */
[----:B------:R-:W-:-:S13]  /*0aa0*/  ISETP.GE.AND P0, PT, R7, R6, PT ;  /* 0x000000060700720c */ /* 0x000fda0003f06270 */
[----:B------:R-:W-:Y:S05]  /*0ab0*/  @P0 EXIT ;  /* 0x000000000000094d */ /* 0x000fea0003800000 */
[----:B-12---:R-:W-:Y:S02]  /*0ac0*/  IMAD.IADD R5, R0, 0x1, R7 ;  /* 0x0000000100057824 */ /* 0x006fe400078e0207 */
[----:B------:R-:W-:-:S05]  /*0ad0*/  IMAD.WIDE R2, R7, 0x4, R2 ;  /* 0x0000000407027825 */ /* 0x000fca00078e0202 */
[----:B------:R-:W-:Y:S01]  /*0ae0*/  STG.E desc[UR4][R2.64], R5 ;  /* 0x0000000502007986 */ /* 0x000fe2000c101904 */
[----:B------:R-:W-:Y:S05]  /*0af0*/  EXIT ;  /* 0x000000000000794d */ /* 0x000fea0003800000 */
.L_x_269:
        /* <DEDUP_REMOVED lines=16> */
.L_x_1120:


//--------------------- .text._ZN3cub18CUB_300001_SM_10006detail8for_each13static_kernelINS2_12policy_hub_t12policy_500_tEmN6thrust24THRUST_300001_SM_1000_NS8cuda_cub20__uninitialized_fill7functorINS7_10device_ptrIfEEfEEEEvT0_T1_ --------------------------
	.section	.text._ZN3cub18CUB_300001_SM_10006detail8for_each13static_kernelINS2_12policy_hub_t12policy_500_tEmN6thrust24THRUST_300001_SM_1000_NS8cuda_cub20__uninitialized_fill7functorINS7_10device_ptrIfEEfEEEEvT0_T1_,"ax",@progbits
	.align	128
        .global         _ZN3cub18CUB_300001_SM_10006detail8for_each13static_kernelINS2_12policy_hub_t12policy_500_tEmN6thrust24THRUST_300001_SM_1000_NS8cuda_cub20__uninitialized_fill7functorINS7_10device_ptrIfEEfEEEEvT0_T1_
        .type           _ZN3cub18CUB_300001_SM_10006detail8for_each13static_kernelINS2_12policy_hub_t12policy_500_tEmN6thrust24THRUST_300001_SM_1000_NS8cuda_cub20__uninitialized_fill7functorINS7_10device_ptrIfEEfEEEEvT0_T1_,@function
        .size           _ZN3cub18CUB_300001_SM_10006detail8for_each13static_kernelINS2_12policy_hub_t12policy_500_tEmN6thrust24THRUST_300001_SM_1000_NS8cuda_cub20__uninitialized_fill7functorINS7_10device_ptrIfEEfEEEEvT0_T1_,(.L_x_1121 - _ZN3cub18CUB_300001_SM_10006detail8for_each13static_kernelINS2_12policy_hub_t12policy_500_tEmN6thrust24THRUST_300001_SM_1000_NS8cuda_cub20__uninitialized_fill7functorINS7_10device_ptrIfEEfEEEEvT0_T1_)
        .other          _ZN3cub18CUB_300001_SM_10006detail8for_each13static_kernelINS2_12policy_hub_t12policy_500_tEmN6thrust24THRUST_300001_SM_1000_NS8cuda_cub20__uninitialized_fill7functorINS7_10device_ptrIfEEfEEEEvT0_T1_,@"STO_CUDA_ENTRY STV_DEFAULT"
_ZN3cub18CUB_300001_SM_10006detail8for_each13static_kernelINS2_12policy_hub_t12policy_500_tEmN6thrust24THRUST_300001_SM_1000_NS8cuda_cub20__uninitialized_fill7functorINS7_10device_ptrIfEEfEEEEvT0_T1_:
.text._ZN3cub18CUB_300001_SM_10006detail8for_each13static_kernelINS2_12policy_hub_t12policy_500_tEmN6thrust24THRUST_300001_SM_1000_NS8cuda_cub20__uninitialized_fill7functorINS7_10device_ptrIfEEfEEEEvT0_T1_:
[----:B------:R-:W-:Y:S08]  /*0000*/  LDC R1, c[0x0][0x37c] ;  /* 0x0000df00ff017b82 */ /* 0x000ff00000000800 */
[----:B------:R-:W0:Y:S01]  /*0010*/  S2UR UR4, SR_CTAID.X ;  /* 0x00000000000479c3 */ /* 0x000e220000002500 */
[----:B------:R-:W1:Y:S01]  /*0020*/  LDCU.64 UR6, c[0x0][0x380] ;  /* 0x00007000ff0677ac */ /* 0x000e620008000a00 */
[----:B------:R-:W2:Y:S01]  /*0030*/  LDCU.64 UR8, c[0x0][0x358] ;  /* 0x00006b00ff0877ac */ /* 0x000ea20008000a00 */
[----:B0-----:R-:W-:-:S04]  /*0040*/  UIMAD.WIDE.U32 UR4, UR4, 0x200, URZ ;  /* 0x00000200040478a5 */ /* 0x001fc8000f8e00ff */
[----:B-1----:R-:W-:-:S04]  /*0050*/  UIADD3 UR6, UP0, UPT, -UR4, UR6, URZ ;  /* 0x0000000604067290 */ /* 0x002fc8000ff1e1ff */
[----:B------:R-:W-:Y:S02]  /*0060*/  UIADD3.X UR7, UPT, UPT, ~UR5, UR7, URZ, UP0, !UPT ;  /* 0x0000000705077290 */ /* 0x000fe400087fe5ff */
[----:B------:R-:W-:-:S04]  /*0070*/  UISETP.GE.U32.AND UP0, UPT, UR6, 0x200, UPT ;  /* 0x000002000600788c */ /* 0x000fc8000bf06070 */
[----:B------:R-:W-:-:S09]  /*0080*/  UISETP.GE.U32.AND.EX UP0, UPT, UR7, URZ, UPT, UP0 ;  /* 0x000000ff0700728c */ /* 0x000fd2000bf06100 */
[----:B--2---:R-:W-:Y:S05]  /*0090*/  BRA.U !UP0, `(.L_x_270) ;  /* 0x0000000108287547 */ /* 0x004fea000b800000 */
[----:B------:R-:W0:Y:S01]  /*00a0*/  S2R R0, SR_TID.X ;  /* 0x0000000000007919 */ /* 0x000e220000002100 */
[----:B------:R-:W1:Y:S01]  /*00b0*/  LDCU.64 UR6, c[0x0][0x388] ;  /* 0x00007100ff0677ac */ /* 0x000e620008000a00 */
[----:B------:R-:W2:Y:S01]  /*00c0*/  LDC R5, c[0x0][0x390] ;  /* 0x0000e400ff057b82 */ /* 0x000ea20000000800 */
[----:B0-----:R-:W-:-:S05]  /*00d0*/  IADD3 R0, P0, PT, R0, UR4, RZ ;  /* 0x0000000400007c10 */ /* 0x001fca000ff1e0ff */
[----:B------:R-:W-:Y:S01]  /*00e0*/  IMAD.X R3, RZ, RZ, UR5, P0 ;  /* 0x00000005ff037e24 */ /* 0x000fe200080e06ff */
[----:B-1----:R-:W-:-:S04]  /*00f0*/  LEA R2, P0, R0, UR6, 0x2 ;  /* 0x0000000600027c11 */ /* 0x002fc8000f8010ff */
[----:B------:R-:W-:-:S05]  /*0100*/  LEA.HI.X R3, R0, UR7, R3, 0x2, P0 ;  /* 0x0000000700037c11 */ /* 0x000fca00080f1403 */
[----:B--2---:R-:W-:Y:S04]  /*0110*/  STG.E desc[UR8][R2.64], R5 ;  /* 0x0000000502007986 */ /* 0x004fe8000c101908 */
[----:B------:R-:W-:Y:S01]  /*0120*/  STG.E desc[UR8][R2.64+0x400], R5 ;  /* 0x0004000502007986 */ /* 0x000fe2000c101908 */
[----:B------:R-:W-:Y:S05]  /*0130*/  EXIT ;  /* 0x000000000000794d */ /* 0x000fea0003800000 */
.L_x_270:
[----:B------:R-:W0:Y:S01]  /*0140*/  S2R R0, SR_TID.X ;  /* 0x0000000000007919 */ /* 0x000e220000002100 */
[----:B------:R-:W-:Y:S01]  /*0150*/  IMAD.U32 R2, RZ, RZ, UR7 ;  /* 0x00000007ff027e24 */ /* 0x000fe2000f8e00ff */
[----:B------:R-:W1:Y:S01]  /*0160*/  LDCU.64 UR10, c[0x0][0x388] ;  /* 0x00007100ff0a77ac */ /* 0x000e620008000a00 */
[----:B------:R-:W-:Y:S01]  /*0170*/  IMAD.U32 R4, RZ, RZ, UR7 ;  /* 0x00000007ff047e24 */ /* 0x000fe2000f8e00ff */
[----:B0-----:R-:W-:-:S04]  /*0180*/  ISETP.LT.U32.AND P0, PT, R0, UR6, PT ;  /* 0x0000000600007c0c */ /* 0x001fc8000bf01070 */
[----:B------:R-:W-:Y:S01]  /*0190*/  ISETP.GT.U32.AND.EX P0, PT, R2, RZ, PT, P0 ;  /* 0x000000ff0200720c */ /* 0x000fe20003f04100 */
[C---:B------:R-:W-:Y:S01]  /*01a0*/  VIADD R2, R0.reuse, 0x100 ;  /* 0x0000010000027836 */ /* 0x040fe20000000000 */
[----:B------:R-:W-:-:S04]  /*01b0*/  IADD3 R0, P2, PT, R0, UR4, RZ ;  /* 0x0000000400007c10 */ /* 0x000fc8000ff5e0ff */
[----:B------:R-:W-:Y:S01]  /*01c0*/  ISETP.LT.U32.AND P1, PT, R2, UR6, PT ;  /* 0x0000000602007c0c */ /* 0x000fe2000bf21070 */
[----:B------:R-:W-:Y:S01]  /*01d0*/  IMAD.X R3, RZ, RZ, UR5, P2 ;  /* 0x00000005ff037e24 */ /* 0x000fe200090e06ff */
[----:B-1----:R-:W-:Y:S02]  /*01e0*/  LEA R2, P2, R0, UR10, 0x2 ;  /* 0x0000000a00027c11 */ /* 0x002fe4000f8410ff */
[----:B------:R-:W-:Y:S02]  /*01f0*/  ISETP.GT.U32.AND.EX P1, PT, R4, RZ, PT, P1 ;  /* 0x000000ff0400720c */ /* 0x000fe40003f24110 */
[----:B------:R-:W-:Y:S01]  /*0200*/  LEA.HI.X R3, R0, UR11, R3, 0x2, P2 ;  /* 0x0000000b00037c11 */ /* 0x000fe200090f1403 */
[----:B------:R-:W0:Y:S04]  /*0210*/  @P0 LDC R5, c[0x0][0x390] ;  /* 0x0000e400ff050b82 */ /* 0x000e280000000800 */
[----:B0-----:R0:W-:Y:S06]  /*0220*/  @P0 STG.E desc[UR8][R2.64], R5 ;  /* 0x0000000502000986 */ /* 0x0011ec000c101908 */
[----:B------:R-:W-:Y:S05]  /*0230*/  @!P1 EXIT ;  /* 0x000000000000994d */ /* 0x000fea0003800000 */
[----:B0-----:R-:W0:Y:S02]  /*0240*/  LDC R5, c[0x0][0x390] ;  /* 0x0000e400ff057b82 */ /* 0x001e240000000800 */
[----:B0-----:R-:W-:Y:S01]  /*0250*/  STG.E desc[UR8][R2.64+0x400], R5 ;  /* 0x0004000502007986 */ /* 0x001fe2000c101908 */
[----:B------:R-:W-:Y:S05]  /*0260*/  EXIT ;  /* 0x000000000000794d */ /* 0x000fea0003800000 */
.L_x_271:
        /* <DEDUP_REMOVED lines=9> */
.L_x_1121:


//--------------------- .text._ZN3cub18CUB_300001_SM_10006detail8for_each13static_kernelINS2_12policy_hub_t12policy_500_tEmN6thrust24THRUST_300001_SM_1000_NS8cuda_cub20__uninitialized_fill7functorINS7_10device_ptrIiEEiEEEEvT0_T1_ --------------------------
	.section	.text._ZN3cub18CUB_300001_SM_10006detail8for_each13static_kernelINS2_12policy_hub_t12policy_500_tEmN6thrust24THRUST_300001_SM_1000_NS8cuda_cub20__uninitialized_fill7functorINS7_10device_ptrIiEEiEEEEvT0_T1_,"ax",@progbits
	.align	128
        .global         _ZN3cub18CUB_300001_SM_10006detail8for_each13static_kernelINS2_12policy_hub_t12policy_500_tEmN6thrust24THRUST_300001_SM_1000_NS8cuda_cub20__uninitialized_fill7functorINS7_10device_ptrIiEEiEEEEvT0_T1_
        .type           _ZN3cub18CUB_300001_SM_10006detail8for_each13static_kernelINS2_12policy_hub_t12policy_500_tEmN6thrust24THRUST_300001_SM_1000_NS8cuda_cub20__uninitialized_fill7functorINS7_10device_ptrIiEEiEEEEvT0_T1_,@function
        .size           _ZN3cub18CUB_300001_SM_10006detail8for_each13static_kernelINS2_12policy_hub_t12policy_500_tEmN6thrust24THRUST_300001_SM_1000_NS8cuda_cub20__uninitialized_fill7functorINS7_10device_ptrIiEEiEEEEvT0_T1_,(.L_x_1122 - _ZN3cub18CUB_300001_SM_10006detail8for_each13static_kernelINS2_12policy_hub_t12policy_500_tEmN6thrust24THRUST_300001_SM_1000_NS8cuda_cub20__uninitialized_fill7functorINS7_10device_ptrIiEEiEEEEvT0_T1_)
        .other          _ZN3cub18CUB_300001_SM_10006detail8for_each13static_kernelINS2_12policy_hub_t12policy_500_tEmN6thrust24THRUST_300001_SM_1000_NS8cuda_cub20__uninitialized_fill7functorINS7_10device_ptrIiEEiEEEEvT0_T1_,@"STO_CUDA_ENTRY STV_DEFAULT"
_ZN3cub18CUB_300001_SM_10006detail8for_each13static_kernelINS2_12policy_hub_t12policy_500_tEmN6thrust24THRUST_300001_SM_1000_NS8cuda_cub20__uninitialized_fill7functorINS7_10device_ptrIiEEiEEEEvT0_T1_:
.text._ZN3cub18CUB_300001_SM_10006detail8for_each13static_kernelINS2_12policy_hub_t12policy_500_tEmN6thrust24THRUST_300001_SM_1000_NS8cuda_cub20__uninitialized_fill7functorINS7_10device_ptrIiEEiEEEEvT0_T1_:
        /* <DEDUP_REMOVED lines=20> */
.L_x_272:
        /* <DEDUP_REMOVED lines=19> */
.L_x_273:
        /* <DEDUP_REMOVED lines=9> */
.L_x_1122:


//--------------------- .text._ZN3cub18CUB_300001_SM_10006detail11EmptyKernelIvEEvv --------------------------
	.section	.text._ZN3cub18CUB_300001_SM_10006detail11EmptyKernelIvEEvv,"ax",@progbits
	.align	128
        .global         _ZN3cub18CUB_300001_SM_10006detail11EmptyKernelIvEEvv
        .type           _ZN3cub18CUB_300001_SM_10006detail11EmptyKernelIvEEvv,@function
        .size           _ZN3cub18CUB_300001_SM_10006detail11EmptyKernelIvEEvv,(.L_x_1123 - _ZN3cub18CUB_300001_SM_10006detail11EmptyKernelIvEEvv)
        .other          _ZN3cub18CUB_300001_SM_10006detail11EmptyKernelIvEEvv,@"STO_CUDA_ENTRY STV_DEFAULT"
_ZN3cub18CUB_300001_SM_10006detail11EmptyKernelIvEEvv:
.text._ZN3cub18CUB_300001_SM_10006detail11EmptyKernelIvEEvv:
[----:B------:R-:W-:Y:S01]  /*0000*/  LDC R1, c[0x0][0x37c] ;  /* 0x0000df00ff017b82 */ /* 0x000fe20000000800 */
[----:B------:R-:W-:Y:S05]  /*0010*/  EXIT ;  /* 0x000000000000794d */ /* 0x000fea0003800000 */
.L_x_274:
        /* <DEDUP_REMOVED lines=14> */
.L_x_1123:


//--------------------- .text._ZN6thrust24THRUST_300001_SM_1000_NS8cuda_cub4core6detail13_kernel_agentINS1_8__reduce11ReduceAgentIPN4cuda3std3__45tupleIJflEEESC_SB_lNS1_9__extrema9arg_min_fIflNS9_4lessIfEEEEEEJSC_SC_iSH_EEEvDpT0_ --------------------------
	.section	.text._ZN6thrust24THRUST_300001_SM_1000_NS8cuda_cub4core6detail13_kernel_agentINS1_8__reduce11ReduceAgentIPN4cuda3std3__45tupleIJflEEESC_SB_lNS1_9__extrema9arg_min_fIflNS9_4lessIfEEEEEEJSC_SC_iSH_EEEvDpT0_,"ax",@progbits
	.align	128
        .global         _ZN6thrust24THRUST_300001_SM_1000_NS8cuda_cub4core6detail13_kernel_agentINS1_8__reduce11ReduceAgentIPN4cuda3std3__45tupleIJflEEESC_SB_lNS1_9__extrema9arg_min_fIflNS9_4lessIfEEEEEEJSC_SC_iSH_EEEvDpT0_
        .type           _ZN6thrust24THRUST_300001_SM_1000_NS8cuda_cub4core6detail13_kernel_agentINS1_8__reduce11ReduceAgentIPN4cuda3std3__45tupleIJflEEESC_SB_lNS1_9__extrema9arg_min_fIflNS9_4lessIfEEEEEEJSC_SC_iSH_EEEvDpT0_,@function
        .size           _ZN6thrust24THRUST_300001_SM_1000_NS8cuda_cub4core6detail13_kernel_agentINS1_8__reduce11ReduceAgentIPN4cuda3std3__45tupleIJflEEESC_SB_lNS1_9__extrema9arg_min_fIflNS9_4lessIfEEEEEEJSC_SC_iSH_EEEvDpT0_,(.L_x_1124 - _ZN6thrust24THRUST_300001_SM_1000_NS8cuda_cub4core6detail13_kernel_agentINS1_8__reduce11ReduceAgentIPN4cuda3std3__45tupleIJflEEESC_SB_lNS1_9__extrema9arg_min_fIflNS9_4lessIfEEEEEEJSC_SC_iSH_EEEvDpT0_)
        .other          _ZN6thrust24THRUST_300001_SM_1000_NS8cuda_cub4core6detail13_kernel_agentINS1_8__reduce11ReduceAgentIPN4cuda3std3__45tupleIJflEEESC_SB_lNS1_9__extrema9arg_min_fIflNS9_4lessIfEEEEEEJSC_SC_iSH_EEEvDpT0_,@"STO_CUDA_ENTRY STV_DEFAULT"
_ZN6thrust24THRUST_300001_SM_1000_NS8cuda_cub4core6detail13_kernel_agentINS1_8__reduce11ReduceAgentIPN4cuda3std3__45tupleIJflEEESC_SB_lNS1_9__extrema9arg_min_fIflNS9_4lessIfEEEEEEJSC_SC_iSH_EEEvDpT0_:
.text._ZN6thrust24THRUST_300001_SM_1000_NS8cuda_cub4core6detail13_kernel_agentINS1_8__reduce11ReduceAgentIPN4cuda3std3__45tupleIJflEEESC_SB_lNS1_9__extrema9arg_min_fIflNS9_4lessIfEEEEEEJSC_SC_iSH_EEEvDpT0_:
[----:B------:R-:W-:Y:S01]  /*0000*/  LDC R1, c[0x0][0x37c] ;  /* 0x0000df00ff017b82 */ /* 0x000fe20000000800 */
[----:B------:R-:W0:Y:S02]  /*0010*/  LDCU UR8, c[0x0][0x390] ;  /* 0x00007200ff0877ac */ /* 0x000e240008000800 */
[----:B0-----:R-:W-:-:S13]  /*0020*/  ISETP.NE.AND P0, PT, RZ, UR8, PT ;  /* 0x00000008ff007c0c */ /* 0x001fda000bf05270 */
[----:B------:R-:W-:Y:S05]  /*0030*/  @!P0 EXIT ;  /* 0x000000000000894d */ /* 0x000fea0003800000 */
[----:B------:R-:W-:Y:S01]  /*0040*/  UISETP.GT.AND UP0, UPT, UR8, 0x4ff, UPT ;  /* 0x000004ff0800788c */ /* 0x000fe2000bf04270 */
[----:B------:R-:W-:Y:S01]  /*0050*/  BSSY.RECONVERGENT B0, `(.L_x_275) ;  /* 0x0000648000007945 */ /* 0x000fe20003800200 */
[----:B------:R-:W0:Y:S07]  /*0060*/  LDCU.64 UR10, c[0x0][0x358] ;  /* 0x00006b00ff0a77ac */ /* 0x000e2e0008000a00 */
[----:B------:R-:W-:Y:S05]  /*0070*/  BRA.U UP0, `(.L_x_276) ;  /* 0x0000002d00c87547 */ /* 0x000fea000b800000 */
[----:B------:R-:W1:Y:S01]  /*0080*/  S2R R0, SR_TID.X ;  /* 0x0000000000007919 */ /* 0x000e620000002100 */
[----:B------:R-:W2:Y:S01]  /*0090*/  LDCU UR4, c[0x0][0x390] ;  /* 0x00007200ff0477ac */ /* 0x000ea20008000800 */
[----:B------:R-:W-:Y:S01]  /*00a0*/  BSSY.RECONVERGENT B1, `(.L_x_277) ;  /* 0x000000b000017945 */ /* 0x000fe20003800200 */
[----:B------:R-:W-:Y:S01]  /*00b0*/  IMAD.MOV.U32 R5, RZ, RZ, RZ ;  /* 0x000000ffff057224 */ /* 0x000fe200078e00ff */
[----:B------:R-:W-:Y:S02]  /*00c0*/  CS2R R2, SRZ ;  /* 0x0000000000027805 */ /* 0x000fe4000001ff00 */
[----:B-1----:R-:W-:Y:S01]  /*00d0*/  ISETP.GE.AND P0, PT, R0, UR8, PT ;  /* 0x0000000800007c0c */ /* 0x002fe2000bf06270 */
[----:B------:R-:W-:-:S12]  /*00e0*/  IMAD.MOV.U32 R4, RZ, RZ, R0 ;  /* 0x000000ffff047224 */ /* 0x000fd800078e0000 */
[----:B--2---:R-:W-:Y:S05]  /*00f0*/  @P0 BRA `(.L_x_278) ;  /* 0x0000000000140947 */ /* 0x004fea0003800000 */
[----:B------:R-:W1:Y:S02]  /*0100*/  LDC.64 R6, c[0x0][0x380] ;  /* 0x0000e000ff067b82 */ /* 0x000e640000000a00 */
[----:B-1----:R-:W-:-:S05]  /*0110*/  IMAD.WIDE.U32 R6, R0, 0x10, R6 ;  /* 0x0000001000067825 */ /* 0x002fca00078e0006 */
[----:B0-----:R1:W5:Y:S04]  /*0120*/  LDG.E.CONSTANT R5, desc[UR10][R6.64] ;  /* 0x0000000a06057981 */ /* 0x001368000c1e9900 */
[----:B------:R1:W5:Y:S01]  /*0130*/  LDG.E.64.CONSTANT R2, desc[UR10][R6.64+0x8] ;  /* 0x0000080a06027981 */ /* 0x000362000c1e9b00 */
[----:B------:R-:W-:-:S07]  /*0140*/  VIADD R4, R0, 0x100 ;  /* 0x0000010000047836 */ /* 0x000fce0000000000 */
.L_x_278:
[----:B0-----:R-:W-:Y:S05]  /*0150*/  BSYNC.RECONVERGENT B1 ;  /* 0x0000000000017941 */ /* 0x001fea0003800200 */
.L_x_277:
[----:B------:R-:W-:Y:S01]  /*0160*/  ISETP.GE.AND P0, PT, R4, UR8, PT ;  /* 0x0000000804007c0c */ /* 0x000fe2000bf06270 */
[----:B------:R-:W-:-:S12]  /*0170*/  BSSY.RECONVERGENT B1, `(.L_x_279) ;  /* 0x0000082000017945 */ /* 0x000fd80003800200 */
[----:B------:R-:W-:Y:S05]  /*0180*/  @P0 BRA `(.L_x_280) ;  /* 0x0000000800000947 */ /* 0x000fea0003800000 */
[----:B-1----:R-:W-:Y:S01]  /*0190*/  LOP3.LUT R6, RZ, R4, RZ, 0x33, !PT ;  /* 0x00000004ff067212 */ /* 0x002fe200078e33ff */
[----:B------:R-:W-:Y:S04]  /*01a0*/  BSSY.RECONVERGENT B2, `(.L_x_281) ;  /* 0x0000027000027945 */ /* 0x000fe80003800200 */
[----:B------:R-:W-:-:S05]  /*01b0*/  VIADD R14, R6, UR8 ;  /* 0x00000008060e7c36 */ /* 0x000fca0008000000 */
[----:B------:R-:W-:-:S04]  /*01c0*/  LOP3.LUT R6, R14, 0x300, RZ, 0xc0, !PT ;  /* 0x000003000e067812 */ /* 0x000fc800078ec0ff */
[----:B------:R-:W-:-:S13]  /*01d0*/  ISETP.NE.AND P0, PT, R6, 0x300, PT ;  /* 0x000003000600780c */ /* 0x000fda0003f05270 */
[----:B------:R-:W-:Y:S05]  /*01e0*/  @!P0 BRA `(.L_x_282) ;  /* 0x0000000000888947 */ /* 0x000fea0003800000 */
[----:B------:R-:W0:Y:S01]  /*01f0*/  LDC.64 R6, c[0x0][0x380] ;  /* 0x0000e000ff067b82 */ /* 0x000e220000000a00 */
[----:B------:R-:W-:-:S04]  /*0200*/  LEA.HI R8, R14, 0x1, RZ, 0x18 ;  /* 0x000000010e087811 */ /* 0x000fc800078fc0ff */
[----:B------:R-:W-:-:S05]  /*0210*/  LOP3.LUT R8, R8, 0x3, RZ, 0xc0, !PT ;  /* 0x0000000308087812 */ /* 0x000fca00078ec0ff */
[----:B------:R-:W-:Y:S02]  /*0220*/  IMAD.MOV R10, RZ, RZ, -R8 ;  /* 0x000000ffff0a7224 */ /* 0x000fe400078e0a08 */
[----:B0-----:R-:W-:-:S04]  /*0230*/  IMAD.WIDE.U32 R6, R4, 0x10, R6 ;  /* 0x0000001004067825 */ /* 0x001fc800078e0006 */
[----:B------:R-:W-:-:S07]  /*0240*/  IMAD.MOV.U32 R13, RZ, RZ, R6 ;  /* 0x000000ffff0d7224 */ /* 0x000fce00078e0006 */
.L_x_285:
[----:B------:R-:W-:-:S05]  /*0250*/  IMAD.MOV.U32 R6, RZ, RZ, R13 ;  /* 0x000000ffff067224 */ /* 0x000fca00078e000d */
[----:B------:R-:W2:Y:S01]  /*0260*/  LDG.E.CONSTANT R12, desc[UR10][R6.64] ;  /* 0x0000000a060c7981 */ /* 0x000ea2000c1e9900 */
[----:B------:R-:W-:Y:S01]  /*0270*/  VIADD R10, R10, 0x1 ;  /* 0x000000010a0a7836 */ /* 0x000fe20000000000 */
[----:B------:R-:W-:Y:S01]  /*0280*/  BSSY.RECONVERGENT B3, `(.L_x_283) ;  /* 0x0000015000037945 */ /* 0x000fe20003800200 */
[----:B------:R-:W-:-:S03]  /*0290*/  IADD3 R13, P3, PT, R6, 0x1000, RZ ;  /* 0x00001000060d7810 */ /* 0x000fc60007f7e0ff */
[----:B------:R-:W-:Y:S02]  /*02a0*/  ISETP.NE.AND P2, PT, R10, RZ, PT ;  /* 0x000000ff0a00720c */ /* 0x000fe40003f45270 */
[----:B--2--5:R-:W-:-:S13]  /*02b0*/  FSETP.GEU.AND P0, PT, R5, R12, PT ;  /* 0x0000000c0500720b */ /* 0x024fda0003f0e000 */
[----:B------:R-:W-:Y:S05]  /*02c0*/  @!P0 BRA `(.L_x_284) ;  /* 0x0000000000408947 */ /* 0x000fea0003800000 */
[----:B------:R-:W2:Y:S01]  /*02d0*/  LDG.E.64.CONSTANT R8, desc[UR10][R6.64+0x8] ;  /* 0x0000080a06087981 */ /* 0x000ea2000c1e9b00 */
[----:B------:R-:W-:Y:S01]  /*02e0*/  FSETP.GEU.AND P4, PT, R12, R5, PT ;  /* 0x000000050c00720b */ /* 0x000fe20003f8e000 */
[----:B------:R-:W-:Y:S02]  /*02f0*/  IMAD.MOV.U32 R11, RZ, RZ, R2 ;  /* 0x000000ffff0b7224 */ /* 0x000fe400078e0002 */
[----:B------:R-:W-:Y:S02]  /*0300*/  IMAD.MOV.U32 R2, RZ, RZ, R5 ;  /* 0x000000ffff027224 */ /* 0x000fe400078e0005 */
[----:B------:R-:W-:-:S08]  /*0310*/  IMAD.MOV.U32 R5, RZ, RZ, R12 ;  /* 0x000000ffff057224 */ /* 0x000fd000078e000c */
[CC--:B--2---:R-:W-:Y:S02]  /*0320*/  @P4 ISETP.GE.U32.AND P1, PT, R11.reuse, R8.reuse, PT ;  /* 0x000000080b00420c */ /* 0x0c4fe40003f26070 */
[----:B------:R-:W-:Y:S02]  /*0330*/  @P4 ISETP.LT.U32.AND P0, PT, R11, R8, PT ;  /* 0x000000080b00420c */ /* 0x000fe40003f01070 */
[CC--:B------:R-:W-:Y:S02]  /*0340*/  @P4 ISETP.GE.AND.EX P1, PT, R3.reuse, R9.reuse, PT, P1 ;  /* 0x000000090300420c */ /* 0x0c0fe40003f26310 */
[----:B------:R-:W-:Y:S02]  /*0350*/  @P4 ISETP.LT.AND.EX P0, PT, R3, R9, PT, P0 ;  /* 0x000000090300420c */ /* 0x000fe40003f01300 */
[----:B------:R-:W-:Y:S01]  /*0360*/  @P4 FSEL R5, R2, R12, !P1 ;  /* 0x0000000c02054208 */ /* 0x000fe20004800000 */
[----:B------:R-:W-:Y:S01]  /*0370*/  IMAD.MOV.U32 R2, RZ, RZ, R8 ;  /* 0x000000ffff027224 */ /* 0x000fe200078e0008 */
[----:B------:R-:W-:-:S02]  /*0380*/  @P4 SEL R11, R11, R8, P0 ;  /* 0x000000080b0b4207 */ /* 0x000fc40000000000 */
[----:B------:R-:W-:Y:S01]  /*0390*/  @P4 SEL R12, R3, R9, P0 ;  /* 0x00000009030c4207 */ /* 0x000fe20000000000 */
[----:B------:R-:W-:Y:S02]  /*03a0*/  IMAD.MOV.U32 R3, RZ, RZ, R9 ;  /* 0x000000ffff037224 */ /* 0x000fe400078e0009 */
[----:B------:R-:W-:Y:S02]  /*03b0*/  @P4 IMAD.MOV.U32 R2, RZ, RZ, R11 ;  /* 0x000000ffff024224 */ /* 0x000fe400078e000b */
[----:B------:R-:W-:-:S07]  /*03c0*/  @P4 IMAD.MOV.U32 R3, RZ, RZ, R12 ;  /* 0x000000ffff034224 */ /* 0x000fce00078e000c */
.L_x_284:
[----:B------:R-:W-:Y:S05]  /*03d0*/  BSYNC.RECONVERGENT B3 ;  /* 0x0000000000037941 */ /* 0x000fea0003800200 */
.L_x_283:
[----:B------:R-:W-:Y:S02]  /*03e0*/  IMAD.X R7, RZ, RZ, R7, P3 ;  /* 0x000000ffff077224 */ /* 0x000fe400018e0607 */
[----:B------:R-:W-:Y:S01]  /*03f0*/  VIADD R4, R4, 0x100 ;  /* 0x0000010004047836 */ /* 0x000fe20000000000 */
[----:B------:R-:W-:Y:S06]  /*0400*/  @P2 BRA `(.L_x_285) ;  /* 0xfffffffc00902947 */ /* 0x000fec000383ffff */
.L_x_282:
[----:B------:R-:W-:Y:S05]  /*0410*/  BSYNC.RECONVERGENT B2 ;  /* 0x0000000000027941 */ /* 0x000fea0003800200 */
.L_x_281:
[----:B------:R-:W0:Y:S01]  /*0420*/  LDC.64 R6, c[0x0][0x380] ;  /* 0x0000e000ff067b82 */ /* 0x000e220000000a00 */
[----:B------:R-:W-:-:S13]  /*0430*/  ISETP.GE.U32.AND P0, PT, R14, 0x300, PT ;  /* 0x000003000e00780c */ /* 0x000fda0003f06070 */
[----:B------:R-:W-:Y:S05]  /*0440*/  @!P0 BRA `(.L_x_280) ;  /* 0x0000000400508947 */ /* 0x000fea0003800000 */
.L_x_294:
[----:B0-----:R-:W-:-:S05]  /*0450*/  IMAD.WIDE R8, R4, 0x10, R6 ;  /* 0x0000001004087825 */ /* 0x001fca00078e0206 */
[----:B------:R-:W2:Y:S04]  /*0460*/  LDG.E.CONSTANT R14, desc[UR10][R8.64] ;  /* 0x0000000a080e7981 */ /* 0x000ea8000c1e9900 */
[----:B-----5:R0:W5:Y:S04]  /*0470*/  LDG.E.CONSTANT R16, desc[UR10][R8.64+0x1000] ;  /* 0x0010000a08107981 */ /* 0x020168000c1e9900 */
[----:B------:R0:W5:Y:S04]  /*0480*/  LDG.E.CONSTANT R18, desc[UR10][R8.64+0x2000] ;  /* 0x0020000a08127981 */ /* 0x000168000c1e9900 */
[----:B------:R0:W5:Y:S01]  /*0490*/  LDG.E.CONSTANT R10, desc[UR10][R8.64+0x3000] ;  /* 0x0030000a080a7981 */ /* 0x000162000c1e9900 */
[----:B------:R-:W-:Y:S01]  /*04a0*/  BSSY.RECONVERGENT B2, `(.L_x_286) ;  /* 0x0000012000027945 */ /* 0x000fe20003800200 */
[----:B------:R-:W-:-:S02]  /*04b0*/  IMAD.MOV.U32 R15, RZ, RZ, R2 ;  /* 0x000000ffff0f7224 */ /* 0x000fc400078e0002 */
[----:B------:R-:W-:Y:S02]  /*04c0*/  IMAD.MOV.U32 R21, RZ, RZ, R3 ;  /* 0x000000ffff157224 */ /* 0x000fe400078e0003 */
[----:B------:R-:W-:Y:S01]  /*04d0*/  IMAD.MOV.U32 R11, RZ, RZ, R5 ;  /* 0x000000ffff0b7224 */ /* 0x000fe200078e0005 */
[----:B--2---:R-:W-:-:S13]  /*04e0*/  FSETP.GEU.AND P0, PT, R5, R14, PT ;  /* 0x0000000e0500720b */ /* 0x004fda0003f0e000 */
[----:B0-----:R-:W-:Y:S05]  /*04f0*/  @!P0 BRA `(.L_x_287) ;  /* 0x0000000000308947 */ /* 0x001fea0003800000 */
[----:B------:R-:W2:Y:S01]  /*0500*/  LDG.E.64.CONSTANT R12, desc[UR10][R8.64+0x8] ;  /* 0x0000080a080c7981 */ /* 0x000ea2000c1e9b00 */
[----:B------:R-:W-:Y:S01]  /*0510*/  FSETP.GEU.AND P2, PT, R14, R5, PT ;  /* 0x000000050e00720b */ /* 0x000fe20003f4e000 */
[----:B------:R-:W-:-:S12]  /*0520*/  IMAD.MOV.U32 R11, RZ, RZ, R14 ;  /* 0x000000ffff0b7224 */ /* 0x000fd800078e000e */
[CC--:B--2---:R-:W-:Y:S01]  /*0530*/  @P2 ISETP.GE.U32.AND P0, PT, R2.reuse, R12.reuse, PT ;  /* 0x0000000c0200220c */ /* 0x0c4fe20003f06070 */
[----:B------:R-:W-:Y:S01]  /*0540*/  IMAD.MOV.U32 R15, RZ, RZ, R12 ;  /* 0x000000ffff0f7224 */ /* 0x000fe200078e000c */
[C---:B------:R-:W-:Y:S01]  /*0550*/  @P2 ISETP.LT.U32.AND P1, PT, R2.reuse, R12, PT ;  /* 0x0000000c0200220c */ /* 0x040fe20003f21070 */
[----:B------:R-:W-:Y:S01]  /*0560*/  IMAD.MOV.U32 R21, RZ, RZ, R13 ;  /* 0x000000ffff157224 */ /* 0x000fe200078e000d */
[CC--:B------:R-:W-:Y:S02]  /*0570*/  @P2 ISETP.GE.AND.EX P0, PT, R3.reuse, R13.reuse, PT, P0 ;  /* 0x0000000d0300220c */ /* 0x0c0fe40003f06300 */
[----:B------:R-:W-:Y:S02]  /*0580*/  @P2 ISETP.LT.AND.EX P1, PT, R3, R13, PT, P1 ;  /* 0x0000000d0300220c */ /* 0x000fe40003f21310 */
[----:B------:R-:W-:Y:S02]  /*0590*/  @P2 FSEL R11, R5, R14, !P0 ;  /* 0x0000000e050b2208 */ /* 0x000fe40004000000 */
[----:B------:R-:W-:-:S02]  /*05a0*/  @P2 SEL R15, R2, R12, P1 ;  /* 0x0000000c020f2207 */ /* 0x000fc40000800000 */
[----:B------:R-:W-:-:S07]  /*05b0*/  @P2 SEL R21, R3, R13, P1 ;  /* 0x0000000d03152207 */ /* 0x000fce0000800000 */
.L_x_287:
[----:B------:R-:W-:Y:S05]  /*05c0*/  BSYNC.RECONVERGENT B2 ;  /* 0x0000000000027941 */ /* 0x000fea0003800200 */
.L_x_286:
[----:B-----5:R-:W-:Y:S01]  /*05d0*/  FSETP.GEU.AND P0, PT, R11, R16, PT ;  /* 0x000000100b00720b */ /* 0x020fe20003f0e000 */
[----:B------:R-:W-:Y:S01]  /*05e0*/  BSSY.RECONVERGENT B2, `(.L_x_288) ;  /* 0x0000011000027945 */ /* 0x000fe20003800200 */
[----:B------:R-:W-:Y:S02]  /*05f0*/  IMAD.MOV.U32 R17, RZ, RZ, R15 ;  /* 0x000000ffff117224 */ /* 0x000fe400078e000f */
[----:B------:R-:W-:Y:S02]  /*0600*/  IMAD.MOV.U32 R19, RZ, RZ, R21 ;  /* 0x000000ffff137224 */ /* 0x000fe400078e0015 */
[----:B------:R-:W-:-:S07]  /*0610*/  IMAD.MOV.U32 R5, RZ, RZ, R11 ;  /* 0x000000ffff057224 */ /* 0x000fce00078e000b */
[----:B------:R-:W-:Y:S05]  /*0620*/  @!P0 BRA `(.L_x_289) ;  /* 0x0000000000308947 */ /* 0x000fea0003800000 */
[----:B------:R-:W2:Y:S01]  /*0630*/  LDG.E.64.CONSTANT R2, desc[UR10][R8.64+0x1008] ;  /* 0x0010080a08027981 */ /* 0x000ea2000c1e9b00 */
[----:B------:R-:W-:Y:S01]  /*0640*/  FSETP.GEU.AND P2, PT, R16, R11, PT ;  /* 0x0000000b1000720b */ /* 0x000fe20003f4e000 */
[----:B------:R-:W-:-:S12]  /*0650*/  IMAD.MOV.U32 R5, RZ, RZ, R16 ;  /* 0x000000ffff057224 */ /* 0x000fd800078e0010 */
[CC--:B--2---:R-:W-:Y:S01]  /*0660*/  @P2 ISETP.GE.U32.AND P0, PT, R15.reuse, R2.reuse, PT ;  /* 0x000000020f00220c */ /* 0x0c4fe20003f06070 */
[----:B------:R-:W-:Y:S01]  /*0670*/  IMAD.MOV.U32 R17, RZ, RZ, R2 ;  /* 0x000000ffff117224 */ /* 0x000fe200078e0002 */
[----:B------:R-:W-:Y:S01]  /*0680*/  @P2 ISETP.LT.U32.AND P1, PT, R15, R2, PT ;  /* 0x000000020f00220c */ /* 0x000fe20003f21070 */
[----:B------:R-:W-:Y:S01]  /*0690*/  IMAD.MOV.U32 R19, RZ, RZ, R3 ;  /* 0x000000ffff137224 */ /* 0x000fe200078e0003 */
[CC--:B------:R-:W-:Y:S02]  /*06a0*/  @P2 ISETP.GE.AND.EX P0, PT, R21.reuse, R3.reuse, PT, P0 ;  /* 0x000000031500220c */ /* 0x0c0fe40003f06300 */
[----:B------:R-:W-:Y:S02]  /*06b0*/  @P2 ISETP.LT.AND.EX P1, PT, R21, R3, PT, P1 ;  /* 0x000000031500220c */ /* 0x000fe40003f21310 */
[----:B------:R-:W-:Y:S02]  /*06c0*/  @P2 FSEL R5, R11, R16, !P0 ;  /* 0x000000100b052208 */ /* 0x000fe40004000000 */
[----:B------:R-:W-:-:S02]  /*06d0*/  @P2 SEL R17, R15, R2, P1 ;  /* 0x000000020f112207 */ /* 0x000fc40000800000 */
[----:B------:R-:W-:-:S07]  /*06e0*/  @P2 SEL R19, R21, R3, P1 ;  /* 0x0000000315132207 */ /* 0x000fce0000800000 */
.L_x_289:
[----:B------:R-:W-:Y:S05]  /*06f0*/  BSYNC.RECONVERGENT B2 ;  /* 0x0000000000027941 */ /* 0x000fea0003800200 */
.L_x_288:
[----:B------:R-:W-:Y:S01]  /*0700*/  FSETP.GEU.AND P0, PT, R5, R18, PT ;  /* 0x000000120500720b */ /* 0x000fe20003f0e000 */
        /* <DEDUP_REMOVED lines=17> */
.L_x_291:
[----:B------:R-:W-:Y:S05]  /*0820*/  BSYNC.RECONVERGENT B2 ;  /* 0x0000000000027941 */ /* 0x000fea0003800200 */
.L_x_290:
        /* <DEDUP_REMOVED lines=9> */
[CC--:B--2---:R-:W-:Y:S02]  /*08c0*/  @P2 ISETP.GE.U32.AND P0, PT, R13.reuse, R2.reuse, PT ;  /* 0x000000020d00220c */ /* 0x0c4fe40003f06070 */
[----:B------:R-:W-:Y:S02]  /*08d0*/  @P2 ISETP.LT.U32.AND P1, PT, R13, R2, PT ;  /* 0x000000020d00220c */ /* 0x000fe40003f21070 */
[CC--:B------:R-:W-:Y:S02]  /*08e0*/  @P2 ISETP.GE.AND.EX P0, PT, R15.reuse, R3.reuse, PT, P0 ;  /* 0x000000030f00220c */ /* 0x0c0fe40003f06300 */
[----:B------:R-:W-:Y:S02]  /*08f0*/  @P2 ISETP.LT.AND.EX P1, PT, R15, R3, PT, P1 ;  /* 0x000000030f00220c */ /* 0x000fe40003f21310 */
[----:B------:R-:W-:Y:S02]  /*0900*/  @P2 FSEL R5, R11, R10, !P0 ;  /* 0x0000000a0b052208 */ /* 0x000fe40004000000 */
[----:B------:R-:W-:-:S02]  /*0910*/  @P2 SEL R10, R13, R2, P1 ;  /* 0x000000020d0a2207 */ /* 0x000fc40000800000 */
[----:B------:R-:W-:-:S03]  /*0920*/  @P2 SEL R11, R15, R3, P1 ;  /* 0x000000030f0b2207 */ /* 0x000fc60000800000 */
[----:B------:R-:W-:Y:S02]  /*0930*/  @P2 IMAD.MOV.U32 R2, RZ, RZ, R10 ;  /* 0x000000ffff022224 */ /* 0x000fe400078e000a */
[----:B------:R-:W-:-:S07]  /*0940*/  @P2 IMAD.MOV.U32 R3, RZ, RZ, R11 ;  /* 0x000000ffff032224 */ /* 0x000fce00078e000b */
.L_x_293:
[----:B------:R-:W-:Y:S05]  /*0950*/  BSYNC.RECONVERGENT B2 ;  /* 0x0000000000027941 */ /* 0x000fea0003800200 */
.L_x_292:
[----:B------:R-:W-:-:S05]  /*0960*/  VIADD R4, R4, 0x400 ;  /* 0x0000040004047836 */ /* 0x000fca0000000000 */
[----:B------:R-:W-:-:S13]  /*0970*/  ISETP.GE.AND P0, PT, R4, UR4, PT ;  /* 0x0000000404007c0c */ /* 0x000fda000bf06270 */
[----:B------:R-:W-:Y:S05]  /*0980*/  @!P0 BRA `(.L_x_294) ;  /* 0xfffffff800b08947 */ /* 0x000fea000383ffff */
.L_x_280:
[----:B------:R-:W-:Y:S05]  /*0990*/  BSYNC.RECONVERGENT B1 ;  /* 0x0000000000017941 */ /* 0x000fea0003800200 */
.L_x_279:
[----:B------:R-:W2:Y:S02]  /*09a0*/  LDCU UR4, c[0x0][0x390] ;  /* 0x00007200ff0477ac */ /* 0x000ea40008000800 */
[----:B--2---:R-:W-:-:S09]  /*09b0*/  UISETP.GE.AND UP0, UPT, UR4, 0x100, UPT ;  /* 0x000001000400788c */ /* 0x004fd2000bf06270 */
[----:B------:R-:W-:Y:S05]  /*09c0*/  BRA.U !UP0, `(.L_x_295) ;  /* 0x00000011083c7547 */ /* 0x000fea000b800000 */
[----:B------:R-:W2:Y:S01]  /*09d0*/  S2R R12, SR_LANEID ;  /* 0x00000000000c7919 */ /* 0x000ea20000000000 */
[----:B------:R-:W-:Y:S01]  /*09e0*/  BSSY.RECONVERGENT B1, `(.L_x_296) ;  /* 0x0000015000017945 */ /* 0x000fe20003800200 */
[----:B01---5:R-:W-:Y:S01]  /*09f0*/  IMAD.MOV.U32 R7, RZ, RZ, R2 ;  /* 0x000000ffff077224 */ /* 0x023fe200078e0002 */
[----:B------:R-:W0:Y:S01]  /*0a00*/  SHFL.DOWN PT, R6, R5, 0x1, 0x1f ;  /* 0x08201f0005067f89 */ /* 0x000e2200000e0000 */
[----:B------:R-:W-:Y:S02]  /*0a10*/  IMAD.MOV.U32 R8, RZ, RZ, R3 ;  /* 0x000000ffff087224 */ /* 0x000fe400078e0003 */
[----:B------:R-:W-:Y:S01]  /*0a20*/  IMAD.MOV.U32 R4, RZ, RZ, R5 ;  /* 0x000000ffff047224 */ /* 0x000fe200078e0005 */
[----:B------:R1:W3:Y:S04]  /*0a30*/  SHFL.DOWN PT, R9, R2, 0x1, 0x1f ;  /* 0x08201f0002097f89 */ /* 0x0002e800000e0000 */
[----:B------:R1:W4:Y:S01]  /*0a40*/  SHFL.DOWN PT, R11, R3, 0x1, 0x1f ;  /* 0x08201f00030b7f89 */ /* 0x00032200000e0000 */
[----:B0-----:R-:W-:-:S04]  /*0a50*/  FSETP.GEU.AND P0, PT, R5, R6, PT ;  /* 0x000000060500720b */ /* 0x001fc80003f0e000 */
[----:B--2---:R-:W-:-:S13]  /*0a60*/  ISETP.GT.OR P0, PT, R12, 0x1e, !P0 ;  /* 0x0000001e0c00780c */ /* 0x004fda0004704670 */
[----:B-1-34-:R-:W-:Y:S05]  /*0a70*/  @P0 BRA `(.L_x_297) ;  /* 0x00000000002c0947 */ /* 0x01afea0003800000 */
[----:B------:R-:W-:Y:S01]  /*0a80*/  FSETP.GT.AND P2, PT, R5, R6, PT ;  /* 0x000000060500720b */ /* 0x000fe20003f44000 */
[----:B------:R-:W-:Y:S02]  /*0a90*/  IMAD.MOV.U32 R7, RZ, RZ, R9 ;  /* 0x000000ffff077224 */ /* 0x000fe400078e0009 */
[----:B------:R-:W-:Y:S02]  /*0aa0*/  IMAD.MOV.U32 R8, RZ, RZ, R11 ;  /* 0x000000ffff087224 */ /* 0x000fe400078e000b */
[----:B------:R-:W-:-:S08]  /*0ab0*/  IMAD.MOV.U32 R4, RZ, RZ, R6 ;  /* 0x000000ffff047224 */ /* 0x000fd000078e0006 */
[CC--:B------:R-:W-:Y:S02]  /*0ac0*/  @!P2 ISETP.GE.U32.AND P0, PT, R2.reuse, R9.reuse, PT ;  /* 0x000000090200a20c */ /* 0x0c0fe40003f06070 */
[C---:B------:R-:W-:Y:S02]  /*0ad0*/  @!P2 ISETP.LT.U32.AND P1, PT, R2.reuse, R9, PT ;  /* 0x000000090200a20c */ /* 0x040fe40003f21070 */
[CC--:B------:R-:W-:Y:S02]  /*0ae0*/  @!P2 ISETP.GE.AND.EX P0, PT, R3.reuse, R11.reuse, PT, P0 ;  /* 0x0000000b0300a20c */ /* 0x0c0fe40003f06300 */
[----:B------:R-:W-:Y:S02]  /*0af0*/  @!P2 ISETP.LT.AND.EX P1, PT, R3, R11, PT, P1 ;  /* 0x0000000b0300a20c */ /* 0x000fe40003f21310 */
[----:B------:R-:W-:Y:S02]  /*0b00*/  @!P2 FSEL R4, R5, R6, !P0 ;  /* 0x000000060504a208 */ /* 0x000fe40004000000 */
[----:B------:R-:W-:-:S02]  /*0b10*/  @!P2 SEL R7, R2, R9, P1 ;  /* 0x000000090207a207 */ /* 0x000fc40000800000 */
[----:B------:R-:W-:-:S07]  /*0b20*/  @!P2 SEL R8, R3, R11, P1 ;  /* 0x0000000b0308a207 */ /* 0x000fce0000800000 */
.L_x_297:
[----:B------:R-:W-:Y:S05]  /*0b30*/  BSYNC.RECONVERGENT B1 ;  /* 0x0000000000017941 */ /* 0x000fea0003800200 */
.L_x_296:
[----:B------:R-:W0:Y:S01]  /*0b40*/  SHFL.DOWN PT, R3, R4, 0x2, 0x1f ;  /* 0x08401f0004037f89 */ /* 0x000e2200000e0000 */
[----:B------:R-:W-:Y:S01]  /*0b50*/  BSSY.RECONVERGENT B1, `(.L_x_298) ;  /* 0x0000014000017945 */ /* 0x000fe20003800200 */
[----:B------:R-:W-:Y:S02]  /*0b60*/  IMAD.MOV.U32 R5, RZ, RZ, R7 ;  /* 0x000000ffff057224 */ /* 0x000fe400078e0007 */
[----:B------:R1:W2:Y:S01]  /*0b70*/  SHFL.DOWN PT, R10, R7, 0x2, 0x1f ;  /* 0x08401f00070a7f89 */ /* 0x0002a200000e0000 */
[----:B------:R-:W-:Y:S02]  /*0b80*/  IMAD.MOV.U32 R6, RZ, RZ, R8 ;  /* 0x000000ffff067224 */ /* 0x000fe400078e0008 */
[----:B------:R-:W-:Y:S01]  /*0b90*/  IMAD.MOV.U32 R2, RZ, RZ, R4 ;  /* 0x000000ffff027224 */ /* 0x000fe200078e0004 */
[----:B------:R1:W3:Y:S01]  /*0ba0*/  SHFL.DOWN PT, R9, R8, 0x2, 0x1f ;  /* 0x08401f0008097f89 */ /* 0x0002e200000e0000 */
[----:B0-----:R-:W-:-:S04]  /*0bb0*/  FSETP.GEU.AND P0, PT, R4, R3, PT ;  /* 0x000000030400720b */ /* 0x001fc80003f0e000 */
[----:B------:R-:W-:-:S13]  /*0bc0*/  ISETP.GT.OR P0, PT, R12, 0x1d, !P0 ;  /* 0x0000001d0c00780c */ /* 0x000fda0004704670 */
[----:B-123--:R-:W-:Y:S05]  /*0bd0*/  @P0 BRA `(.L_x_299) ;  /* 0x00000000002c0947 */ /* 0x00efea0003800000 */
[----:B------:R-:W-:Y:S01]  /*0be0*/  FSETP.GT.AND P2, PT, R4, R3, PT ;  /* 0x000000030400720b */ /* 0x000fe20003f44000 */
[----:B------:R-:W-:Y:S02]  /*0bf0*/  IMAD.MOV.U32 R5, RZ, RZ, R10 ;  /* 0x000000ffff057224 */ /* 0x000fe400078e000a */
[----:B------:R-:W-:Y:S02]  /*0c00*/  IMAD.MOV.U32 R6, RZ, RZ, R9 ;  /* 0x000000ffff067224 */ /* 0x000fe400078e0009 */
[----:B------:R-:W-:-:S08]  /*0c10*/  IMAD.MOV.U32 R2, RZ, RZ, R3 ;  /* 0x000000ffff027224 */ /* 0x000fd000078e0003 */
[CC--:B------:R-:W-:Y:S02]  /*0c20*/  @!P2 ISETP.GE.U32.AND P0, PT, R7.reuse, R10.reuse, PT ;  /* 0x0000000a0700a20c */ /* 0x0c0fe40003f06070 */
[CC--:B------:R-:W-:Y:S02]  /*0c30*/  @!P2 ISETP.LT.U32.AND P1, PT, R7.reuse, R10.reuse, PT ;  /* 0x0000000a0700a20c */ /* 0x0c0fe40003f21070 */
[CC--:B------:R-:W-:Y:S02]  /*0c40*/  @!P2 ISETP.GE.AND.EX P0, PT, R8.reuse, R9.reuse, PT, P0 ;  /* 0x000000090800a20c */ /* 0x0c0fe40003f06300 */
[----:B------:R-:W-:Y:S02]  /*0c50*/  @!P2 ISETP.LT.AND.EX P1, PT, R8, R9, PT, P1 ;  /* 0x000000090800a20c */ /* 0x000fe40003f21310 */
[----:B------:R-:W-:Y:S02]  /*0c60*/  @!P2 FSEL R2, R4, R3, !P0 ;  /* 0x000000030402a208 */ /* 0x000fe40004000000 */
[----:B------:R-:W-:-:S02]  /*0c70*/  @!P2 SEL R5, R7, R10, P1 ;  /* 0x0000000a0705a207 */ /* 0x000fc40000800000 */
[----:B------:R-:W-:-:S07]  /*0c80*/  @!P2 SEL R6, R8, R9, P1 ;  /* 0x000000090806a207 */ /* 0x000fce0000800000 */
.L_x_299:
[----:B------:R-:W-:Y:S05]  /*0c90*/  BSYNC.RECONVERGENT B1 ;  /* 0x0000000000017941 */ /* 0x000fea0003800200 */
.L_x_298:
        /* <DEDUP_REMOVED lines=21> */
.L_x_301:
[----:B------:R-:W-:Y:S05]  /*0df0*/  BSYNC.RECONVERGENT B1 ;  /* 0x0000000000017941 */ /* 0x000fea0003800200 */
.L_x_300:
        /* <DEDUP_REMOVED lines=15> */
[----:B------:R-:W-:Y:S02]  /*0ef0*/  @!P2 ISETP.LT.U32.AND P1, PT, R4, R9, PT ;  /* 0x000000090400a20c */ /* 0x000fe40003f21070 */
[CC--:B------:R-:W-:Y:S02]  /*0f00*/  @!P2 ISETP.GE.AND.EX P0, PT, R8.reuse, R11.reuse, PT, P0 ;  /* 0x0000000b0800a20c */ /* 0x0c0fe40003f06300 */
[----:B------:R-:W-:Y:S02]  /*0f10*/  @!P2 ISETP.LT.AND.EX P1, PT, R8, R11, PT, P1 ;  /* 0x0000000b0800a20c */ /* 0x000fe40003f21310 */
[----:B------:R-:W-:Y:S02]  /*0f20*/  @!P2 FSEL R5, R3, R2, !P0 ;  /* 0x000000020305a208 */ /* 0x000fe40004000000 */
[----:B------:R-:W-:-:S02]  /*0f30*/  @!P2 SEL R6, R4, R9, P1 ;  /* 0x000000090406a207 */ /* 0x000fc40000800000 */
[----:B------:R-:W-:-:S07]  /*0f40*/  @!P2 SEL R7, R8, R11, P1 ;  /* 0x0000000b0807a207 */ /* 0x000fce0000800000 */
.L_x_303:
[----:B------:R-:W-:Y:S05]  /*0f50*/  BSYNC.RECONVERGENT B1 ;  /* 0x0000000000017941 */ /* 0x000fea0003800200 */
.L_x_302:
[----:B------:R-:W0:Y:S01]  /*0f60*/  SHFL.DOWN PT, R8, R5, 0x10, 0x1f ;  /* 0x0a001f0005087f89 */ /* 0x000e2200000e0000 */
[----:B------:R-:W-:Y:S01]  /*0f70*/  BSSY.RECONVERGENT B1, `(.L_x_304) ;  /* 0x0000015000017945 */ /* 0x000fe20003800200 */
[----:B------:R-:W-:Y:S01]  /*0f80*/  ISETP.NE.AND P2, PT, R12, RZ, PT ;  /* 0x000000ff0c00720c */ /* 0x000fe20003f45270 */
[----:B------:R-:W-:Y:S01]  /*0f90*/  IMAD.MOV.U32 R3, RZ, RZ, R6 ;  /* 0x000000ffff037224 */ /* 0x000fe200078e0006 */
        /* <DEDUP_REMOVED lines=18> */
.L_x_305:
[----:B------:R-:W-:Y:S05]  /*10c0*/  BSYNC.RECONVERGENT B1 ;  /* 0x0000000000017941 */ /* 0x000fea0003800200 */
.L_x_304:
[----:B------:R-:W-:Y:S04]  /*10d0*/  BSSY.RECONVERGENT B1, `(.L_x_306) ;  /* 0x000000c000017945 */ /* 0x000fe80003800200 */
[----:B------:R-:W-:Y:S05]  /*10e0*/  @P2 BRA `(.L_x_307) ;  /* 0x0000000000282947 */ /* 0x000fea0003800000 */
[----:B------:R-:W0:Y:S01]  /*10f0*/  S2R R7, SR_CgaCtaId ;  /* 0x0000000000077919 */ /* 0x000e220000008800 */
[----:B------:R-:W-:Y:S02]  /*1100*/  MOV R6, 0x400 ;  /* 0x0000040000067802 */ /* 0x000fe40000000f00 */
[----:B------:R-:W-:-:S04]  /*1110*/  SHF.R.U32.HI R5, RZ, 0x1, R0 ;  /* 0x00000001ff057819 */ /* 0x000fc80000011600 */
[----:B------:R-:W-:Y:S02]  /*1120*/  LOP3.LUT R5, R5, 0x1f0, RZ, 0xc0, !PT ;  /* 0x000001f005057812 */ /* 0x000fe400078ec0ff */
[----:B0-----:R-:W-:Y:S01]  /*1130*/  LEA R6, R7, R6, 0x18 ;  /* 0x0000000607067211 */ /* 0x001fe200078ec0ff */
[----:B------:R-:W-:-:S04]  /*1140*/  IMAD.MOV.U32 R7, RZ, RZ, R4 ;  /* 0x000000ffff077224 */ /* 0x000fc800078e0004 */
[----:B------:R-:W-:Y:S02]  /*1150*/  IMAD.IADD R5, R5, 0x1, R6 ;  /* 0x0000000105057824 */ /* 0x000fe400078e0206 */
[----:B------:R-:W-:-:S03]  /*1160*/  IMAD.MOV.U32 R6, RZ, RZ, R3 ;  /* 0x000000ffff067224 */ /* 0x000fc600078e0003 */
[----:B------:R0:W-:Y:S04]  /*1170*/  STS [R5+0x8], R2 ;  /* 0x0000080205007388 */ /* 0x0001e80000000800 */
[----:B------:R0:W-:Y:S02]  /*1180*/  STS.64 [R5+0x10], R6 ;  /* 0x0000100605007388 */ /* 0x0001e40000000a00 */
.L_x_307:
[----:B------:R-:W-:Y:S05]  /*1190*/  BSYNC.RECONVERGENT B1 ;  /* 0x0000000000017941 */ /* 0x000fea0003800200 */
.L_x_306:
[----:B------:R-:W-:Y:S01]  /*11a0*/  BAR.SYNC.DEFER_BLOCKING 0x0 ;  /* 0x0000000000007b1d */ /* 0x000fe20000010000 */
[----:B------:R-:W-:-:S13]  /*11b0*/  ISETP.NE.AND P1, PT, R0, RZ, PT ;  /* 0x000000ff0000720c */ /* 0x000fda0003f25270 */
[----:B------:R-:W-:Y:S05]  /*11c0*/  @P1 BRA `(.L_x_308) ;  /* 0x0000005000c01947 */ /* 0x000fea0003800000 */
[----:B0-----:R-:W0:Y:S01]  /*11d0*/  S2R R5, SR_CgaCtaId ;  /* 0x0000000000057919 */ /* 0x001e220000008800 */
[----:B------:R-:W-:Y:S01]  /*11e0*/  MOV R8, 0x400 ;  /* 0x0000040000087802 */ /* 0x000fe20000000f00 */
[----:B------:R-:W-:Y:S01]  /*11f0*/  BSSY.RECONVERGENT B1, `(.L_x_309) ;  /* 0x000001a000017945 */ /* 0x000fe20003800200 */
[----:B------:R-:W-:Y:S02]  /*1200*/  IMAD.MOV.U32 R12, RZ, RZ, R2 ;  /* 0x000000ffff0c7224 */ /* 0x000fe400078e0002 */
[----:B------:R-:W-:Y:S02]  /*1210*/  IMAD.MOV.U32 R6, RZ, RZ, R3 ;  /* 0x000000ffff067224 */ /* 0x000fe400078e0003 */
[----:B------:R-:W-:Y:S01]  /*1220*/  IMAD.MOV.U32 R7, RZ, RZ, R4 ;  /* 0x000000ffff077224 */ /* 0x000fe200078e0004 */
[----:B0-----:R-:W-:-:S05]  /*1230*/  LEA R8, R5, R8, 0x18 ;  /* 0x0000000805087211 */ /* 0x001fca00078ec0ff */
[----:B------:R-:W0:Y:S04]  /*1240*/  LDS R11, [R8+0x18] ;  /* 0x00001800080b7984 */ /* 0x000e280000000800 */
[----:B------:R1:W2:Y:S04]  /*1250*/  LDS R13, [R8+0x28] ;  /* 0x00002800080d7984 */ /* 0x0002a80000000800 */
[----:B------:R1:W3:Y:S04]  /*1260*/  LDS R15, [R8+0x38] ;  /* 0x00003800080f7984 */ /* 0x0002e80000000800 */
[----:B------:R1:W4:Y:S04]  /*1270*/  LDS R10, [R8+0x48] ;  /* 0x00004800080a7984 */ /* 0x0003280000000800 */
[----:B------:R1:W1:Y:S04]  /*1280*/  LDS R9, [R8+0x58] ;  /* 0x0000580008097984 */ /* 0x0002680000000800 */
[----:B------:R0:W1:Y:S04]  /*1290*/  LDS R5, [R8+0x68] ;  /* 0x0000680008057984 */ /* 0x0000680000000800 */
[----:B------:R0:W1:Y:S02]  /*12a0*/  LDS R0, [R8+0x78] ;  /* 0x0000780008007984 */ /* 0x0000640000000800 */
[----:B0-----:R-:W-:-:S13]  /*12b0*/  FSETP.GEU.AND P0, PT, R2, R11, PT ;  /* 0x0000000b0200720b */ /* 0x001fda0003f0e000 */
[----:B--234-:R-:W-:Y:S05]  /*12c0*/  @!P0 BRA `(.L_x_310) ;  /* 0x0000000000308947 */ /* 0x01cfea0003800000 */
[----:B------:R-:W0:Y:S01]  /*12d0*/  LDS.64 R6, [R8+0x20] ;  /* 0x0000200008067984 */ /* 0x000e220000000a00 */
[----:B------:R-:W-:Y:S01]  /*12e0*/  FSETP.GEU.AND P3, PT, R11, R2, PT ;  /* 0x000000020b00720b */ /* 0x000fe20003f6e000 */
[----:B------:R-:W-:-:S12]  /*12f0*/  IMAD.MOV.U32 R12, RZ, RZ, R11 ;  /* 0x000000ffff0c7224 */ /* 0x000fd800078e000b */
[CC--:B0-----:R-:W-:Y:S02]  /*1300*/  @P3 ISETP.LT.U32.AND P2, PT, R3.reuse, R6.reuse, PT ;  /* 0x000000060300320c */ /* 0x0c1fe40003f41070 */
[CC--:B------:R-:W-:Y:S02]  /*1310*/  @P3 ISETP.GE.U32.AND P0, PT, R3.reuse, R6.reuse, PT ;  /* 0x000000060300320c */ /* 0x0c0fe40003f06070 */
[CC--:B------:R-:W-:Y:S02]  /*1320*/  @P3 ISETP.LT.AND.EX P2, PT, R4.reuse, R7.reuse, PT, P2 ;  /* 0x000000070400320c */ /* 0x0c0fe40003f41320 */
[CC--:B------:R-:W-:Y:S02]  /*1330*/  @P3 ISETP.GE.AND.EX P0, PT, R4.reuse, R7.reuse, PT, P0 ;  /* 0x000000070400320c */ /* 0x0c0fe40003f06300 */
[----:B------:R-:W-:Y:S02]  /*1340*/  @P3 SEL R3, R3, R6, P2 ;  /* 0x0000000603033207 */ /* 0x000fe40001000000 */
[----:B------:R-:W-:-:S02]  /*1350*/  @P3 SEL R4, R4, R7, P2 ;  /* 0x0000000704043207 */ /* 0x000fc40001000000 */
[----:B------:R-:W-:Y:S01]  /*1360*/  @P3 FSEL R12, R2, R11, !P0 ;  /* 0x0000000b020c3208 */ /* 0x000fe20004000000 */
[----:B------:R-:W-:Y:S02]  /*1370*/  @P3 IMAD.MOV.U32 R6, RZ, RZ, R3 ;  /* 0x000000ffff063224 */ /* 0x000fe400078e0003 */
[----:B------:R-:W-:-:S07]  /*1380*/  @P3 IMAD.MOV.U32 R7, RZ, RZ, R4 ;  /* 0x000000ffff073224 */ /* 0x000fce00078e0004 */
.L_x_310:
[----:B------:R-:W-:Y:S05]  /*1390*/  BSYNC.RECONVERGENT B1 ;  /* 0x0000000000017941 */ /* 0x000fea0003800200 */
.L_x_309:
[----:B------:R-:W-:Y:S01]  /*13a0*/  FSETP.GEU.AND P0, PT, R12, R13, PT ;  /* 0x0000000d0c00720b */ /* 0x000fe20003f0e000 */
[----:B------:R-:W-:Y:S01]  /*13b0*/  BSSY.RECONVERGENT B1, `(.L_x_311) ;  /* 0x0000011000017945 */ /* 0x000fe20003800200 */
[----:B------:R-:W-:Y:S02]  /*13c0*/  IMAD.MOV.U32 R17, RZ, RZ, R6 ;  /* 0x000000ffff117224 */ /* 0x000fe400078e0006 */
[----:B------:R-:W-:Y:S02]  /*13d0*/  IMAD.MOV.U32 R14, RZ, RZ, R7 ;  /* 0x000000ffff0e7224 */ /* 0x000fe400078e0007 */
[----:B------:R-:W-:-:S07]  /*13e0*/  IMAD.MOV.U32 R2, RZ, RZ, R12 ;  /* 0x000000ffff027224 */ /* 0x000fce00078e000c */
[----:B------:R-:W-:Y:S05]  /*13f0*/  @!P0 BRA `(.L_x_312) ;  /* 0x0000000000308947 */ /* 0x000fea0003800000 */
[----:B------:R-:W0:Y:S01]  /*1400*/  LDS.64 R18, [R8+0x30] ;  /* 0x0000300008127984 */ /* 0x000e220000000a00 */
[----:B------:R-:W-:Y:S01]  /*1410*/  FSETP.GEU.AND P3, PT, R13, R12, PT ;  /* 0x0000000c0d00720b */ /* 0x000fe20003f6e000 */
[----:B------:R-:W-:-:S12]  /*1420*/  IMAD.MOV.U32 R2, RZ, RZ, R13 ;  /* 0x000000ffff027224 */ /* 0x000fd800078e000d */
[CC--:B0-----:R-:W-:Y:S01]  /*1430*/  @P3 ISETP.GE.U32.AND P0, PT, R6.reuse, R18.reuse, PT ;  /* 0x000000120600320c */ /* 0x0c1fe20003f06070 */
[----:B------:R-:W-:Y:S01]  /*1440*/  IMAD.MOV.U32 R17, RZ, RZ, R18 ;  /* 0x000000ffff117224 */ /* 0x000fe200078e0012 */
[-C--:B------:R-:W-:Y:S01]  /*1450*/  @P3 ISETP.LT.U32.AND P2, PT, R6, R18.reuse, PT ;  /* 0x000000120600320c */ /* 0x080fe20003f41070 */
[----:B------:R-:W-:Y:S01]  /*1460*/  IMAD.MOV.U32 R14, RZ, RZ, R19 ;  /* 0x000000ffff0e7224 */ /* 0x000fe200078e0013 */
[CC--:B------:R-:W-:Y:S02]  /*1470*/  @P3 ISETP.GE.AND.EX P0, PT, R7.reuse, R19.reuse, PT, P0 ;  /* 0x000000130700320c */ /* 0x0c0fe40003f06300 */
[----:B------:R-:W-:Y:S02]  /*1480*/  @P3 ISETP.LT.AND.EX P2, PT, R7, R19, PT, P2 ;  /* 0x000000130700320c */ /* 0x000fe40003f41320 */
[----:B------:R-:W-:Y:S02]  /*1490*/  @P3 FSEL R2, R12, R13, !P0 ;  /* 0x0000000d0c023208 */ /* 0x000fe40004000000 */
[----:B------:R-:W-:-:S02]  /*14a0*/  @P3 SEL R17, R6, R18, P2 ;  /* 0x0000001206113207 */ /* 0x000fc40001000000 */
[----:B------:R-:W-:-:S07]  /*14b0*/  @P3 SEL R14, R7, R19, P2 ;  /* 0x00000013070e3207 */ /* 0x000fce0001000000 */
.L_x_312:
[----:B------:R-:W-:Y:S05]  /*14c0*/  BSYNC.RECONVERGENT B1 ;  /* 0x0000000000017941 */ /* 0x000fea0003800200 */
.L_x_311:
        /* <DEDUP_REMOVED lines=11> */
[CC--:B------:R-:W-:Y:S01]  /*1580*/  @P3 ISETP.LT.U32.AND P2, PT, R17.reuse, R6.reuse, PT ;  /* 0x000000061100320c */ /* 0x0c0fe20003f41070 */
[----:B------:R-:W-:Y:S01]  /*1590*/  IMAD.MOV.U32 R4, RZ, RZ, R7 ;  /* 0x000000ffff047224 */ /* 0x000fe200078e0007 */
[CC--:B------:R-:W-:Y:S02]  /*15a0*/  @P3 ISETP.GE.AND.EX P0, PT, R14.reuse, R7.reuse, PT, P0 ;  /* 0x000000070e00320c */ /* 0x0c0fe40003f06300 */
[----:B------:R-:W-:Y:S02]  /*15b0*/  @P3 ISETP.LT.AND.EX P2, PT, R14, R7, PT, P2 ;  /* 0x000000070e00320c */ /* 0x000fe40003f41320 */
[----:B------:R-:W-:Y:S02]  /*15c0*/  @P3 FSEL R3, R2, R15, !P0 ;  /* 0x0000000f02033208 */ /* 0x000fe40004000000 */
[----:B------:R-:W-:-:S02]  /*15d0*/  @P3 SEL R11, R17, R6, P2 ;  /* 0x00000006110b3207 */ /* 0x000fc40001000000 */
[----:B------:R-:W-:-:S07]  /*15e0*/  @P3 SEL R4, R14, R7, P2 ;  /* 0x000000070e043207 */ /* 0x000fce0001000000 */
.L_x_314:
[----:B------:R-:W-:Y:S05]  /*15f0*/  BSYNC.RECONVERGENT B1 ;  /* 0x0000000000017941 */ /* 0x000fea0003800200 */
.L_x_313:
        /* <DEDUP_REMOVED lines=18> */
.L_x_316:
[----:B------:R-:W-:Y:S05]  /*1720*/  BSYNC.RECONVERGENT B1 ;  /* 0x0000000000017941 */ /* 0x000fea0003800200 */
.L_x_315:
[----:B-1----:R-:W-:Y:S01]  /*1730*/  FSETP.GEU.AND P0, PT, R2, R9, PT ;  /* 0x000000090200720b */ /* 0x002fe20003f0e000 */
        /* <DEDUP_REMOVED lines=17> */
.L_x_318:
[----:B------:R-:W-:Y:S05]  /*1850*/  BSYNC.RECONVERGENT B1 ;  /* 0x0000000000017941 */ /* 0x000fea0003800200 */
.L_x_317:
        /* <DEDUP_REMOVED lines=18> */
.L_x_320:
[----:B------:R-:W-:Y:S05]  /*1980*/  BSYNC.RECONVERGENT B1 ;  /* 0x0000000000017941 */ /* 0x000fea0003800200 */
.L_x_319:
[----:B------:R-:W-:Y:S01]  /*1990*/  FSETP.GEU.AND P0, PT, R7, R0, PT ;  /* 0x000000000700720b */ /* 0x000fe20003f0e000 */
[----:B------:R-:W-:Y:S02]  /*19a0*/  IMAD.MOV.U32 R2, RZ, RZ, R7 ;  /* 0x000000ffff027224 */ /* 0x000fe400078e0007 */
[----:B------:R-:W-:Y:S02]  /*19b0*/  IMAD.MOV.U32 R3, RZ, RZ, R9 ;  /* 0x000000ffff037224 */ /* 0x000fe400078e0009 */
[----:B------:R-:W-:-:S08]  /*19c0*/  IMAD.MOV.U32 R4, RZ, RZ, R6 ;  /* 0x000000ffff047224 */ /* 0x000fd000078e0006 */
[----:B------:R-:W-:Y:S05]  /*19d0*/  @!P0 BRA `(.L_x_308) ;  /* 0x0000004800bc8947 */ /* 0x000fea0003800000 */
[----:B------:R-:W0:Y:S01]  /*19e0*/  LDS.64 R10, [R8+0x80] ;  /* 0x00008000080a7984 */ /* 0x000e220000000a00 */
[----:B------:R-:W-:Y:S01]  /*19f0*/  FSETP.GEU.AND P0, PT, R0, R7, PT ;  /* 0x000000070000720b */ /* 0x000fe20003f0e000 */
[----:B------:R-:W-:Y:S02]  /*1a00*/  IMAD.MOV.U32 R2, RZ, RZ, R0 ;  /* 0x000000ffff027224 */ /* 0x000fe400078e0000 */
[----:B0-----:R-:W-:Y:S02]  /*1a10*/  IMAD.MOV.U32 R3, RZ, RZ, R10 ;  /* 0x000000ffff037224 */ /* 0x001fe400078e000a */
[----:B------:R-:W-:-:S08]  /*1a20*/  IMAD.MOV.U32 R4, RZ, RZ, R11 ;  /* 0x000000ffff047224 */ /* 0x000fd000078e000b */
[----:B------:R-:W-:Y:S05]  /*1a30*/  @!P0 BRA `(.L_x_308) ;  /* 0x0000004800a48947 */ /* 0x000fea0003800000 */
[CC--:B------:R-:W-:Y:S02]  /*1a40*/  ISETP.GE.U32.AND P0, PT, R9.reuse, R10.reuse, PT ;  /* 0x0000000a0900720c */ /* 0x0c0fe40003f06070 */
[----:B------:R-:W-:Y:S02]  /*1a50*/  ISETP.LT.U32.AND P2, PT, R9, R10, PT ;  /* 0x0000000a0900720c */ /* 0x000fe40003f41070 */
[CC--:B------:R-:W-:Y:S02]  /*1a60*/  ISETP.GE.AND.EX P0, PT, R6.reuse, R11.reuse, PT, P0 ;  /* 0x0000000b0600720c */ /* 0x0c0fe40003f06300 */
[----:B------:R-:W-:Y:S02]  /*1a70*/  ISETP.LT.AND.EX P2, PT, R6, R11, PT, P2 ;  /* 0x0000000b0600720c */ /* 0x000fe40003f41320 */
[----:B------:R-:W-:Y:S02]  /*1a80*/  FSEL R2, R7, R0, !P0 ;  /* 0x0000000007027208 */ /* 0x000fe40004000000 */
[----:B------:R-:W-:-:S02]  /*1a90*/  SEL R3, R9, R10, P2 ;  /* 0x0000000a09037207 */ /* 0x000fc40001000000 */
[----:B------:R-:W-:Y:S01]  /*1aa0*/  SEL R4, R6, R11, P2 ;  /* 0x0000000b06047207 */ /* 0x000fe20001000000 */
[----:B------:R-:W-:Y:S06]  /*1ab0*/  BRA `(.L_x_308) ;  /* 0x0000004800847947 */ /* 0x000fec0003800000 */
.L_x_295:
[----:B------:R-:W-:Y:S01]  /*1ac0*/  LOP3.LUT R4, R0, 0x3e0, RZ, 0xc0, !PT ;  /* 0x000003e000047812 */ /* 0x000fe200078ec0ff */
[----:B------:R-:W-:Y:S01]  /*1ad0*/  BSSY.RECONVERGENT B1, `(.L_x_321) ;  /* 0x000001b000017945 */ /* 0x000fe20003800200 */
[----:B-----5:R-:W-:Y:S02]  /*1ae0*/  IMAD.MOV.U32 R12, RZ, RZ, R2 ;  /* 0x000000ffff0c7224 */ /* 0x020fe400078e0002 */
[----:B------:R-:W-:Y:S02]  /*1af0*/  IMAD.MOV.U32 R14, RZ, RZ, R3 ;  /* 0x000000ffff0e7224 */ /* 0x000fe400078e0003 */
[----:B01----:R-:W-:Y:S01]  /*1b00*/  VIADD R6, R4, 0x20 ;  /* 0x0000002004067836 */ /* 0x003fe20000000000 */
[----:B------:R-:W-:-:S04]  /*1b10*/  LOP3.LUT R4, RZ, R4, RZ, 0x33, !PT ;  /* 0x00000004ff047212 */ /* 0x000fc800078e33ff */
[----:B------:R-:W-:Y:S01]  /*1b20*/  ISETP.GT.AND P0, PT, R6, UR4, PT ;  /* 0x0000000406007c0c */ /* 0x000fe2000bf04270 */
[----:B------:R-:W-:Y:S02]  /*1b30*/  VIADD R4, R4, UR4 ;  /* 0x0000000404047c36 */ /* 0x000fe40008000000 */
[----:B------:R-:W-:-:S03]  /*1b40*/  IMAD.MOV.U32 R6, RZ, RZ, R5 ;  /* 0x000000ffff067224 */ /* 0x000fc600078e0005 */
[----:B------:R-:W-:Y:S02]  /*1b50*/  SEL R7, R4, 0x1f, P0 ;  /* 0x0000001f04077807 */ /* 0x000fe40000000000 */
[----:B------:R-:W0:Y:S03]  /*1b60*/  S2R R4, SR_LANEID ;  /* 0x0000000000047919 */ /* 0x000e260000000000 */
[----:B------:R-:W1:Y:S04]  /*1b70*/  SHFL.DOWN PT, R8, R5, 0x1, R7 ;  /* 0x0820000005087989 */ /* 0x000e6800000e0007 */
[----:B------:R2:W3:Y:S04]  /*1b80*/  SHFL.DOWN PT, R9, R2, 0x1, R7 ;  /* 0x0820000002097989 */ /* 0x0004e800000e0007 */
[----:B------:R2:W4:Y:S01]  /*1b90*/  SHFL.DOWN PT, R11, R3, 0x1, R7 ;  /* 0x08200000030b7989 */ /* 0x00052200000e0007 */
[----:B-1----:R-:W-:-:S04]  /*1ba0*/  FSETP.GEU.AND P0, PT, R5, R8, PT ;  /* 0x000000080500720b */ /* 0x002fc80003f0e000 */
[----:B0-----:R-:W-:-:S13]  /*1bb0*/  ISETP.GE.OR P0, PT, R4, R7, !P0 ;  /* 0x000000070400720c */ /* 0x001fda0004706670 */
[----:B--234-:R-:W-:Y:S05]  /*1bc0*/  @P0 BRA `(.L_x_322) ;  /* 0x00000000002c0947 */ /* 0x01cfea0003800000 */
        /* <DEDUP_REMOVED lines=11> */
.L_x_322:
[----:B------:R-:W-:Y:S05]  /*1c80*/  BSYNC.RECONVERGENT B1 ;  /* 0x0000000000017941 */ /* 0x000fea0003800200 */
.L_x_321:
[----:B------:R-:W0:Y:S01]  /*1c90*/  SHFL.DOWN PT, R3, R6, 0x2, R7 ;  /* 0x0840000006037989 */ /* 0x000e2200000e0007 */
[----:B------:R-:W-:Y:S01]  /*1ca0*/  VIADD R2, R4, 0x2 ;  /* 0x0000000204027836 */ /* 0x000fe20000000000 */
[----:B------:R-:W-:Y:S01]  /*1cb0*/  BSSY.RECONVERGENT B1, `(.L_x_323) ;  /* 0x0000014000017945 */ /* 0x000fe20003800200 */
[----:B------:R-:W-:Y:S01]  /*1cc0*/  IMAD.MOV.U32 R8, RZ, RZ, R12 ;  /* 0x000000ffff087224 */ /* 0x000fe200078e000c */
[----:B------:R1:W2:Y:S01]  /*1cd0*/  SHFL.DOWN PT, R5, R12, 0x2, R7 ;  /* 0x084000000c057989 */ /* 0x0002a200000e0007 */
[----:B------:R-:W-:-:S03]  /*1ce0*/  IMAD.MOV.U32 R10, RZ, RZ, R14 ;  /* 0x000000ffff0a7224 */ /* 0x000fc600078e000e */
[----:B------:R1:W3:Y:S01]  /*1cf0*/  SHFL.DOWN PT, R9, R14, 0x2, R7 ;  /* 0x084000000e097989 */ /* 0x0002e200000e0007 */
[----:B0-----:R-:W-:-:S04]  /*1d00*/  FSETP.GEU.AND P0, PT, R6, R3, PT ;  /* 0x000000030600720b */ /* 0x001fc80003f0e000 */
[----:B------:R-:W-:Y:S01]  /*1d10*/  ISETP.GT.OR P0, PT, R2, R7, !P0 ;  /* 0x000000070200720c */ /* 0x000fe20004704670 */
[----:B------:R-:W-:-:S12]  /*1d20*/  IMAD.MOV.U32 R2, RZ, RZ, R6 ;  /* 0x000000ffff027224 */ /* 0x000fd800078e0006 */
        /* <DEDUP_REMOVED lines=12> */
.L_x_324:
[----:B------:R-:W-:Y:S05]  /*1df0*/  BSYNC.RECONVERGENT B1 ;  /* 0x0000000000017941 */ /* 0x000fea0003800200 */
.L_x_323:
        /* <DEDUP_REMOVED lines=22> */
.L_x_326:
[----:B------:R-:W-:Y:S05]  /*1f60*/  BSYNC.RECONVERGENT B1 ;  /* 0x0000000000017941 */ /* 0x000fea0003800200 */
.L_x_325:
[----:B------:R-:W0:Y:S01]  /*1f70*/  SHFL.DOWN PT, R3, R6, 0x8, R7 ;  /* 0x0900000006037989 */ /* 0x000e2200000e0007 */
[----:B------:R-:W-:Y:S01]  /*1f80*/  VIADD R2, R4, 0x8 ;  /* 0x0000000804027836 */ /* 0x000fe20000000000 */
[----:B------:R-:W-:Y:S01]  /*1f90*/  BSSY.RECONVERGENT B1, `(.L_x_327) ;  /* 0x0000014000017945 */ /* 0x000fe20003800200 */
[----:B------:R-:W-:Y:S01]  /*1fa0*/  IMAD.MOV.U32 R8, RZ, RZ, R6 ;  /* 0x000000ffff087224 */ /* 0x000fe200078e0006 */
[----:B------:R1:W2:Y:S01]  /*1fb0*/  SHFL.DOWN PT, R5, R14, 0x8, R7 ;  /* 0x090000000e057989 */ /* 0x0002a200000e0007 */
[----:B------:R-:W-:Y:S02]  /*1fc0*/  IMAD.MOV.U32 R10, RZ, RZ, R14 ;  /* 0x000000ffff0a7224 */ /* 0x000fe400078e000e */
[----:B------:R-:W-:Y:S01]  /*1fd0*/  IMAD.MOV.U32 R12, RZ, RZ, R16 ;  /* 0x000000ffff0c7224 */ /* 0x000fe200078e0010 */
[----:B------:R1:W3:Y:S01]  /*1fe0*/  SHFL.DOWN PT, R9, R16, 0x8, R7 ;  /* 0x0900000010097989 */ /* 0x0002e200000e0007 */
[----:B0-----:R-:W-:-:S04]  /*1ff0*/  FSETP.GEU.AND P0, PT, R6, R3, PT ;  /* 0x000000030600720b */ /* 0x001fc80003f0e000 */
[----:B------:R-:W-:-:S13]  /*2000*/  ISETP.GT.OR P0, PT, R2, R7, !P0 ;  /* 0x000000070200720c */ /* 0x000fda0004704670 */
        /* <DEDUP_REMOVED lines=12> */
.L_x_328:
[----:B------:R-:W-:Y:S05]  /*20d0*/  BSYNC.RECONVERGENT B1 ;  /* 0x0000000000017941 */ /* 0x000fea0003800200 */
.L_x_327:
[----:B------:R-:W0:Y:S01]  /*20e0*/  SHFL.DOWN PT, R5, R8, 0x10, R7 ;  /* 0x0a00000008057989 */ /* 0x000e2200000e0007 */
[C---:B------:R-:W-:Y:S01]  /*20f0*/  VIADD R2, R4.reuse, 0x10 ;  /* 0x0000001004027836 */ /* 0x040fe20000000000 */
[----:B------:R-:W-:Y:S01]  /*2100*/  BSSY.RECONVERGENT B1, `(.L_x_329) ;  /* 0x0000015000017945 */ /* 0x000fe20003800200 */
[----:B------:R-:W-:Y:S01]  /*2110*/  ISETP.NE.AND P2, PT, R4, RZ, PT ;  /* 0x000000ff0400720c */ /* 0x000fe20003f45270 */
[----:B------:R1:W2:Y:S01]  /*2120*/  SHFL.DOWN PT, R9, R10, 0x10, R7 ;  /* 0x0a0000000a097989 */ /* 0x0002a200000e0007 */
[----:B------:R-:W-:Y:S02]  /*2130*/  IMAD.MOV.U32 R3, RZ, RZ, R10 ;  /* 0x000000ffff037224 */ /* 0x000fe400078e000a */
[----:B------:R-:W-:Y:S01]  /*2140*/  IMAD.MOV.U32 R4, RZ, RZ, R12 ;  /* 0x000000ffff047224 */ /* 0x000fe200078e000c */
        /* <DEDUP_REMOVED lines=16> */
.L_x_330:
[----:B------:R-:W-:Y:S05]  /*2250*/  BSYNC.RECONVERGENT B1 ;  /* 0x0000000000017941 */ /* 0x000fea0003800200 */
.L_x_329:
        /* <DEDUP_REMOVED lines=12> */
.L_x_332:
[----:B------:R-:W-:Y:S05]  /*2320*/  BSYNC.RECONVERGENT B1 ;  /* 0x0000000000017941 */ /* 0x000fea0003800200 */
.L_x_331:
[----:B------:R-:W-:Y:S01]  /*2330*/  BAR.SYNC.DEFER_BLOCKING 0x0 ;  /* 0x0000000000007b1d */ /* 0x000fe20000010000 */
[----:B------:R-:W-:-:S13]  /*2340*/  ISETP.NE.AND P1, PT, R0, RZ, PT ;  /* 0x000000ff0000720c */ /* 0x000fda0003f25270 */
[----:B------:R-:W-:Y:S05]  /*2350*/  @P1 BRA `(.L_x_308) ;  /* 0x00000040005c1947 */ /* 0x000fea0003800000 */
[----:B------:R-:W-:Y:S01]  /*2360*/  UISETP.GE.AND UP0, UPT, UR4, 0x21, UPT ;  /* 0x000000210400788c */ /* 0x000fe2000bf06270 */
[----:B------:R-:W-:Y:S02]  /*2370*/  IMAD.MOV.U32 R0, RZ, RZ, R2 ;  /* 0x000000ffff007224 */ /* 0x000fe400078e0002 */
[----:B0-----:R-:W-:Y:S02]  /*2380*/  IMAD.MOV.U32 R7, RZ, RZ, R3 ;  /* 0x000000ffff077224 */ /* 0x001fe400078e0003 */
[----:B------:R-:W-:-:S04]  /*2390*/  IMAD.MOV.U32 R8, RZ, RZ, R4 ;  /* 0x000000ffff087224 */ /* 0x000fc800078e0004 */
[----:B------:R-:W-:Y:S05]  /*23a0*/  BRA.U !UP0, `(.L_x_333) ;  /* 0x00000001085c7547 */ /* 0x000fea000b800000 */
[----:B------:R-:W0:Y:S01]  /*23b0*/  S2R R5, SR_CgaCtaId ;  /* 0x0000000000057919 */ /* 0x000e220000008800 */
[----:B------:R-:W-:Y:S01]  /*23c0*/  MOV R0, 0x400 ;  /* 0x0000040000007802 */ /* 0x000fe20000000f00 */
[----:B------:R-:W-:Y:S01]  /*23d0*/  BSSY.RECONVERGENT B1, `(.L_x_333) ;  /* 0x0000014000017945 */ /* 0x000fe20003800200 */
[----:B------:R-:W-:Y:S02]  /*23e0*/  IMAD.MOV.U32 R7, RZ, RZ, R3 ;  /* 0x000000ffff077224 */ /* 0x000fe400078e0003 */
[----:B------:R-:W-:Y:S01]  /*23f0*/  IMAD.MOV.U32 R8, RZ, RZ, R4 ;  /* 0x000000ffff087224 */ /* 0x000fe200078e0004 */
[----:B0-----:R-:W-:Y:S01]  /*2400*/  LEA R6, R5, R0, 0x18 ;  /* 0x0000000005067211 */ /* 0x001fe200078ec0ff */
[----:B------:R-:W-:-:S04]  /*2410*/  IMAD.MOV.U32 R0, RZ, RZ, R2 ;  /* 0x000000ffff007224 */ /* 0x000fc800078e0002 */
[----:B------:R-:W0:Y:S02]  /*2420*/  LDS R5, [R6+0x18] ;  /* 0x0000180006057984 */ /* 0x000e240000000800 */
[----:B0-----:R-:W-:-:S13]  /*2430*/  FSETP.GEU.AND P0, PT, R2, R5, PT ;  /* 0x000000050200720b */ /* 0x001fda0003f0e000 */
        /* <DEDUP_REMOVED lines=13> */
.L_x_334:
[----:B------:R-:W-:Y:S05]  /*2510*/  BSYNC.RECONVERGENT B1 ;  /* 0x0000000000017941 */ /* 0x000fea0003800200 */
.L_x_333:
[----:B------:R-:W-:Y:S01]  /*2520*/  UISETP.GE.AND UP0, UPT, UR4, 0x41, UPT ;  /* 0x000000410400788c */ /* 0x000fe2000bf06270 */
[----:B------:R-:W-:Y:S02]  /*2530*/  IMAD.MOV.U32 R2, RZ, RZ, R0 ;  /* 0x000000ffff027224 */ /* 0x000fe400078e0000 */
[----:B------:R-:W-:Y:S02]  /*2540*/  IMAD.MOV.U32 R5, RZ, RZ, R7 ;  /* 0x000000ffff057224 */ /* 0x000fe400078e0007 */
        /* <DEDUP_REMOVED lines=24> */
.L_x_336:
[----:B------:R-:W-:Y:S05]  /*26d0*/  BSYNC.RECONVERGENT B1 ;  /* 0x0000000000017941 */ /* 0x000fea0003800200 */
.L_x_335:
        /* <DEDUP_REMOVED lines=27> */
.L_x_338:
[----:B------:R-:W-:Y:S05]  /*2890*/  BSYNC.RECONVERGENT B1 ;  /* 0x0000000000017941 */ /* 0x000fea0003800200 */
.L_x_337:
        /* <DEDUP_REMOVED lines=27> */
.L_x_340:
[----:B------:R-:W-:Y:S05]  /*2a50*/  BSYNC.RECONVERGENT B1 ;  /* 0x0000000000017941 */ /* 0x000fea0003800200 */
.L_x_339:
        /* <DEDUP_REMOVED lines=27> */
.L_x_342:
[----:B------:R-:W-:Y:S05]  /*2c10*/  BSYNC.RECONVERGENT B1 ;  /* 0x0000000000017941 */ /* 0x000fea0003800200 */
.L_x_341:
        /* <DEDUP_REMOVED lines=9> */
[----:B------:R-:W-:Y:S02]  /*2cb0*/  IMAD.MOV.U32 R7, RZ, RZ, R9 ;  /* 0x000000ffff077224 */ /* 0x000fe400078e0009 */
[----:B------:R-:W-:Y:S01]  /*2cc0*/  IMAD.MOV.U32 R6, RZ, RZ, R4 ;  /* 0x000000ffff067224 */ /* 0x000fe200078e0004 */
[----:B0-----:R-:W-:-:S05]  /*2cd0*/  LEA R2, R3, R2, 0x18 ;  /* 0x0000000203027211 */ /* 0x001fca00078ec0ff */
        /* <DEDUP_REMOVED lines=15> */
.L_x_344:
[----:B------:R-:W-:Y:S05]  /*2dd0*/  BSYNC.RECONVERGENT B1 ;  /* 0x0000000000017941 */ /* 0x000fea0003800200 */
.L_x_343:
[----:B------:R-:W-:Y:S01]  /*2de0*/  UISETP.GE.AND UP0, UPT, UR4, 0xe1, UPT ;  /* 0x000000e10400788c */ /* 0x000fe2000bf06270 */
[----:B------:R-:W-:Y:S02]  /*2df0*/  IMAD.MOV.U32 R2, RZ, RZ, R5 ;  /* 0x000000ffff027224 */ /* 0x000fe400078e0005 */
[----:B------:R-:W-:Y:S02]  /*2e00*/  IMAD.MOV.U32 R3, RZ, RZ, R7 ;  /* 0x000000ffff037224 */ /* 0x000fe400078e0007 */
[----:B------:R-:W-:-:S04]  /*2e10*/  IMAD.MOV.U32 R4, RZ, RZ, R6 ;  /* 0x000000ffff047224 */ /* 0x000fc800078e0006 */
[----:B------:R-:W-:Y:S05]  /*2e20*/  BRA.U !UP0, `(.L_x_308) ;  /* 0x0000003508a87547 */ /* 0x000fea000b800000 */
[----:B------:R-:W0:Y:S01]  /*2e30*/  S2R R3, SR_CgaCtaId ;  /* 0x0000000000037919 */ /* 0x000e220000008800 */
[----:B------:R-:W-:Y:S01]  /*2e40*/  MOV R0, 0x400 ;  /* 0x0000040000007802 */ /* 0x000fe20000000f00 */
        /* <DEDUP_REMOVED lines=21> */
.L_x_276:
[----:B------:R-:W1:Y:S01]  /*2fa0*/  S2R R0, SR_TID.X ;  /* 0x0000000000007919 */ /* 0x000e620000002100 */
[----:B------:R-:W1:Y:S02]  /*2fb0*/  LDC.64 R2, c[0x0][0x380] ;  /* 0x0000e000ff027b82 */ /* 0x000e640000000a00 */
[----:B-1----:R-:W-:-:S05]  /*2fc0*/  IMAD.WIDE.U32 R12, R0, 0x10, R2 ;  /* 0x00000010000c7825 */ /* 0x002fca00078e0002 */
[----:B0-----:R-:W2:Y:S04]  /*2fd0*/  LDG.E.CONSTANT R21, desc[UR10][R12.64] ;  /* 0x0000000a0c157981 */ /* 0x001ea8000c1e9900 */
[----:B------:R-:W3:Y:S04]  /*2fe0*/  LDG.E.CONSTANT R10, desc[UR10][R12.64+0x1000] ;  /* 0x0010000a0c0a7981 */ /* 0x000ee8000c1e9900 */
[----:B------:R-:W4:Y:S04]  /*2ff0*/  LDG.E.64.CONSTANT R14, desc[UR10][R12.64+0x8] ;  /* 0x0000080a0c0e7981 */ /* 0x000f28000c1e9b00 */
[----:B------:R0:W5:Y:S04]  /*3000*/  LDG.E.CONSTANT R16, desc[UR10][R12.64+0x2000] ;  /* 0x0020000a0c107981 */ /* 0x000168000c1e9900 */
[----:B------:R0:W5:Y:S04]  /*3010*/  LDG.E.CONSTANT R17, desc[UR10][R12.64+0x3000] ;  /* 0x0030000a0c117981 */ /* 0x000168000c1e9900 */
[----:B------:R0:W5:Y:S04]  /*3020*/  LDG.E.CONSTANT R11, desc[UR10][R12.64+0x4000] ;  /* 0x0040000a0c0b7981 */ /* 0x000168000c1e9900 */
[----:B------:R0:W5:Y:S04]  /*3030*/  LDG.E.64.CONSTANT R6, desc[UR10][R12.64+0x2008] ;  /* 0x0020080a0c067981 */ /* 0x000168000c1e9b00 */
[----:B------:R0:W5:Y:S04]  /*3040*/  LDG.E.64.CONSTANT R4, desc[UR10][R12.64+0x3008] ;  /* 0x0030080a0c047981 */ /* 0x000168000c1e9b00 */
[----:B------:R0:W5:Y:S01]  /*3050*/  LDG.E.64.CONSTANT R2, desc[UR10][R12.64+0x4008] ;  /* 0x0040080a0c027981 */ /* 0x000162000c1e9b00 */
[----:B------:R-:W-:Y:S01]  /*3060*/  BSSY.RECONVERGENT B1, `(.L_x_345) ;  /* 0x0000012000017945 */ /* 0x000fe20003800200 */
[----:B--2---:R-:W-:Y:S01]  /*3070*/  IMAD.MOV.U32 R19, RZ, RZ, R21 ;  /* 0x000000ffff137224 */ /* 0x004fe200078e0015 */
[----:B---3--:R-:W-:Y:S01]  /*3080*/  FSETP.GEU.AND P0, PT, R21, R10, PT ;  /* 0x0000000a1500720b */ /* 0x008fe20003f0e000 */
[----:B----4-:R-:W-:-:S02]  /*3090*/  IMAD.MOV.U32 R8, RZ, RZ, R14 ;  /* 0x000000ffff087224 */ /* 0x010fc400078e000e */
[----:B------:R-:W-:-:S10]  /*30a0*/  IMAD.MOV.U32 R9, RZ, RZ, R15 ;  /* 0x000000ffff097224 */ /* 0x000fd400078e000f */
[----:B0-----:R-:W-:Y:S05]  /*30b0*/  @!P0 BRA `(.L_x_346) ;  /* 0x0000000000308947 */ /* 0x001fea0003800000 */
[----:B------:R-:W2:Y:S01]  /*30c0*/  LDG.E.64.CONSTANT R8, desc[UR10][R12.64+0x1008] ;  /* 0x0010080a0c087981 */ /* 0x000ea2000c1e9b00 */
[----:B------:R-:W-:Y:S01]  /*30d0*/  FSETP.GEU.AND P2, PT, R10, R21, PT ;  /* 0x000000150a00720b */ /* 0x000fe20003f4e000 */
[----:B------:R-:W-:-:S12]  /*30e0*/  IMAD.MOV.U32 R19, RZ, RZ, R10 ;  /* 0x000000ffff137224 */ /* 0x000fd800078e000a */
[CC--:B--2---:R-:W-:Y:S02]  /*30f0*/  @P2 ISETP.GE.U32.AND P0, PT, R14.reuse, R8.reuse, PT ;  /* 0x000000080e00220c */ /* 0x0c4fe40003f06070 */
[C---:B------:R-:W-:Y:S02]  /*3100*/  @P2 ISETP.LT.U32.AND P1, PT, R14.reuse, R8, PT ;  /* 0x000000080e00220c */ /* 0x040fe40003f21070 */
[CC--:B------:R-:W-:Y:S02]  /*3110*/  @P2 ISETP.GE.AND.EX P0, PT, R15.reuse, R9.reuse, PT, P0 ;  /* 0x000000090f00220c */ /* 0x0c0fe40003f06300 */
[----:B------:R-:W-:Y:S02]  /*3120*/  @P2 ISETP.LT.AND.EX P1, PT, R15, R9, PT, P1 ;  /* 0x000000090f00220c */ /* 0x000fe40003f21310 */
[----:B------:R-:W-:Y:S02]  /*3130*/  @P2 FSEL R19, R21, R10, !P0 ;  /* 0x0000000a15132208 */ /* 0x000fe40004000000 */
[----:B------:R-:W-:-:S02]  /*3140*/  @P2 SEL R10, R14, R8, P1 ;  /* 0x000000080e0a2207 */ /* 0x000fc40000800000 */
[----:B------:R-:W-:-:S03]  /*3150*/  @P2 SEL R15, R15, R9, P1 ;  /* 0x000000090f0f2207 */ /* 0x000fc60000800000 */
[----:B------:R-:W-:Y:S02]  /*3160*/  @P2 IMAD.MOV.U32 R8, RZ, RZ, R10 ;  /* 0x000000ffff082224 */ /* 0x000fe400078e000a */
[----:B------:R-:W-:-:S07]  /*3170*/  @P2 IMAD.MOV.U32 R9, RZ, RZ, R15 ;  /* 0x000000ffff092224 */ /* 0x000fce00078e000f */
.L_x_346:
[----:B------:R-:W-:Y:S05]  /*3180*/  BSYNC.RECONVERGENT B1 ;  /* 0x0000000000017941 */ /* 0x000fea0003800200 */
.L_x_345:
[----:B-----5:R-:W-:Y:S01]  /*3190*/  FSETP.GEU.AND P0, PT, R19, R16, PT ;  /* 0x000000101300720b */ /* 0x020fe20003f0e000 */
[----:B------:R-:W-:Y:S01]  /*31a0*/  BSSY.RECONVERGENT B1, `(.L_x_347) ;  /* 0x0000010000017945 */ /* 0x000fe20003800200 */
[----:B------:R-:W-:Y:S02]  /*31b0*/  IMAD.MOV.U32 R10, RZ, RZ, R19 ;  /* 0x000000ffff0a7224 */ /* 0x000fe400078e0013 */
[----:B------:R-:W-:Y:S02]  /*31c0*/  IMAD.MOV.U32 R13, RZ, RZ, R8 ;  /* 0x000000ffff0d7224 */ /* 0x000fe400078e0008 */
[----:B------:R-:W-:-:S07]  /*31d0*/  IMAD.MOV.U32 R14, RZ, RZ, R9 ;  /* 0x000000ffff0e7224 */ /* 0x000fce00078e0009 */
[----:B------:R-:W-:Y:S05]  /*31e0*/  @!P0 BRA `(.L_x_348) ;  /* 0x00000000002c8947 */ /* 0x000fea0003800000 */
[----:B------:R-:W-:Y:S01]  /*31f0*/  FSETP.GEU.AND P2, PT, R16, R19, PT ;  /* 0x000000131000720b */ /* 0x000fe20003f4e000 */
[----:B------:R-:W-:Y:S02]  /*3200*/  IMAD.MOV.U32 R13, RZ, RZ, R6 ;  /* 0x000000ffff0d7224 */ /* 0x000fe400078e0006 */
[----:B------:R-:W-:Y:S02]  /*3210*/  IMAD.MOV.U32 R14, RZ, RZ, R7 ;  /* 0x000000ffff0e7224 */ /* 0x000fe400078e0007 */
[----:B------:R-:W-:-:S08]  /*3220*/  IMAD.MOV.U32 R10, RZ, RZ, R16 ;  /* 0x000000ffff0a7224 */ /* 0x000fd000078e0010 */
[CC--:B------:R-:W-:Y:S02]  /*3230*/  @P2 ISETP.GE.U32.AND P0, PT, R8.reuse, R6.reuse, PT ;  /* 0x000000060800220c */ /* 0x0c0fe40003f06070 */
[C---:B------:R-:W-:Y:S02]  /*3240*/  @P2 ISETP.LT.U32.AND P1, PT, R8.reuse, R6, PT ;  /* 0x000000060800220c */ /* 0x040fe40003f21070 */
[CC--:B------:R-:W-:Y:S02]  /*3250*/  @P2 ISETP.GE.AND.EX P0, PT, R9.reuse, R7.reuse, PT, P0 ;  /* 0x000000070900220c */ /* 0x0c0fe40003f06300 */
[----:B------:R-:W-:Y:S02]  /*3260*/  @P2 ISETP.LT.AND.EX P1, PT, R9, R7, PT, P1 ;  /* 0x000000070900220c */ /* 0x000fe40003f21310 */
[----:B------:R-:W-:Y:S02]  /*3270*/  @P2 FSEL R10, R19, R16, !P0 ;  /* 0x00000010130a2208 */ /* 0x000fe40004000000 */
[----:B------:R-:W-:-:S02]  /*3280*/  @P2 SEL R13, R8, R6, P1 ;  /* 0x00000006080d2207 */ /* 0x000fc40000800000 */
[----:B------:R-:W-:-:S07]  /*3290*/  @P2 SEL R14, R9, R7, P1 ;  /* 0x00000007090e2207 */ /* 0x000fce0000800000 */
.L_x_348:
[----:B------:R-:W-:Y:S05]  /*32a0*/  BSYNC.RECONVERGENT B1 ;  /* 0x0000000000017941 */ /* 0x000fea0003800200 */
.L_x_347:
[----:B------:R-:W-:Y:S01]  /*32b0*/  FSETP.GEU.AND P0, PT, R10, R17, PT ;  /* 0x000000110a00720b */ /* 0x000fe20003f0e000 */
        /* <DEDUP_REMOVED lines=10> */
[CC--:B------:R-:W-:Y:S02]  /*3360*/  @P2 ISETP.LT.U32.AND P1, PT, R13.reuse, R4.reuse, PT ;  /* 0x000000040d00220c */ /* 0x0c0fe40003f21070 */
[CC--:B------:R-:W-:Y:S02]  /*3370*/  @P2 ISETP.GE.AND.EX P0, PT, R14.reuse, R5.reuse, PT, P0 ;  /* 0x000000050e00220c */ /* 0x0c0fe40003f06300 */
[----:B------:R-:W-:Y:S02]  /*3380*/  @P2 ISETP.LT.AND.EX P1, PT, R14, R5, PT, P1 ;  /* 0x000000050e00220c */ /* 0x000fe40003f21310 */
[----:B------:R-:W-:Y:S02]  /*3390*/  @P2 FSEL R6, R10, R17, !P0 ;  /* 0x000000110a062208 */ /* 0x000fe40004000000 */
[----:B------:R-:W-:-:S02]  /*33a0*/  @P2 SEL R7, R13, R4, P1 ;  /* 0x000000040d072207 */ /* 0x000fc40000800000 */
[----:B------:R-:W-:-:S07]  /*33b0*/  @P2 SEL R12, R14, R5, P1 ;  /* 0x000000050e0c2207 */ /* 0x000fce0000800000 */
.L_x_350:
[----:B------:R-:W-:Y:S05]  /*33c0*/  BSYNC.RECONVERGENT B1 ;  /* 0x0000000000017941 */ /* 0x000fea0003800200 */
.L_x_349:
        /* <DEDUP_REMOVED lines=17> */
.L_x_352:
[----:B------:R-:W-:Y:S05]  /*34e0*/  BSYNC.RECONVERGENT B1 ;  /* 0x0000000000017941 */ /* 0x000fea0003800200 */
.L_x_351:
[----:B------:R-:W-:Y:S01]  /*34f0*/  UISETP.GE.U32.AND UP0, UPT, UR8, 0xa00, UPT ;  /* 0x00000a000800788c */ /* 0x000fe2000bf06070 */
[----:B------:R-:W-:Y:S02]  /*3500*/  IMAD.MOV.U32 R5, RZ, RZ, 0x500 ;  /* 0x00000500ff057424 */ /* 0x000fe400078e00ff */
[----:B------:R-:W-:-:S06]  /*3510*/  IMAD.MOV.U32 R4, RZ, RZ, RZ ;  /* 0x000000ffff047224 */ /* 0x000fcc00078e00ff */
[----:B------:R-:W-:Y:S05]  /*3520*/  BRA.U !UP0, `(.L_x_353) ;  /* 0x0000001508647547 */ /* 0x000fea000b800000 */
[----:B------:R-:W-:Y:S01]  /*3530*/  UIADD3 UR9, UP0, UPT, UR8, -0xa00, URZ ;  /* 0xfffff60008097890 */ /* 0x000fe2000ff1e0ff */
[----:B------:R-:W-:Y:S02]  /*3540*/  IMAD.MOV.U32 R5, RZ, RZ, 0x500 ;  /* 0x00000500ff057424 */ /* 0x000fe400078e00ff */
[----:B------:R-:W-:Y:S01]  /*3550*/  IMAD.MOV.U32 R4, RZ, RZ, RZ ;  /* 0x000000ffff047224 */ /* 0x000fe200078e00ff */
[----:B------:R-:W-:Y:S02]  /*3560*/  ULEA.HI.X.SX32 UR8, UR8, 0xffffffff, 0x1, UP0 ;  /* 0xffffffff08087891 */ /* 0x000fe400080f0eff */
[----:B------:R-:W-:Y:S02]  /*3570*/  UIMAD.WIDE.U32 UR12, UR9, -0x33333333, URZ ;  /* 0xcccccccd090c78a5 */ /* 0x000fe4000f8e00ff */
[----:B------:R-:W-:-:S04]  /*3580*/  UIMAD.WIDE.U32 UR4, UR8, -0x33333333, URZ ;  /* 0xcccccccd080478a5 */ /* 0x000fc8000f8e00ff */
[----:B------:R-:W-:-:S04]  /*3590*/  UIMAD.WIDE.U32 UR4, UP0, UR9, -0x33333334, UR4 ;  /* 0xcccccccc090478a5 */ /* 0x000fc8000f800004 */
[----:B------:R-:W-:Y:S02]  /*35a0*/  UIADD3.X UR7, UPT, UPT, URZ, URZ, URZ, UP0, !UPT ;  /* 0x000000ffff077290 */ /* 0x000fe400087fe4ff */
[----:B------:R-:W-:Y:S01]  /*35b0*/  UIADD3 URZ, UP0, UPT, UR13, UR4, URZ ;  /* 0x000000040dff7290 */ /* 0x000fe2000ff1e0ff */
[----:B------:R-:W-:-:S03]  /*35c0*/  UMOV UR6, UR5 ;  /* 0x0000000500067c82 */ /* 0x000fc60008000000 */
[----:B------:R-:W-:Y:S02]  /*35d0*/  UIMAD.WIDE.U32.X UR4, UR8, -0x33333334, UR6, UP0 ;  /* 0xcccccccc080478a5 */ /* 0x000fe400080e0406 */
[----:B------:R-:W-:Y:S02]  /*35e0*/  UISETP.GE.U32.AND UP0, UPT, UR9, 0x500, UPT ;  /* 0x000005000900788c */ /* 0x000fe4000bf06070 */
[----:B------:R-:W-:Y:S02]  /*35f0*/  USHF.R.U64 UR6, UR4, 0xa, UR5 ;  /* 0x0000000a04067899 */ /* 0x000fe40008001205 */
[----:B------:R-:W-:-:S09]  /*3600*/  UISETP.GE.U32.AND.EX UP0, UPT, UR8, URZ, UPT, UP0 ;  /* 0x000000ff0800728c */ /* 0x000fd2000bf06100 */
[----:B------:R-:W-:Y:S05]  /*3610*/  BRA.U !UP0, `(.L_x_354) ;  /* 0x0000000d08707547 */ /* 0x000fea000b800000 */
[----:B------:R-:W0:Y:S01]  /*3620*/  LDCU.64 UR8, c[0x0][0x380] ;  /* 0x00007000ff0877ac */ /* 0x000e220008000a00 */
[----:B------:R-:W-:Y:S02]  /*3630*/  IMAD.MOV.U32 R5, RZ, RZ, 0x500 ;  /* 0x00000500ff057424 */ /* 0x000fe400078e00ff */
[----:B------:R-:W-:Y:S01]  /*3640*/  IMAD.MOV.U32 R4, RZ, RZ, RZ ;  /* 0x000000ffff047224 */ /* 0x000fe200078e00ff */
[----:B------:R-:W-:-:S04]  /*3650*/  UIADD3 UR4, UP0, UPT, UR6, 0x1, URZ ;  /* 0x0000000106047890 */ /* 0x000fc8000ff1e0ff */
[----:B------:R-:W-:Y:S02]  /*3660*/  ULEA.HI.X UR5, UR5, URZ, URZ, 0x16, UP0 ;  /* 0x000000ff05057291 */ /* 0x000fe400080fb4ff */
[----:B------:R-:W-:Y:S02]  /*3670*/  ULOP3.LUT UR4, UR4, 0xfffffffe, URZ, 0xc0, !UPT ;  /* 0xfffffffe04047892 */ /* 0x000fe4000f8ec0ff */
[----:B------:R-:W-:Y:S01]  /*3680*/  ULOP3.LUT UR5, UR5, 0x7fffff, URZ, 0xc0, !UPT ;  /* 0x007fffff05057892 */ /* 0x000fe2000f8ec0ff */
[----:B0-----:R-:W-:-:S04]  /*3690*/  LEA R2, P0, R0, UR8, 0x4 ;  /* 0x0000000800027c11 */ /* 0x001fc8000f8020ff */
[----:B------:R-:W-:Y:S02]  /*36a0*/  IADD3 R2, P1, PT, R2, 0xe008, RZ ;  /* 0x0000e00802027810 */ /* 0x000fe40007f3e0ff */
[----:B------:R-:W-:-:S05]  /*36b0*/  LEA.HI.X R3, R0, UR9, RZ, 0x4, P0 ;  /* 0x0000000900037c11 */ /* 0x000fca00080f24ff */
[----:B------:R-:W-:-:S07]  /*36c0*/  IMAD.X R3, RZ, RZ, R3, P1 ;  /* 0x000000ffff037224 */ /* 0x000fce00008e0603 */
.L_x_375:
[----:B------:R-:W2:Y:S04]  /*36d0*/  LDG.E.CONSTANT R15, desc[UR10][R2.64+-0x9008] ;  /* 0xff6ff80a020f7981 */ /* 0x000ea8000c1e9900 */
[----:B------:R0:W5:Y:S04]  /*36e0*/  LDG.E.CONSTANT R23, desc[UR10][R2.64+-0x8008] ;  /* 0xff7ff80a02177981 */ /* 0x000168000c1e9900 */
[----:B------:R0:W5:Y:S04]  /*36f0*/  LDG.E.CONSTANT R11, desc[UR10][R2.64+-0x7008] ;  /* 0xff8ff80a020b7981 */ /* 0x000168000c1e9900 */
[----:B------:R0:W5:Y:S04]  /*3700*/  LDG.E.CONSTANT R7, desc[UR10][R2.64+-0x6008] ;  /* 0xff9ff80a02077981 */ /* 0x000168000c1e9900 */
[----:B------:R0:W5:Y:S04]  /*3710*/  LDG.E.CONSTANT R6, desc[UR10][R2.64+-0x5008] ;  /* 0xffaff80a02067981 */ /* 0x000168000c1e9900 */
[----:B------:R0:W5:Y:S04]  /*3720*/  LDG.E.CONSTANT R16, desc[UR10][R2.64+-0x4008] ;  /* 0xffbff80a02107981 */ /* 0x000168000c1e9900 */
[----:B------:R0:W5:Y:S01]  /*3730*/  LDG.E.CONSTANT R17, desc[UR10][R2.64+-0x3008] ;  /* 0xffcff80a02117981 */ /* 0x000162000c1e9900 */
[----:B------:R-:W-:Y:S01]  /*3740*/  UIADD3 UR4, UP0, UPT, UR4, -0x2, URZ ;  /* 0xfffffffe04047890 */ /* 0x000fe2000ff1e0ff */
[----:B------:R-:W-:Y:S01]  /*3750*/  BSSY.RECONVERGENT B1, `(.L_x_355) ;  /* 0x0000015000017945 */ /* 0x000fe20003800200 */
[----:B------:R-:W-:-:S02]  /*3760*/  IMAD.MOV.U32 R14, RZ, RZ, R10 ;  /* 0x000000ffff0e7224 */ /* 0x000fc400078e000a */
[----:B------:R-:W-:Y:S01]  /*3770*/  UIADD3.X UR5, UPT, UPT, UR5, -0x1, URZ, UP0, !UPT ;  /* 0xffffffff05057890 */ /* 0x000fe200087fe4ff */
[----:B------:R-:W-:Y:S01]  /*3780*/  IMAD.MOV.U32 R19, RZ, RZ, R8 ;  /* 0x000000ffff137224 */ /* 0x000fe200078e0008 */
[----:B------:R-:W-:Y:S01]  /*3790*/  UISETP.NE.U32.AND UP0, UPT, UR4, URZ, UPT ;  /* 0x000000ff0400728c */ /* 0x000fe2000bf05070 */
[----:B------:R-:W-:-:S03]  /*37a0*/  IMAD.MOV.U32 R21, RZ, RZ, R9 ;  /* 0x000000ffff157224 */ /* 0x000fc600078e0009 */
[----:B------:R-:W-:Y:S01]  /*37b0*/  UISETP.NE.AND.EX UP0, UPT, UR5, URZ, UPT, UP0 ;  /* 0x000000ff0500728c */ /* 0x000fe2000bf05300 */
[----:B--2---:R-:W-:-:S13]  /*37c0*/  FSETP.GEU.AND P0, PT, R10, R15, PT ;  /* 0x0000000f0a00720b */ /* 0x004fda0003f0e000 */
[----:B0-----:R-:W-:Y:S05]  /*37d0*/  @!P0 BRA `(.L_x_356) ;  /* 0x0000000000308947 */ /* 0x001fea0003800000 */
[----:B------:R-:W2:Y:S01]  /*37e0*/  LDG.E.64.CONSTANT R12, desc[UR10][R2.64+-0x9000] ;  /* 0xff70000a020c7981 */ /* 0x000ea2000c1e9b00 */
[----:B------:R-:W-:Y:S01]  /*37f0*/  FSETP.GEU.AND P2, PT, R15, R10, PT ;  /* 0x0000000a0f00720b */ /* 0x000fe20003f4e000 */
[----:B------:R-:W-:-:S12]  /*3800*/  IMAD.MOV.U32 R14, RZ, RZ, R15 ;  /* 0x000000ffff0e7224 */ /* 0x000fd800078e000f */
[CC--:B--2---:R-:W-:Y:S01]  /*3810*/  @P2 ISETP.GE.U32.AND P0, PT, R8.reuse, R12.reuse, PT ;  /* 0x0000000c0800220c */ /* 0x0c4fe20003f06070 */
        /* <DEDUP_REMOVED lines=8> */
.L_x_356:
[----:B------:R-:W-:Y:S05]  /*38a0*/  BSYNC.RECONVERGENT B1 ;  /* 0x0000000000017941 */ /* 0x000fea0003800200 */
.L_x_355:
[----:B------:R0:W5:Y:S02]  /*38b0*/  LDG.E.64.CONSTANT R8, desc[UR10][R2.64+-0x8000] ;  /* 0xff80000a02087981 */ /* 0x000164000c1e9b00 */
[----:B-----5:R-:W-:Y:S01]  /*38c0*/  FSETP.GEU.AND P0, PT, R14, R23, PT ;  /* 0x000000170e00720b */ /* 0x020fe20003f0e000 */
[----:B------:R-:W-:Y:S01]  /*38d0*/  BSSY.RECONVERGENT B1, `(.L_x_357) ;  /* 0x0000010000017945 */ /* 0x000fe20003800200 */
[----:B------:R-:W-:Y:S02]  /*38e0*/  IMAD.MOV.U32 R10, RZ, RZ, R14 ;  /* 0x000000ffff0a7224 */ /* 0x000fe400078e000e */
[----:B------:R-:W-:Y:S02]  /*38f0*/  IMAD.MOV.U32 R13, RZ, RZ, R19 ;  /* 0x000000ffff0d7224 */ /* 0x000fe400078e0013 */
[----:B------:R-:W-:-:S07]  /*3900*/  IMAD.MOV.U32 R15, RZ, RZ, R21 ;  /* 0x000000ffff0f7224 */ /* 0x000fce00078e0015 */
[----:B0-----:R-:W-:Y:S05]  /*3910*/  @!P0 BRA `(.L_x_358) ;  /* 0x00000000002c8947 */ /* 0x001fea0003800000 */
[----:B------:R-:W-:Y:S01]  /*3920*/  FSETP.GEU.AND P2, PT, R23, R14, PT ;  /* 0x0000000e1700720b */ /* 0x000fe20003f4e000 */
[----:B------:R-:W-:Y:S02]  /*3930*/  IMAD.MOV.U32 R13, RZ, RZ, R8 ;  /* 0x000000ffff0d7224 */ /* 0x000fe400078e0008 */
[----:B------:R-:W-:Y:S02]  /*3940*/  IMAD.MOV.U32 R15, RZ, RZ, R9 ;  /* 0x000000ffff0f7224 */ /* 0x000fe400078e0009 */
[----:B------:R-:W-:-:S08]  /*3950*/  IMAD.MOV.U32 R10, RZ, RZ, R23 ;  /* 0x000000ffff0a7224 */ /* 0x000fd000078e0017 */
[CC--:B------:R-:W-:Y:S02]  /*3960*/  @P2 ISETP.GE.U32.AND P0, PT, R19.reuse, R8.reuse, PT ;  /* 0x000000081300220c */ /* 0x0c0fe40003f06070 */
[-C--:B------:R-:W-:Y:S02]  /*3970*/  @P2 ISETP.LT.U32.AND P1, PT, R19, R8.reuse, PT ;  /* 0x000000081300220c */ /* 0x080fe40003f21070 */
[CC--:B------:R-:W-:Y:S02]  /*3980*/  @P2 ISETP.GE.AND.EX P0, PT, R21.reuse, R9.reuse, PT, P0 ;  /* 0x000000091500220c */ /* 0x0c0fe40003f06300 */
[----:B------:R-:W-:Y:S02]  /*3990*/  @P2 ISETP.LT.AND.EX P1, PT, R21, R9, PT, P1 ;  /* 0x000000091500220c */ /* 0x000fe40003f21310 */
[----:B------:R-:W-:Y:S02]  /*39a0*/  @P2 FSEL R10, R14, R23, !P0 ;  /* 0x000000170e0a2208 */ /* 0x000fe40004000000 */
[----:B------:R-:W-:-:S02]  /*39b0*/  @P2 SEL R13, R19, R8, P1 ;  /* 0x00000008130d2207 */ /* 0x000fc40000800000 */
[----:B------:R-:W-:-:S07]  /*39c0*/  @P2 SEL R15, R21, R9, P1 ;  /* 0x00000009150f2207 */ /* 0x000fce0000800000 */
.L_x_358:
[----:B------:R-:W-:Y:S05]  /*39d0*/  BSYNC.RECONVERGENT B1 ;  /* 0x0000000000017941 */ /* 0x000fea0003800200 */
.L_x_357:
[----:B------:R0:W5:Y:S01]  /*39e0*/  LDG.E.64.CONSTANT R8, desc[UR10][R2.64+-0x7000] ;  /* 0xff90000a02087981 */ /* 0x000162000c1e9b00 */
[----:B------:R-:W-:Y:S01]  /*39f0*/  FSETP.GEU.AND P0, PT, R10, R11, PT ;  /* 0x0000000b0a00720b */ /* 0x000fe20003f0e000 */
[----:B------:R-:W-:Y:S01]  /*3a00*/  BSSY.RECONVERGENT B1, `(.L_x_359) ;  /* 0x0000010000017945 */ /* 0x000fe20003800200 */
[----:B------:R-:W-:Y:S02]  /*3a10*/  IMAD.MOV.U32 R12, RZ, RZ, R10 ;  /* 0x000000ffff0c7224 */ /* 0x000fe400078e000a */
[----:B------:R-:W-:Y:S02]  /*3a20*/  IMAD.MOV.U32 R19, RZ, RZ, R13 ;  /* 0x000000ffff137224 */ /* 0x000fe400078e000d */
[----:B------:R-:W-:-:S07]  /*3a30*/  IMAD.MOV.U32 R21, RZ, RZ, R15 ;  /* 0x000000ffff157224 */ /* 0x000fce00078e000f */
[----:B0-----:R-:W-:Y:S05]  /*3a40*/  @!P0 BRA `(.L_x_360) ;  /* 0x00000000002c8947 */ /* 0x001fea0003800000 */
[----:B------:R-:W-:Y:S01]  /*3a50*/  FSETP.GEU.AND P2, PT, R11, R10, PT ;  /* 0x0000000a0b00720b */ /* 0x000fe20003f4e000 */
[----:B-----5:R-:W-:Y:S02]  /*3a60*/  IMAD.MOV.U32 R19, RZ, RZ, R8 ;  /* 0x000000ffff137224 */ /* 0x020fe400078e0008 */
        /* <DEDUP_REMOVED lines=9> */
.L_x_360:
[----:B------:R-:W-:Y:S05]  /*3b00*/  BSYNC.RECONVERGENT B1 ;  /* 0x0000000000017941 */ /* 0x000fea0003800200 */
.L_x_359:
[----:B-----5:R0:W5:Y:S01]  /*3b10*/  LDG.E.64.CONSTANT R8, desc[UR10][R2.64+-0x6000] ;  /* 0xffa0000a02087981 */ /* 0x020162000c1e9b00 */
        /* <DEDUP_REMOVED lines=17> */
.L_x_362:
[----:B------:R-:W-:Y:S05]  /*3c30*/  BSYNC.RECONVERGENT B1 ;  /* 0x0000000000017941 */ /* 0x000fea0003800200 */
.L_x_361:
        /* <DEDUP_REMOVED lines=12> */
[----:B------:R-:W-:Y:S02]  /*3d00*/  @P2 ISETP.LT.U32.AND P1, PT, R13, R8, PT ;  /* 0x000000080d00220c */ /* 0x000fe40003f21070 */
[CC--:B------:R-:W-:Y:S02]  /*3d10*/  @P2 ISETP.GE.AND.EX P0, PT, R15.reuse, R9.reuse, PT, P0 ;  /* 0x000000090f00220c */ /* 0x0c0fe40003f06300 */
[----:B------:R-:W-:Y:S02]  /*3d20*/  @P2 ISETP.LT.AND.EX P1, PT, R15, R9, PT, P1 ;  /* 0x000000090f00220c */ /* 0x000fe40003f21310 */
[----:B------:R-:W-:Y:S02]  /*3d30*/  @P2 FSEL R25, R11, R6, !P0 ;  /* 0x000000060b192208 */ /* 0x000fe40004000000 */
[----:B------:R-:W-:-:S02]  /*3d40*/  @P2 SEL R23, R13, R8, P1 ;  /* 0x000000080d172207 */ /* 0x000fc40000800000 */
[----:B------:R-:W-:-:S07]  /*3d50*/  @P2 SEL R21, R15, R9, P1 ;  /* 0x000000090f152207 */ /* 0x000fce0000800000 */
.L_x_364:
[----:B------:R-:W-:Y:S05]  /*3d60*/  BSYNC.RECONVERGENT B1 ;  /* 0x0000000000017941 */ /* 0x000fea0003800200 */
.L_x_363:
[----:B------:R0:W5:Y:S04]  /*3d70*/  LDG.E.CONSTANT R20, desc[UR10][R2.64+-0x2008] ;  /* 0xffdff80a02147981 */ /* 0x000168000c1e9900 */
[----:B------:R0:W5:Y:S04]  /*3d80*/  LDG.E.CONSTANT R19, desc[UR10][R2.64+-0x1008] ;  /* 0xffeff80a02137981 */ /* 0x000168000c1e9900 */
[----:B------:R0:W5:Y:S04]  /*3d90*/  LDG.E.CONSTANT R18, desc[UR10][R2.64+-0x8] ;  /* 0xfffff80a02127981 */ /* 0x000168000c1e9900 */
[----:B-----5:R0:W5:Y:S04]  /*3da0*/  LDG.E.64.CONSTANT R8, desc[UR10][R2.64+-0x3000] ;  /* 0xffd0000a02087981 */ /* 0x020168000c1e9b00 */
[----:B------:R0:W5:Y:S04]  /*3db0*/  LDG.E.64.CONSTANT R10, desc[UR10][R2.64+-0x2000] ;  /* 0xffe0000a020a7981 */ /* 0x000168000c1e9b00 */
[----:B------:R0:W5:Y:S04]  /*3dc0*/  LDG.E.64.CONSTANT R12, desc[UR10][R2.64+-0x1000] ;  /* 0xfff0000a020c7981 */ /* 0x000168000c1e9b00 */
[----:B------:R0:W5:Y:S01]  /*3dd0*/  LDG.E.64.CONSTANT R6, desc[UR10][R2.64] ;  /* 0x0000000a02067981 */ /* 0x000162000c1e9b00 */
[----:B------:R-:W-:Y:S01]  /*3de0*/  FSETP.GEU.AND P0, PT, R25, R16, PT ;  /* 0x000000101900720b */ /* 0x000fe20003f0e000 */
[----:B------:R-:W-:Y:S01]  /*3df0*/  BSSY.RECONVERGENT B1, `(.L_x_365) ;  /* 0x0000011000017945 */ /* 0x000fe20003800200 */
[----:B------:R-:W-:-:S02]  /*3e00*/  IMAD.MOV.U32 R14, RZ, RZ, R25 ;  /* 0x000000ffff0e7224 */ /* 0x000fc400078e0019 */
[----:B------:R-:W-:Y:S02]  /*3e10*/  IMAD.MOV.U32 R27, RZ, RZ, R23 ;  /* 0x000000ffff1b7224 */ /* 0x000fe400078e0017 */
[----:B------:R-:W-:-:S07]  /*3e20*/  IMAD.MOV.U32 R29, RZ, RZ, R21 ;  /* 0x000000ffff1d7224 */ /* 0x000fce00078e0015 */
[----:B0-----:R-:W-:Y:S05]  /*3e30*/  @!P0 BRA `(.L_x_366) ;  /* 0x0000000000308947 */ /* 0x001fea0003800000 */
[----:B------:R-:W2:Y:S01]  /*3e40*/  LDG.E.64.CONSTANT R14, desc[UR10][R2.64+-0x4000] ;  /* 0xffc0000a020e7981 */ /* 0x000ea2000c1e9b00 */
[----:B------:R-:W-:-:S13]  /*3e50*/  FSETP.GEU.AND P2, PT, R16, R25, PT ;  /* 0x000000191000720b */ /* 0x000fda0003f4e000 */
[CC--:B--2---:R-:W-:Y:S01]  /*3e60*/  @P2 ISETP.LT.U32.AND P1, PT, R23.reuse, R14.reuse, PT ;  /* 0x0000000e1700220c */ /* 0x0c4fe20003f21070 */
[----:B------:R-:W-:Y:S01]  /*3e70*/  IMAD.MOV.U32 R27, RZ, RZ, R14 ;  /* 0x000000ffff1b7224 */ /* 0x000fe200078e000e */
[-C--:B------:R-:W-:Y:S01]  /*3e80*/  @P2 ISETP.GE.U32.AND P0, PT, R23, R14.reuse, PT ;  /* 0x0000000e1700220c */ /* 0x080fe20003f06070 */
[----:B------:R-:W-:Y:S01]  /*3e90*/  IMAD.MOV.U32 R29, RZ, RZ, R15 ;  /* 0x000000ffff1d7224 */ /* 0x000fe200078e000f */
[CC--:B------:R-:W-:Y:S02]  /*3ea0*/  @P2 ISETP.LT.AND.EX P1, PT, R21.reuse, R15.reuse, PT, P1 ;  /* 0x0000000f1500220c */ /* 0x0c0fe40003f21310 */
[-C--:B------:R-:W-:Y:S02]  /*3eb0*/  @P2 ISETP.GE.AND.EX P0, PT, R21, R15.reuse, PT, P0 ;  /* 0x0000000f1500220c */ /* 0x080fe40003f06300 */
[----:B------:R-:W-:Y:S01]  /*3ec0*/  @P2 SEL R27, R23, R14, P1 ;  /* 0x0000000e171b2207 */ /* 0x000fe20000800000 */
[----:B------:R-:W-:Y:S01]  /*3ed0*/  IMAD.MOV.U32 R14, RZ, RZ, R16 ;  /* 0x000000ffff0e7224 */ /* 0x000fe200078e0010 */
[----:B------:R-:W-:-:S02]  /*3ee0*/  @P2 SEL R29, R21, R15, P1 ;  /* 0x0000000f151d2207 */ /* 0x000fc40000800000 */
[----:B------:R-:W-:-:S07]  /*3ef0*/  @P2 FSEL R14, R25, R16, !P0 ;  /* 0x00000010190e2208 */ /* 0x000fce0004000000 */
.L_x_366:
[----:B------:R-:W-:Y:S05]  /*3f00*/  BSYNC.RECONVERGENT B1 ;  /* 0x0000000000017941 */ /* 0x000fea0003800200 */
.L_x_365:
[----:B------:R-:W-:Y:S01]  /*3f10*/  FSETP.GEU.AND P0, PT, R14, R17, PT ;  /* 0x000000110e00720b */ /* 0x000fe20003f0e000 */
[----:B------:R-:W-:Y:S01]  /*3f20*/  BSSY.RECONVERGENT B1, `(.L_x_367) ;  /* 0x0000010000017945 */ /* 0x000fe20003800200 */
[----:B------:R-:W-:Y:S02]  /*3f30*/  IMAD.MOV.U32 R15, RZ, RZ, R14 ;  /* 0x000000ffff0f7224 */ /* 0x000fe400078e000e */
[----:B------:R-:W-:Y:S02]  /*3f40*/  IMAD.MOV.U32 R23, RZ, RZ, R27 ;  /* 0x000000ffff177224 */ /* 0x000fe400078e001b */
[----:B------:R-:W-:-:S07]  /*3f50*/  IMAD.MOV.U32 R25, RZ, RZ, R29 ;  /* 0x000000ffff197224 */ /* 0x000fce00078e001d */
[----:B------:R-:W-:Y:S05]  /*3f60*/  @!P0 BRA `(.L_x_368) ;  /* 0x00000000002c8947 */ /* 0x000fea0003800000 */
        /* <DEDUP_REMOVED lines=11> */
.L_x_368:
[----:B------:R-:W-:Y:S05]  /*4020*/  BSYNC.RECONVERGENT B1 ;  /* 0x0000000000017941 */ /* 0x000fea0003800200 */
.L_x_367:
[----:B------:R-:W-:Y:S01]  /*4030*/  FSETP.GEU.AND P0, PT, R15, R20, PT ;  /* 0x000000140f00720b */ /* 0x000fe20003f0e000 */
[----:B------:R-:W-:Y:S01]  /*4040*/  BSSY.RECONVERGENT B1, `(.L_x_369) ;  /* 0x0000010000017945 */ /* 0x000fe20003800200 */
[----:B-----5:R-:W-:Y:S02]  /*4050*/  IMAD.MOV.U32 R8, RZ, RZ, R15 ;  /* 0x000000ffff087224 */ /* 0x020fe400078e000f */
        /* <DEDUP_REMOVED lines=14> */
.L_x_370:
[----:B------:R-:W-:Y:S05]  /*4140*/  BSYNC.RECONVERGENT B1 ;  /* 0x0000000000017941 */ /* 0x000fea0003800200 */
.L_x_369:
        /* <DEDUP_REMOVED lines=17> */
.L_x_372:
[----:B------:R-:W-:Y:S05]  /*4260*/  BSYNC.RECONVERGENT B1 ;  /* 0x0000000000017941 */ /* 0x000fea0003800200 */
.L_x_371:
        /* <DEDUP_REMOVED lines=17> */
.L_x_374:
[----:B------:R-:W-:Y:S05]  /*4380*/  BSYNC.RECONVERGENT B1 ;  /* 0x0000000000017941 */ /* 0x000fea0003800200 */
.L_x_373:
[----:B------:R-:W-:Y:S02]  /*4390*/  IADD3 R5, P0, PT, R5, 0xa00, RZ ;  /* 0x00000a0005057810 */ /* 0x000fe40007f1e0ff */
[----:B------:R-:W-:-:S03]  /*43a0*/  IADD3 R2, P1, PT, R2, 0xa000, RZ ;  /* 0x0000a00002027810 */ /* 0x000fc60007f3e0ff */
[----:B------:R-:W-:Y:S02]  /*43b0*/  IMAD.X R4, RZ, RZ, R4, P0 ;  /* 0x000000ffff047224 */ /* 0x000fe400000e0604 */
[----:B------:R-:W-:Y:S01]  /*43c0*/  IMAD.X R3, RZ, RZ, R3, P1 ;  /* 0x000000ffff037224 */ /* 0x000fe200008e0603 */
[----:B------:R-:W-:Y:S07]  /*43d0*/  BRA.U UP0, `(.L_x_375) ;  /* 0xfffffff100bc7547 */ /* 0x000fee000b83ffff */
.L_x_354:
[----:B------:R-:W-:-:S04]  /*43e0*/  ULOP3.LUT UR4, UR6, 0x1, URZ, 0xc0, !UPT ;  /* 0x0000000106047892 */ /* 0x000fc8000f8ec0ff */
[----:B------:R-:W-:-:S04]  /*43f0*/  UISETP.NE.U32.AND UP0, UPT, UR4, 0x1, UPT ;  /* 0x000000010400788c */ /* 0x000fc8000bf05070 */
[----:B------:R-:W-:-:S09]  /*4400*/  UISETP.NE.U32.AND.EX UP0, UPT, URZ, URZ, UPT, UP0 ;  /* 0x000000ffff00728c */ /* 0x000fd2000bf05100 */
[----:B------:R-:W-:Y:S05]  /*4410*/  BRA.U !UP0, `(.L_x_353) ;  /* 0x0000000508a87547 */ /* 0x000fea000b800000 */
[----:B------:R-:W0:Y:S02]  /*4420*/  LDC.64 R2, c[0x0][0x380] ;  /* 0x0000e000ff027b82 */ /* 0x000e240000000a00 */
[----:B0-----:R-:W-:-:S03]  /*4430*/  IMAD.WIDE.U32 R2, R0, 0x10, R2 ;  /* 0x0000001000027825 */ /* 0x001fc600078e0002 */
[----:B------:R-:W-:-:S04]  /*4440*/  LEA R16, P0, R5, R2, 0x4 ;  /* 0x0000000205107211 */ /* 0x000fc800078020ff */
[----:B------:R-:W-:-:S05]  /*4450*/  LEA.HI.X R17, R5, R3, R4, 0x4, P0 ;  /* 0x0000000305117211 */ /* 0x000fca00000f2404 */
[----:B------:R-:W2:Y:S04]  /*4460*/  LDG.E.CONSTANT R23, desc[UR10][R16.64] ;  /* 0x0000000a10177981 */ /* 0x000ea8000c1e9900 */
[----:B------:R0:W5:Y:S04]  /*4470*/  LDG.E.CONSTANT R27, desc[UR10][R16.64+0x1000] ;  /* 0x0010000a101b7981 */ /* 0x000168000c1e9900 */
[----:B------:R0:W5:Y:S04]  /*4480*/  LDG.E.CONSTANT R19, desc[UR10][R16.64+0x2000] ;  /* 0x0020000a10137981 */ /* 0x000168000c1e9900 */
[----:B------:R0:W5:Y:S04]  /*4490*/  LDG.E.CONSTANT R18, desc[UR10][R16.64+0x3000] ;  /* 0x0030000a10127981 */ /* 0x000168000c1e9900 */
[----:B------:R0:W5:Y:S04]  /*44a0*/  LDG.E.CONSTANT R11, desc[UR10][R16.64+0x4000] ;  /* 0x0040000a100b7981 */ /* 0x000168000c1e9900 */
[----:B------:R0:W5:Y:S04]  /*44b0*/  LDG.E.64.CONSTANT R2, desc[UR10][R16.64+0x1008] ;  /* 0x0010080a10027981 */ /* 0x000168000c1e9b00 */
[----:B------:R0:W5:Y:S04]  /*44c0*/  LDG.E.64.CONSTANT R6, desc[UR10][R16.64+0x2008] ;  /* 0x0020080a10067981 */ /* 0x000168000c1e9b00 */
[----:B------:R0:W5:Y:S04]  /*44d0*/  LDG.E.64.CONSTANT R12, desc[UR10][R16.64+0x3008] ;  /* 0x0030080a100c7981 */ /* 0x000168000c1e9b00 */
[----:B------:R0:W5:Y:S01]  /*44e0*/  LDG.E.64.CONSTANT R14, desc[UR10][R16.64+0x4008] ;  /* 0x0040080a100e7981 */ /* 0x000162000c1e9b00 */
        /* <DEDUP_REMOVED lines=18> */
.L_x_377:
[----:B------:R-:W-:Y:S05]  /*4610*/  BSYNC.RECONVERGENT B1 ;  /* 0x0000000000017941 */ /* 0x000fea0003800200 */
.L_x_376:
        /* <DEDUP_REMOVED lines=17> */
.L_x_379:
[----:B------:R-:W-:Y:S05]  /*4730*/  BSYNC.RECONVERGENT B1 ;  /* 0x0000000000017941 */ /* 0x000fea0003800200 */
.L_x_378:
        /* <DEDUP_REMOVED lines=17> */
.L_x_381:
[----:B------:R-:W-:Y:S05]  /*4850*/  BSYNC.RECONVERGENT B1 ;  /* 0x0000000000017941 */ /* 0x000fea0003800200 */
.L_x_380:
        /* <DEDUP_REMOVED lines=17> */
.L_x_383:
[----:B------:R-:W-:Y:S05]  /*4970*/  BSYNC.RECONVERGENT B1 ;  /* 0x0000000000017941 */ /* 0x000fea0003800200 */
.L_x_382:
[----:B------:R-:W-:Y:S01]  /*4980*/  FSETP.GEU.AND P0, PT, R2, R11, PT ;  /* 0x0000000b0200720b */ /* 0x000fe20003f0e000 */
[----:B------:R-:W-:Y:S01]  /*4990*/  BSSY.RECONVERGENT B1, `(.L_x_384) ;  /* 0x0000011000017945 */ /* 0x000fe20003800200 */
[----:B------:R-:W-:Y:S01]  /*49a0*/  IADD3 R5, P2, PT, R5, 0x500, RZ ;  /* 0x0000050005057810 */ /* 0x000fe20007f5e0ff */
[----:B------:R-:W-:Y:S02]  /*49b0*/  IMAD.MOV.U32 R10, RZ, RZ, R2 ;  /* 0x000000ffff0a7224 */ /* 0x000fe400078e0002 */
[----:B------:R-:W-:Y:S02]  /*49c0*/  IMAD.MOV.U32 R8, RZ, RZ, R7 ;  /* 0x000000ffff087224 */ /* 0x000fe400078e0007 */
[----:B------:R-:W-:-:S06]  /*49d0*/  IMAD.MOV.U32 R9, RZ, RZ, R17 ;  /* 0x000000ffff097224 */ /* 0x000fcc00078e0011 */
        /* <DEDUP_REMOVED lines=12> */
.L_x_385:
[----:B------:R-:W-:Y:S05]  /*4aa0*/  BSYNC.RECONVERGENT B1 ;  /* 0x0000000000017941 */ /* 0x000fea0003800200 */
.L_x_384:
[----:B------:R-:W-:-:S07]  /*4ab0*/  IMAD.X R4, RZ, RZ, R4, P2 ;  /* 0x000000ffff047224 */ /* 0x000fce00010e0604 */
.L_x_353:
[----:B------:R-:W0:Y:S02]  /*4ac0*/  LDCU UR4, c[0x0][0x390] ;  /* 0x00007200ff0477ac */ /* 0x000e240008000800 */
[----:B0-----:R-:W-:Y:S02]  /*4ad0*/  USHF.R.S32.HI UR5, URZ, 0x1f, UR4 ;  /* 0x0000001fff057899 */ /* 0x001fe40008011404 */
[----:B------:R-:W-:-:S04]  /*4ae0*/  ISETP.GE.U32.AND P0, PT, R5, UR4, PT ;  /* 0x0000000405007c0c */ /* 0x000fc8000bf06070 */
[----:B------:R-:W-:-:S13]  /*4af0*/  ISETP.GE.AND.EX P0, PT, R4, UR5, PT, P0 ;  /* 0x0000000504007c0c */ /* 0x000fda000bf06300 */
[----:B------:R-:W-:Y:S05]  /*4b00*/  @P0 BRA `(.L_x_386) ;  /* 0x00000008003c0947 */ /* 0x000fea0003800000 */
[----:B------:R-:W-:Y:S01]  /*4b10*/  IADD3 R3, PT, PT, -R5, UR4, RZ ;  /* 0x0000000405037c10 */ /* 0x000fe2000fffe1ff */
[----:B------:R-:W-:Y:S03]  /*4b20*/  BSSY.RECONVERGENT B1, `(.L_x_386) ;  /* 0x000008d000017945 */ /* 0x000fe60003800200 */
[----:B------:R-:W-:-:S13]  /*4b30*/  ISETP.GE.AND P0, PT, R0, R3, PT ;  /* 0x000000030000720c */ /* 0x000fda0003f06270 */
[----:B------:R-:W-:Y:S05]  /*4b40*/  @P0 BRA `(.L_x_387) ;  /* 0x0000000800280947 */ /* 0x000fea0003800000 */
[----:B------:R-:W-:Y:S01]  /*4b50*/  LOP3.LUT R2, RZ, R0, RZ, 0x33, !PT ;  /* 0x00000000ff027212 */ /* 0x000fe200078e33ff */
[----:B------:R-:W-:Y:S03]  /*4b60*/  BSSY.RECONVERGENT B2, `(.L_x_388) ;  /* 0x000002a000027945 */ /* 0x000fe60003800200 */
[----:B------:R-:W-:-:S04]  /*4b70*/  IADD3 R18, PT, PT, -R5, UR4, R2 ;  /* 0x0000000405127c10 */ /* 0x000fc8000fffe102 */
[----:B------:R-:W-:-:S04]  /*4b80*/  LOP3.LUT R2, R18, 0x300, RZ, 0xc0, !PT ;  /* 0x0000030012027812 */ /* 0x000fc800078ec0ff */
[----:B------:R-:W-:Y:S01]  /*4b90*/  ISETP.NE.AND P0, PT, R2, 0x300, PT ;  /* 0x000003000200780c */ /* 0x000fe20003f05270 */
[----:B------:R-:W-:-:S12]  /*4ba0*/  IMAD.MOV.U32 R2, RZ, RZ, R0 ;  /* 0x000000ffff027224 */ /* 0x000fd800078e0000 */
[----:B------:R-:W-:Y:S05]  /*4bb0*/  @!P0 BRA `(.L_x_389) ;  /* 0x0000000000908947 */ /* 0x000fea0003800000 */
[----:B------:R-:W0:Y:S01]  /*4bc0*/  LDCU.64 UR6, c[0x0][0x380] ;  /* 0x00007000ff0677ac */ /* 0x000e220008000a00 */
[----:B------:R-:W-:Y:S02]  /*4bd0*/  IADD3 R7, P0, PT, R0, R5, RZ ;  /* 0x0000000500077210 */ /* 0x000fe40007f1e0ff */
[----:B------:R-:W-:-:S03]  /*4be0*/  LEA.HI R2, R18, 0x1, RZ, 0x18 ;  /* 0x0000000112027811 */ /* 0x000fc600078fc0ff */
[----:B------:R-:W-:Y:S01]  /*4bf0*/  IMAD.X R12, RZ, RZ, R4, P0 ;  /* 0x000000ffff0c7224 */ /* 0x000fe200000e0604 */
[----:B------:R-:W-:Y:S01]  /*4c00*/  LOP3.LUT R6, R2, 0x3, RZ, 0xc0, !PT ;  /* 0x0000000302067812 */ /* 0x000fe200078ec0ff */
[----:B------:R-:W-:-:S04]  /*4c10*/  IMAD.MOV.U32 R2, RZ, RZ, R0 ;  /* 0x000000ffff027224 */ /* 0x000fc800078e0000 */
[----:B------:R-:W-:Y:S01]  /*4c20*/  IMAD.MOV R11, RZ, RZ, -R6 ;  /* 0x000000ffff0b7224 */ /* 0x000fe200078e0a06 */
[----:B0-----:R-:W-:-:S04]  /*4c30*/  LEA R16, P1, R7, UR6, 0x4 ;  /* 0x0000000607107c11 */ /* 0x001fc8000f8220ff */
[----:B------:R-:W-:-:S09]  /*4c40*/  LEA.HI.X R7, R7, UR7, R12, 0x4, P1 ;  /* 0x0000000707077c11 */ /* 0x000fd200088f240c */
.L_x_392:
[----:B------:R-:W-:-:S05]  /*4c50*/  IMAD.MOV.U32 R6, RZ, RZ, R16 ;  /* 0x000000ffff067224 */ /* 0x000fca00078e0010 */
[----:B------:R-:W2:Y:S01]  /*4c60*/  LDG.E.CONSTANT R19, desc[UR10][R6.64] ;  /* 0x0000000a06137981 */ /* 0x000ea2000c1e9900 */
[----:B------:R-:W-:Y:S01]  /*4c70*/  VIADD R11, R11, 0x1 ;  /* 0x000000010b0b7836 */ /* 0x000fe20000000000 */
[----:B------:R-:W-:Y:S01]  /*4c80*/  BSSY.RECONVERGENT B3, `(.L_x_390) ;  /* 0x0000014000037945 */ /* 0x000fe20003800200 */
[----:B------:R-:W-:-:S03]  /*4c90*/  IADD3 R16, P3, PT, R6, 0x1000, RZ ;  /* 0x0000100006107810 */ /* 0x000fc60007f7e0ff */
[----:B------:R-:W-:Y:S02]  /*4ca0*/  ISETP.NE.AND P2, PT, R11, RZ, PT ;  /* 0x000000ff0b00720c */ /* 0x000fe40003f45270 */
[----:B--2---:R-:W-:-:S13]  /*4cb0*/  FSETP.GEU.AND P0, PT, R10, R19, PT ;  /* 0x000000130a00720b */ /* 0x004fda0003f0e000 */
[----:B------:R-:W-:Y:S05]  /*4cc0*/  @!P0 BRA `(.L_x_391) ;  /* 0x00000000003c8947 */ /* 0x000fea0003800000 */
[----:B------:R-:W2:Y:S01]  /*4cd0*/  LDG.E.64.CONSTANT R12, desc[UR10][R6.64+0x8] ;  /* 0x0000080a060c7981 */ /* 0x000ea2000c1e9b00 */
[----:B------:R-:W-:Y:S01]  /*4ce0*/  FSETP.GEU.AND P4, PT, R19, R10, PT ;  /* 0x0000000a1300720b */ /* 0x000fe20003f8e000 */
[----:B------:R-:W-:Y:S02]  /*4cf0*/  IMAD.MOV.U32 R15, RZ, RZ, R8 ;  /* 0x000000ffff0f7224 */ /* 0x000fe400078e0008 */
[----:B------:R-:W-:Y:S02]  /*4d00*/  IMAD.MOV.U32 R17, RZ, RZ, R9 ;  /* 0x000000ffff117224 */ /* 0x000fe400078e0009 */
[----:B------:R-:W-:Y:S02]  /*4d10*/  IMAD.MOV.U32 R14, RZ, RZ, R10 ;  /* 0x000000ffff0e7224 */ /* 0x000fe400078e000a */
[----:B------:R-:W-:-:S06]  /*4d20*/  IMAD.MOV.U32 R10, RZ, RZ, R19 ;  /* 0x000000ffff0a7224 */ /* 0x000fcc00078e0013 */
        /* <DEDUP_REMOVED lines=9> */
.L_x_391:
[----:B------:R-:W-:Y:S05]  /*4dc0*/  BSYNC.RECONVERGENT B3 ;  /* 0x0000000000037941 */ /* 0x000fea0003800200 */
.L_x_390:
[----:B------:R-:W-:Y:S02]  /*4dd0*/  IMAD.X R7, RZ, RZ, R7, P3 ;  /* 0x000000ffff077224 */ /* 0x000fe400018e0607 */
[----:B------:R-:W-:Y:S01]  /*4de0*/  VIADD R2, R2, 0x100 ;  /* 0x0000010002027836 */ /* 0x000fe20000000000 */
[----:B------:R-:W-:Y:S06]  /*4df0*/  @P2 BRA `(.L_x_392) ;  /* 0xfffffffc00942947 */ /* 0x000fec000383ffff */
.L_x_389:
[----:B------:R-:W-:Y:S05]  /*4e00*/  BSYNC.RECONVERGENT B2 ;  /* 0x0000000000027941 */ /* 0x000fea0003800200 */
.L_x_388:
[----:B------:R-:W-:-:S13]  /*4e10*/  ISETP.GE.U32.AND P0, PT, R18, 0x300, PT ;  /* 0x000003001200780c */ /* 0x000fda0003f06070 */
[----:B------:R-:W-:Y:S05]  /*4e20*/  @!P0 BRA `(.L_x_387) ;  /* 0x0000000400708947 */ /* 0x000fea0003800000 */
[----:B------:R-:W0:Y:S01]  /*4e30*/  LDCU.64 UR6, c[0x0][0x380] ;  /* 0x00007000ff0677ac */ /* 0x000e220008000a00 */
[----:B------:R-:W-:-:S05]  /*4e40*/  IADD3 R6, P0, PT, R2, R5, RZ ;  /* 0x0000000502067210 */ /* 0x000fca0007f1e0ff */
[----:B------:R-:W-:Y:S01]  /*4e50*/  IMAD.X R7, RZ, RZ, R4, P0 ;  /* 0x000000ffff077224 */ /* 0x000fe200000e0604 */
[----:B0-----:R-:W-:-:S04]  /*4e60*/  LEA R5, P1, R6, UR6, 0x4 ;  /* 0x0000000606057c11 */ /* 0x001fc8000f8220ff */
[----:B------:R-:W-:Y:S02]  /*4e70*/  IADD3 R4, P0, PT, R5, 0x3008, RZ ;  /* 0x0000300805047810 */ /* 0x000fe40007f1e0ff */
[----:B------:R-:W-:-:S05]  /*4e80*/  LEA.HI.X R5, R6, UR7, R7, 0x4, P1 ;  /* 0x0000000706057c11 */ /* 0x000fca00088f2407 */
[----:B------:R-:W-:-:S07]  /*4e90*/  IMAD.X R5, RZ, RZ, R5, P0 ;  /* 0x000000ffff057224 */ /* 0x000fce00000e0605 */
.L_x_401:
[----:B------:R-:W2:Y:S04]  /*4ea0*/  LDG.E.CONSTANT R17, desc[UR10][R4.64+-0x3008] ;  /* 0xffcff80a04117981 */ /* 0x000ea8000c1e9900 */
[----:B------:R0:W5:Y:S04]  /*4eb0*/  LDG.E.CONSTANT R12, desc[UR10][R4.64+-0x2008] ;  /* 0xffdff80a040c7981 */ /* 0x000168000c1e9900 */
        /* <DEDUP_REMOVED lines=20> */
.L_x_394:
[----:B------:R-:W-:Y:S05]  /*5000*/  BSYNC.RECONVERGENT B2 ;  /* 0x0000000000027941 */ /* 0x000fea0003800200 */
.L_x_393:
        /* <DEDUP_REMOVED lines=18> */
.L_x_396:
[----:B------:R-:W-:Y:S05]  /*5130*/  BSYNC.RECONVERGENT B2 ;  /* 0x0000000000027941 */ /* 0x000fea0003800200 */
.L_x_395:
        /* <DEDUP_REMOVED lines=18> */
.L_x_398:
[----:B------:R-:W-:Y:S05]  /*5260*/  BSYNC.RECONVERGENT B2 ;  /* 0x0000000000027941 */ /* 0x000fea0003800200 */
.L_x_397:
        /* <DEDUP_REMOVED lines=18> */
.L_x_400:
[----:B------:R-:W-:Y:S05]  /*5390*/  BSYNC.RECONVERGENT B2 ;  /* 0x0000000000027941 */ /* 0x000fea0003800200 */
.L_x_399:
[----:B------:R-:W-:Y:S01]  /*53a0*/  VIADD R2, R2, 0x400 ;  /* 0x0000040002027836 */ /* 0x000fe20000000000 */
[----:B------:R-:W-:-:S04]  /*53b0*/  IADD3 R4, P1, PT, R4, 0x4000, RZ ;  /* 0x0000400004047810 */ /* 0x000fc80007f3e0ff */
[----:B------:R-:W-:Y:S01]  /*53c0*/  ISETP.GE.AND P0, PT, R2, R3, PT ;  /* 0x000000030200720c */ /* 0x000fe20003f06270 */
[----:B------:R-:W-:-:S12]  /*53d0*/  IMAD.X R5, RZ, RZ, R5, P1 ;  /* 0x000000ffff057224 */ /* 0x000fd800008e0605 */
[----:B------:R-:W-:Y:S05]  /*53e0*/  @!P0 BRA `(.L_x_401) ;  /* 0xfffffff800ac8947 */ /* 0x000fea000383ffff */
.L_x_387:
[----:B------:R-:W-:Y:S05]  /*53f0*/  BSYNC.RECONVERGENT B1 ;  /* 0x0000000000017941 */ /* 0x000fea0003800200 */
.L_x_386:
[----:B------:R-:W0:Y:S01]  /*5400*/  S2R R13, SR_LANEID ;  /* 0x00000000000d7919 */ /* 0x000e220000000000 */
[----:B------:R-:W-:Y:S01]  /*5410*/  BSSY.RECONVERGENT B1, `(.L_x_402) ;  /* 0x0000015000017945 */ /* 0x000fe20003800200 */
[----:B------:R-:W-:Y:S01]  /*5420*/  IMAD.MOV.U32 R2, RZ, RZ, R10 ;  /* 0x000000ffff027224 */ /* 0x000fe200078e000a */
[----:B------:R-:W1:Y:S01]  /*5430*/  SHFL.DOWN PT, R3, R10, 0x1, 0x1f ;  /* 0x08201f000a037f89 */ /* 0x000e6200000e0000 */
[----:B------:R-:W-:Y:S02]  /*5440*/  IMAD.MOV.U32 R4, RZ, RZ, R8 ;  /* 0x000000ffff047224 */ /* 0x000fe400078e0008 */
[----:B------:R-:W-:Y:S01]  /*5450*/  IMAD.MOV.U32 R7, RZ, RZ, R9 ;  /* 0x000000ffff077224 */ /* 0x000fe200078e0009 */
[----:B------:R2:W3:Y:S04]  /*5460*/  SHFL.DOWN PT, R5, R8, 0x1, 0x1f ;  /* 0x08201f0008057f89 */ /* 0x0004e800000e0000 */
[----:B------:R2:W4:Y:S01]  /*5470*/  SHFL.DOWN PT, R6, R9, 0x1, 0x1f ;  /* 0x08201f0009067f89 */ /* 0x00052200000e0000 */
[----:B-1----:R-:W-:-:S04]  /*5480*/  FSETP.GEU.AND P0, PT, R10, R3, PT ;  /* 0x000000030a00720b */ /* 0x002fc80003f0e000 */
[----:B0-----:R-:W-:-:S13]  /*5490*/  ISETP.GT.OR P0, PT, R13, 0x1e, !P0 ;  /* 0x0000001e0d00780c */ /* 0x001fda0004704670 */
[----:B--234-:R-:W-:Y:S05]  /*54a0*/  @P0 BRA `(.L_x_403) ;  /* 0x00000000002c0947 */ /* 0x01cfea0003800000 */
        /* <DEDUP_REMOVED lines=11> */
.L_x_403:
[----:B------:R-:W-:Y:S05]  /*5560*/  BSYNC.RECONVERGENT B1 ;  /* 0x0000000000017941 */ /* 0x000fea0003800200 */
.L_x_402:
        /* <DEDUP_REMOVED lines=21> */
.L_x_405:
[----:B------:R-:W-:Y:S05]  /*56c0*/  BSYNC.RECONVERGENT B1 ;  /* 0x0000000000017941 */ /* 0x000fea0003800200 */
.L_x_404:
        /* <DEDUP_REMOVED lines=21> */
.L_x_407:
[----:B------:R-:W-:Y:S05]  /*5820*/  BSYNC.RECONVERGENT B1 ;  /* 0x0000000000017941 */ /* 0x000fea0003800200 */
.L_x_406:
        /* <DEDUP_REMOVED lines=21> */
.L_x_409:
[----:B------:R-:W-:Y:S05]  /*5980*/  BSYNC.RECONVERGENT B1 ;  /* 0x0000000000017941 */ /* 0x000fea0003800200 */
.L_x_408:
        /* <DEDUP_REMOVED lines=22> */
.L_x_411:
[----:B------:R-:W-:Y:S05]  /*5af0*/  BSYNC.RECONVERGENT B1 ;  /* 0x0000000000017941 */ /* 0x000fea0003800200 */
.L_x_410:
        /* <DEDUP_REMOVED lines=12> */
.L_x_413:
[----:B------:R-:W-:Y:S05]  /*5bc0*/  BSYNC.RECONVERGENT B1 ;  /* 0x0000000000017941 */ /* 0x000fea0003800200 */
.L_x_412:
        /* <DEDUP_REMOVED lines=31> */
.L_x_415:
[----:B------:R-:W-:Y:S05]  /*5dc0*/  BSYNC.RECONVERGENT B1 ;  /* 0x0000000000017941 */ /* 0x000fea0003800200 */
.L_x_414:
        /* <DEDUP_REMOVED lines=18> */
.L_x_417:
[----:B------:R-:W-:Y:S05]  /*5ef0*/  BSYNC.RECONVERGENT B1 ;  /* 0x0000000000017941 */ /* 0x000fea0003800200 */
.L_x_416:
        /* <DEDUP_REMOVED lines=18> */
.L_x_419:
[----:B------:R-:W-:Y:S05]  /*6020*/  BSYNC.RECONVERGENT B1 ;  /* 0x0000000000017941 */ /* 0x000fea0003800200 */
.L_x_418:
        /* <DEDUP_REMOVED lines=18> */
.L_x_421:
[----:B------:R-:W-:Y:S05]  /*6150*/  BSYNC.RECONVERGENT B1 ;  /* 0x0000000000017941 */ /* 0x000fea0003800200 */
.L_x_420:
        /* <DEDUP_REMOVED lines=18> */
.L_x_423:
[----:B------:R-:W-:Y:S05]  /*6280*/  BSYNC.RECONVERGENT B1 ;  /* 0x0000000000017941 */ /* 0x000fea0003800200 */
.L_x_422:
        /* <DEDUP_REMOVED lines=18> */
.L_x_425:
[----:B------:R-:W-:Y:S05]  /*63b0*/  BSYNC.RECONVERGENT B1 ;  /* 0x0000000000017941 */ /* 0x000fea0003800200 */
.L_x_424:
[----:B------:R-:W-:Y:S01]  /*63c0*/  FSETP.GEU.AND P0, PT, R7, R0, PT ;  /* 0x000000000700720b */ /* 0x000fe20003f0e000 */
[----:B------:R-:W-:Y:S02]  /*63d0*/  IMAD.MOV.U32 R2, RZ, RZ, R7 ;  /* 0x000000ffff027224 */ /* 0x000fe400078e0007 */
[----:B------:R-:W-:Y:S02]  /*63e0*/  IMAD.MOV.U32 R3, RZ, RZ, R9 ;  /* 0x000000ffff037224 */ /* 0x000fe400078e0009 */
[----:B------:R-:W-:-:S08]  /*63f0*/  IMAD.MOV.U32 R4, RZ, RZ, R8 ;  /* 0x000000ffff047224 */ /* 0x000fd000078e0008 */
        /* <DEDUP_REMOVED lines=13> */
.L_x_308:
[----:B------:R-:W-:Y:S05]  /*64d0*/  BSYNC.RECONVERGENT B0 ;  /* 0x0000000000007941 */ /* 0x000fea0003800200 */
.L_x_275:
[----:B------:R-:W-:Y:S05]  /*64e0*/  @P1 EXIT ;  /* 0x000000000000194d */ /* 0x000fea0003800000 */
[----:B0-----:R-:W0:Y:S01]  /*64f0*/  LDC.64 R6, c[0x0][0x388] ;  /* 0x0000e200ff067b82 */ /* 0x001e220000000a00 */
[----:B------:R-:W-:Y:S02]  /*6500*/  IMAD.MOV.U32 R5, RZ, RZ, R4 ;  /* 0x000000ffff057224 */ /* 0x000fe400078e0004 */
[----:B------:R-:W-:-:S05]  /*6510*/  IMAD.MOV.U32 R4, RZ, RZ, R3 ;  /* 0x000000ffff047224 */ /* 0x000fca00078e0003 */
[----:B0-----:R-:W-:Y:S04]  /*6520*/  STG.E.64 desc[UR10][R6.64+0x8], R4 ;  /* 0x0000080406007986 */ /* 0x001fe8000c101b0a */
[----:B------:R-:W-:Y:S01]  /*6530*/  STG.E desc[UR10][R6.64], R2 ;  /* 0x0000000206007986 */ /* 0x000fe2000c10190a */
[----:B------:R-:W-:Y:S05]  /*6540*/  EXIT ;  /* 0x000000000000794d */ /* 0x000fea0003800000 */
.L_x_426:
        /* <DEDUP_REMOVED lines=11> */
.L_x_1124:


//--------------------- .text._ZN6thrust24THRUST_300001_SM_1000_NS8cuda_cub4core6detail13_kernel_agentINS1_8__reduce10DrainAgentIlEEJN3cub18CUB_300001_SM_10009GridQueueIyEElEEEvDpT0_ --------------------------
	.section	.text._ZN6thrust24THRUST_300001_SM_1000_NS8cuda_cub4core6detail13_kernel_agentINS1_8__reduce10DrainAgentIlEEJN3cub18CUB_300001_SM_10009GridQueueIyEElEEEvDpT0_,"ax",@progbits
	.align	128
        .global         _ZN6thrust24THRUST_300001_SM_1000_NS8cuda_cub4core6detail13_kernel_agentINS1_8__reduce10DrainAgentIlEEJN3cub18CUB_300001_SM_10009GridQueueIyEElEEEvDpT0_
        .type           _ZN6thrust24THRUST_300001_SM_1000_NS8cuda_cub4core6detail13_kernel_agentINS1_8__reduce10DrainAgentIlEEJN3cub18CUB_300001_SM_10009GridQueueIyEElEEEvDpT0_,@function
        .size           _ZN6thrust24THRUST_300001_SM_1000_NS8cuda_cub4core6detail13_kernel_agentINS1_8__reduce10DrainAgentIlEEJN3cub18CUB_300001_SM_10009GridQueueIyEElEEEvDpT0_,(.L_x_1125 - _ZN6thrust24THRUST_300001_SM_1000_NS8cuda_cub4core6detail13_kernel_agentINS1_8__reduce10DrainAgentIlEEJN3cub18CUB_300001_SM_10009GridQueueIyEElEEEvDpT0_)
        .other          _ZN6thrust24THRUST_300001_SM_1000_NS8cuda_cub4core6detail13_kernel_agentINS1_8__reduce10DrainAgentIlEEJN3cub18CUB_300001_SM_10009GridQueueIyEElEEEvDpT0_,@"STO_CUDA_ENTRY STV_DEFAULT"
_ZN6thrust24THRUST_300001_SM_1000_NS8cuda_cub4core6detail13_kernel_agentINS1_8__reduce10DrainAgentIlEEJN3cub18CUB_300001_SM_10009GridQueueIyEElEEEvDpT0_:
.text._ZN6thrust24THRUST_300001_SM_1000_NS8cuda_cub4core6detail13_kernel_agentINS1_8__reduce10DrainAgentIlEEJN3cub18CUB_300001_SM_10009GridQueueIyEElEEEvDpT0_:
[----:B------:R-:W-:Y:S08]  /*0000*/  LDC R1, c[0x0][0x37c] ;  /* 0x0000df00ff017b82 */ /* 0x000ff00000000800 */
[----:B------:R-:W0:Y:S01]  /*0010*/  LDC.64 R2, c[0x0][0x380] ;  /* 0x0000e000ff027b82 */ /* 0x000e220000000a00 */
[----:B------:R-:W0:Y:S07]  /*0020*/  LDCU.64 UR4, c[0x0][0x358] ;  /* 0x00006b00ff0477ac */ /* 0x000e2e0008000a00 */
[----:B------:R-:W1:Y:S01]  /*0030*/  LDC.64 R4, c[0x0][0x388] ;  /* 0x0000e200ff047b82 */ /* 0x000e620000000a00 */
[----:B0-----:R-:W-:Y:S04]  /*0040*/  STG.E.64 desc[UR4][R2.64+0x8], RZ ;  /* 0x000008ff02007986 */ /* 0x001fe8000c101b04 */
[----:B-1----:R-:W-:Y:S01]  /*0050*/  STG.E.64 desc[UR4][R2.64], R4 ;  /* 0x0000000402007986 */ /* 0x002fe2000c101b04 */
[----:B------:R-:W-:Y:S05]  /*0060*/  EXIT ;  /* 0x000000000000794d */ /* 0x000fea0003800000 */
.L_x_427:
        /* <DEDUP_REMOVED lines=9> */
.L_x_1125:


//--------------------- .text._ZN6thrust24THRUST_300001_SM_1000_NS8cuda_cub4core6detail13_kernel_agentINS1_8__reduce11ReduceAgentINS0_12zip_iteratorIN4cuda3std3__45tupleIJNS0_6detail15normal_iteratorINS0_10device_ptrIfEEEENS0_17counting_iteratorIlNS0_11use_defaultESI_SI_EEEEEEEPNSB_IJflEEESM_lNS1_9__extrema9arg_min_fIflNSA_4lessIfEEEEEEJSL_SN_lN3cub18CUB_300001_SM_100013GridEvenShareIlEENSV_9GridQueueIyEESS_EEEvDpT0_ --------------------------
	.section	.text._ZN6thrust24THRUST_300001_SM_1000_NS8cuda_cub4core6detail13_kernel_agentINS1_8__reduce11ReduceAgentINS0_12zip_iteratorIN4cuda3std3__45tupleIJNS0_6detail15normal_iteratorINS0_10device_ptrIfEEEENS0_17counting_iteratorIlNS0_11use_defaultESI_SI_EEEEEEEPNSB_IJflEEESM_lNS1_9__extrema9arg_min_fIflNSA_4lessIfEEEEEEJSL_SN_lN3cub18CUB_300001_SM_100013GridEvenShareIlEENSV_9GridQueueIyEESS_EEEvDpT0_,"ax",@progbits
	.align	128
        .global         _ZN6thrust24THRUST_300001_SM_1000_NS8cuda_cub4core6detail13_kernel_agentINS1_8__reduce11ReduceAgentINS0_12zip_iteratorIN4cuda3std3__45tupleIJNS0_6detail15normal_iteratorINS0_10device_ptrIfEEEENS0_17counting_iteratorIlNS0_11use_defaultESI_SI_EEEEEEEPNSB_IJflEEESM_lNS1_9__extrema9arg_min_fIflNSA_4lessIfEEEEEEJSL_SN_lN3cub18CUB_300001_SM_100013GridEvenShareIlEENSV_9GridQueueIyEESS_EEEvDpT0_
        .type           _ZN6thrust24THRUST_300001_SM_1000_NS8cuda_cub4core6detail13_kernel_agentINS1_8__reduce11ReduceAgentINS0_12zip_iteratorIN4cuda3std3__45tupleIJNS0_6detail15normal_iteratorINS0_10device_ptrIfEEEENS0_17counting_iteratorIlNS0_11use_defaultESI_SI_EEEEEEEPNSB_IJflEEESM_lNS1_9__extrema9arg_min_fIflNSA_4lessIfEEEEEEJSL_SN_lN3cub18CUB_300001_SM_100013GridEvenShareIlEENSV_9GridQueueIyEESS_EEEvDpT0_,@function
        .size           _ZN6thrust24THRUST_300001_SM_1000_NS8cuda_cub4core6detail13_kernel_agentINS1_8__reduce11ReduceAgentINS0_12zip_iteratorIN4cuda3std3__45tupleIJNS0_6detail15normal_iteratorINS0_10device_ptrIfEEEENS0_17counting_iteratorIlNS0_11use_defaultESI_SI_EEEEEEEPNSB_IJflEEESM_lNS1_9__extrema9arg_min_fIflNSA_4lessIfEEEEEEJSL_SN_lN3cub18CUB_300001_SM_100013GridEvenShareIlEENSV_9GridQueueIyEESS_EEEvDpT0_,(.L_x_1126 - _ZN6thrust24THRUST_300001_SM_1000_NS8cuda_cub4core6detail13_kernel_agentINS1_8__reduce11ReduceAgentINS0_12zip_iteratorIN4cuda3std3__45tupleIJNS0_6detail15normal_iteratorINS0_10device_ptrIfEEEENS0_17counting_iteratorIlNS0_11use_defaultESI_SI_EEEEEEEPNSB_IJflEEESM_lNS1_9__extrema9arg_min_fIflNSA_4lessIfEEEEEEJSL_SN_lN3cub18CUB_300001_SM_100013GridEvenShareIlEENSV_9GridQueueIyEESS_EEEvDpT0_)
        .other          _ZN6thrust24THRUST_300001_SM_1000_NS8cuda_cub4core6detail13_kernel_agentINS1_8__reduce11ReduceAgentINS0_12zip_iteratorIN4cuda3std3__45tupleIJNS0_6detail15normal_iteratorINS0_10device_ptrIfEEEENS0_17counting_iteratorIlNS0_11use_defaultESI_SI_EEEEEEEPNSB_IJflEEESM_lNS1_9__extrema9arg_min_fIflNSA_4lessIfEEEEEEJSL_SN_lN3cub18CUB_300001_SM_100013GridEvenShareIlEENSV_9GridQueueIyEESS_EEEvDpT0_,@"STO_CUDA_ENTRY STV_DEFAULT"
_ZN6thrust24THRUST_300001_SM_1000_NS8cuda_cub4core6detail13_kernel_agentINS1_8__reduce11ReduceAgentINS0_12zip_iteratorIN4cuda3std3__45tupleIJNS0_6detail15normal_iteratorINS0_10device_ptrIfEEEENS0_17counting_iteratorIlNS0_11use_defaultESI_SI_EEEEEEEPNSB_IJflEEESM_lNS1_9__extrema9arg_min_fIflNSA_4lessIfEEEEEEJSL_SN_lN3cub18CUB_300001_SM_100013GridEvenShareIlEENSV_9GridQueueIyEESS_EEEvDpT0_:
.text._ZN6thrust24THRUST_300001_SM_1000_NS8cuda_cub4core6detail13_kernel_agentINS1_8__reduce11ReduceAgentINS0_12zip_iteratorIN4cuda3std3__45tupleIJNS0_6detail15normal_iteratorINS0_10device_ptrIfEEEENS0_17counting_iteratorIlNS0_11use_defaultESI_SI_EEEEEEEPNSB_IJflEEESM_lNS1_9__extrema9arg_min_fIflNSA_4lessIfEEEEEEJSL_SN_lN3cub18CUB_300001_SM_100013GridEvenShareIlEENSV_9GridQueueIyEESS_EEEvDpT0_:
[----:B------:R-:W-:Y:S01]  /*0000*/  LDC R1, c[0x0][0x37c] ;  /* 0x0000df00ff017b82 */ /* 0x000fe20000000800 */
[----:B------:R-:W0:Y:S01]  /*0010*/  S2R R0, SR_CTAID.X ;  /* 0x0000000000007919 */ /* 0x000e220000002500 */
[----:B------:R-:W1:Y:S01]  /*0020*/  LDCU.64 UR4, c[0x0][0x398] ;  /* 0x00007300ff0477ac */ /* 0x000e620008000a00 */
[----:B------:R-:W-:Y:S01]  /*0030*/  BSSY.RECONVERGENT B0, `(.L_x_428) ;  /* 0x00005a6000007945 */ /* 0x000fe20003800200 */
[----:B------:R-:W2:Y:S01]  /*0040*/  LDCU UR6, c[0x0][0x370] ;  /* 0x00006e00ff0677ac */ /* 0x000ea20008000800 */
[----:B------:R-:W3:Y:S01]  /*0050*/  LDCU.64 UR10, c[0x0][0x358] ;  /* 0x00006b00ff0a77ac */ /* 0x000ee20008000a00 */
[----:B-1----:R-:W-:Y:S02]  /*0060*/  IMAD.U32 R15, RZ, RZ, UR4 ;  /* 0x00000004ff0f7e24 */ /* 0x002fe4000f8e00ff */
[----:B------:R-:W-:Y:S01]  /*0070*/  IMAD.U32 R12, RZ, RZ, UR5 ;  /* 0x00000005ff0c7e24 */ /* 0x000fe2000f8e00ff */
[----:B--2---:R-:W-:Y:S01]  /*0080*/  UIMAD UR6, UR6, 0x500, URZ ;  /* 0x00000500060678a4 */ /* 0x004fe2000f8e02ff */
[----:B0-----:R-:W-:-:S05]  /*0090*/  IMAD R7, R0, 0x500, RZ ;  /* 0x0000050000077824 */ /* 0x001fca00078e02ff */
[----:B------:R-:W-:-:S04]  /*00a0*/  IADD3 R2, P1, PT, R7, 0x500, RZ ;  /* 0x0000050007027810 */ /* 0x000fc80007f3e0ff */
[----:B------:R-:W-:Y:S01]  /*00b0*/  ISETP.GT.U32.AND P0, PT, R2, R15, PT ;  /* 0x0000000f0200720c */ /* 0x000fe20003f04070 */
[----:B------:R-:W-:-:S05]  /*00c0*/  IMAD.X R3, RZ, RZ, RZ, P1 ;  /* 0x000000ffff037224 */ /* 0x000fca00008e06ff */
[----:B------:R-:W-:-:S13]  /*00d0*/  ISETP.GT.AND.EX P0, PT, R3, R12, PT, P0 ;  /* 0x0000000c0300720c */ /* 0x000fda0003f04300 */
[----:B---3--:R-:W-:Y:S05]  /*00e0*/  @!P0 BRA `(.L_x_429) ;  /* 0x0000003000288947 */ /* 0x008fea0003800000 */
[----:B------:R-:W0:Y:S01]  /*00f0*/  S2R R6, SR_TID.X ;  /* 0x0000000000067919 */ /* 0x000e220000002100 */
[----:B------:R-:W-:Y:S01]  /*0100*/  IMAD.IADD R9, R15, 0x1, -R7 ;  /* 0x000000010f097824 */ /* 0x000fe200078e0a07 */
[----:B------:R-:W-:Y:S01]  /*0110*/  BSSY.RECONVERGENT B1, `(.L_x_430) ;  /* 0x000000f000017945 */ /* 0x000fe20003800200 */
[----:B------:R-:W-:Y:S01]  /*0120*/  IMAD.MOV.U32 R8, RZ, RZ, RZ ;  /* 0x000000ffff087224 */ /* 0x000fe200078e00ff */
[----:B------:R-:W-:Y:S02]  /*0130*/  CS2R R10, SRZ ;  /* 0x00000000000a7805 */ /* 0x000fe4000001ff00 */
[----:B0-----:R-:W-:Y:S01]  /*0140*/  ISETP.GE.AND P0, PT, R6, R9, PT ;  /* 0x000000090600720c */ /* 0x001fe20003f06270 */
[----:B------:R-:W-:-:S12]  /*0150*/  IMAD.MOV.U32 R12, RZ, RZ, R6 ;  /* 0x000000ffff0c7224 */ /* 0x000fd800078e0006 */
[----:B------:R-:W-:Y:S05]  /*0160*/  @P0 BRA `(.L_x_431) ;  /* 0x0000000000240947 */ /* 0x000fea0003800000 */
[----:B------:R-:W0:Y:S01]  /*0170*/  LDCU.128 UR4, c[0x0][0x380] ;  /* 0x00007000ff0477ac */ /* 0x000e220008000c00 */
[----:B------:R-:W-:-:S05]  /*0180*/  IADD3 R10, P0, PT, R7, R6, RZ ;  /* 0x00000006070a7210 */ /* 0x000fca0007f1e0ff */
[----:B------:R-:W-:Y:S01]  /*0190*/  IMAD.X R11, RZ, RZ, RZ, P0 ;  /* 0x000000ffff0b7224 */ /* 0x000fe200000e06ff */
[----:B0-----:R-:W-:-:S04]  /*01a0*/  LEA R2, P1, R10, UR4, 0x2 ;  /* 0x000000040a027c11 */ /* 0x001fc8000f8210ff */
[----:B------:R-:W-:-:S05]  /*01b0*/  LEA.HI.X R3, R10, UR5, R11, 0x2, P1 ;  /* 0x000000050a037c11 */ /* 0x000fca00088f140b */
[----:B------:R0:W5:Y:S01]  /*01c0*/  LDG.E R8, desc[UR10][R2.64] ;  /* 0x0000000a02087981 */ /* 0x000162000c1e1900 */
[----:B------:R-:W-:Y:S01]  /*01d0*/  IADD3 R10, P0, PT, R10, UR6, RZ ;  /* 0x000000060a0a7c10 */ /* 0x000fe2000ff1e0ff */
[----:B------:R-:W-:-:S03]  /*01e0*/  VIADD R12, R6, 0x100 ;  /* 0x00000100060c7836 */ /* 0x000fc60000000000 */
[----:B------:R-:W-:-:S09]  /*01f0*/  IADD3.X R11, PT, PT, R11, UR7, RZ, P0, !PT ;  /* 0x000000070b0b7c10 */ /* 0x000fd200087fe4ff */
.L_x_431:
[----:B------:R-:W-:Y:S05]  /*0200*/  BSYNC.RECONVERGENT B1 ;  /* 0x0000000000017941 */ /* 0x000fea0003800200 */
.L_x_430:
[----:B------:R-:W-:Y:S01]  /*0210*/  ISETP.GE.AND P0, PT, R12, R9, PT ;  /* 0x000000090c00720c */ /* 0x000fe20003f06270 */
[----:B------:R-:W-:-:S12]  /*0220*/  BSSY.RECONVERGENT B1, `(.L_x_432) ;  /* 0x0000097000017945 */ /* 0x000fd80003800200 */
[----:B------:R-:W-:Y:S05]  /*0230*/  @P0 BRA `(.L_x_433) ;  /* 0x0000000800540947 */ /* 0x000fea0003800000 */
[----:B0-----:R-:W-:Y:S01]  /*0240*/  LOP3.LUT R2, RZ, R12, RZ, 0x33, !PT ;  /* 0x0000000cff027212 */ /* 0x001fe200078e33ff */
[----:B------:R-:W-:Y:S03]  /*0250*/  BSSY.RECONVERGENT B2, `(.L_x_434) ;  /* 0x000002c000027945 */ /* 0x000fe60003800200 */
[----:B------:R-:W-:-:S04]  /*0260*/  IADD3 R15, PT, PT, -R7, R15, R2 ;  /* 0x0000000f070f7210 */ /* 0x000fc80007ffe102 */
[----:B------:R-:W-:-:S04]  /*0270*/  LOP3.LUT R2, R15, 0x300, RZ, 0xc0, !PT ;  /* 0x000003000f027812 */ /* 0x000fc800078ec0ff */
[----:B------:R-:W-:-:S13]  /*0280*/  ISETP.NE.AND P0, PT, R2, 0x300, PT ;  /* 0x000003000200780c */ /* 0x000fda0003f05270 */
[----:B------:R-:W-:Y:S05]  /*0290*/  @!P0 BRA `(.L_x_435) ;  /* 0x00000000009c8947 */ /* 0x000fea0003800000 */
[----:B------:R-:W0:Y:S01]  /*02a0*/  LDCU.128 UR4, c[0x0][0x380] ;  /* 0x00007000ff0477ac */ /* 0x000e220008000c00 */
[----:B------:R-:W-:Y:S02]  /*02b0*/  IADD3 R14, P0, PT, R7, R12, RZ ;  /* 0x0000000c070e7210 */ /* 0x000fe40007f1e0ff */
[----:B------:R-:W-:-:S03]  /*02c0*/  LEA.HI R2, R15, 0x1, RZ, 0x18 ;  /* 0x000000010f027811 */ /* 0x000fc600078fc0ff */
[----:B------:R-:W-:Y:S01]  /*02d0*/  IMAD.X R3, RZ, RZ, RZ, P0 ;  /* 0x000000ffff037224 */ /* 0x000fe200000e06ff */
[----:B------:R-:W-:-:S05]  /*02e0*/  LOP3.LUT R2, R2, 0x3, RZ, 0xc0, !PT ;  /* 0x0000000302027812 */ /* 0x000fca00078ec0ff */
[----:B------:R-:W-:Y:S01]  /*02f0*/  IMAD.MOV R4, RZ, RZ, -R2 ;  /* 0x000000ffff047224 */ /* 0x000fe200078e0a02 */
[C---:B0-----:R-:W-:Y:S02]  /*0300*/  IADD3 R16, P1, PT, R14.reuse, UR6, RZ ;  /* 0x000000060e107c10 */ /* 0x041fe4000ff3e0ff */
[C---:B------:R-:W-:Y:S02]  /*0310*/  LEA R13, P2, R14.reuse, UR4, 0x2 ;  /* 0x000000040e0d7c11 */ /* 0x040fe4000f8410ff */
[----:B------:R-:W-:Y:S02]  /*0320*/  IADD3.X R18, PT, PT, R3, UR7, RZ, P1, !PT ;  /* 0x0000000703127c10 */ /* 0x000fe40008ffe4ff */
[----:B------:R-:W-:-:S09]  /*0330*/  LEA.HI.X R14, R14, UR5, R3, 0x2, P2 ;  /* 0x000000050e0e7c11 */ /* 0x000fd200090f1403 */
.L_x_438:
[----:B------:R-:W-:Y:S02]  /*0340*/  IMAD.MOV.U32 R2, RZ, RZ, R13 ;  /* 0x000000ffff027224 */ /* 0x000fe400078e000d */
[----:B------:R-:W-:-:S05]  /*0350*/  IMAD.MOV.U32 R3, RZ, RZ, R14 ;  /* 0x000000ffff037224 */ /* 0x000fca00078e000e */
[----:B------:R-:W2:Y:S01]  /*0360*/  LDG.E R17, desc[UR10][R2.64] ;  /* 0x0000000a02117981 */ /* 0x000ea2000c1e1900 */
[----:B------:R-:W-:Y:S01]  /*0370*/  VIADD R4, R4, 0x1 ;  /* 0x0000000104047836 */ /* 0x000fe20000000000 */
[----:B------:R-:W-:Y:S01]  /*0380*/  BSSY.RECONVERGENT B3, `(.L_x_436) ;  /* 0x0000013000037945 */ /* 0x000fe20003800200 */
[----:B------:R-:W-:-:S03]  /*0390*/  IADD3 R13, P3, PT, R13, 0x400, RZ ;  /* 0x000004000d0d7810 */ /* 0x000fc60007f7e0ff */
[----:B------:R-:W-:Y:S02]  /*03a0*/  ISETP.NE.AND P2, PT, R4, RZ, PT ;  /* 0x000000ff0400720c */ /* 0x000fe40003f45270 */
[----:B--2--5:R-:W-:-:S13]  /*03b0*/  FSETP.GEU.AND P0, PT, R8, R17, PT ;  /* 0x000000110800720b */ /* 0x024fda0003f0e000 */
[----:B------:R-:W-:Y:S05]  /*03c0*/  @!P0 BRA `(.L_x_437) ;  /* 0x0000000000388947 */ /* 0x000fea0003800000 */
[----:B------:R-:W-:Y:S01]  /*03d0*/  FSETP.GEU.AND P4, PT, R17, R8, PT ;  /* 0x000000081100720b */ /* 0x000fe20003f8e000 */
[----:B------:R-:W-:Y:S02]  /*03e0*/  IMAD.MOV.U32 R3, RZ, RZ, R10 ;  /* 0x000000ffff037224 */ /* 0x000fe400078e000a */
[----:B------:R-:W-:Y:S02]  /*03f0*/  IMAD.MOV.U32 R5, RZ, RZ, R11 ;  /* 0x000000ffff057224 */ /* 0x000fe400078e000b */
[----:B------:R-:W-:Y:S02]  /*0400*/  IMAD.MOV.U32 R2, RZ, RZ, R8 ;  /* 0x000000ffff027224 */ /* 0x000fe400078e0008 */
[----:B------:R-:W-:Y:S02]  /*0410*/  IMAD.MOV.U32 R8, RZ, RZ, R17 ;  /* 0x000000ffff087224 */ /* 0x000fe400078e0011 */
[----:B------:R-:W-:Y:S02]  /*0420*/  IMAD.MOV.U32 R10, RZ, RZ, R16 ;  /* 0x000000ffff0a7224 */ /* 0x000fe400078e0010 */
[----:B------:R-:W-:-:S02]  /*0430*/  IMAD.MOV.U32 R11, RZ, RZ, R18 ;  /* 0x000000ffff0b7224 */ /* 0x000fc400078e0012 */
[CC--:B------:R-:W-:Y:S02]  /*0440*/  @P4 ISETP.GE.U32.AND P0, PT, R3.reuse, R16.reuse, PT ;  /* 0x000000100300420c */ /* 0x0c0fe40003f06070 */
[----:B------:R-:W-:Y:S02]  /*0450*/  @P4 ISETP.LT.U32.AND P1, PT, R3, R16, PT ;  /* 0x000000100300420c */ /* 0x000fe40003f21070 */
[CC--:B------:R-:W-:Y:S02]  /*0460*/  @P4 ISETP.GE.AND.EX P0, PT, R5.reuse, R18.reuse, PT, P0 ;  /* 0x000000120500420c */ /* 0x0c0fe40003f06300 */
[----:B------:R-:W-:Y:S02]  /*0470*/  @P4 ISETP.LT.AND.EX P1, PT, R5, R18, PT, P1 ;  /* 0x000000120500420c */ /* 0x000fe40003f21310 */
[----:B------:R-:W-:Y:S02]  /*0480*/  @P4 FSEL R8, R2, R17, !P0 ;  /* 0x0000001102084208 */ /* 0x000fe40004000000 */
[----:B------:R-:W-:-:S02]  /*0490*/  @P4 SEL R10, R3, R16, P1 ;  /* 0x00000010030a4207 */ /* 0x000fc40000800000 */
[----:B------:R-:W-:-:S07]  /*04a0*/  @P4 SEL R11, R5, R18, P1 ;  /* 0x00000012050b4207 */ /* 0x000fce0000800000 */
.L_x_437:
[----:B------:R-:W-:Y:S05]  /*04b0*/  BSYNC.RECONVERGENT B3 ;  /* 0x0000000000037941 */ /* 0x000fea0003800200 */
.L_x_436:
[----:B------:R-:W-:Y:S01]  /*04c0*/  IADD3 R16, P0, PT, R16, 0x100, RZ ;  /* 0x0000010010107810 */ /* 0x000fe20007f1e0ff */
[----:B------:R-:W-:Y:S02]  /*04d0*/  VIADD R12, R12, 0x100 ;  /* 0x000001000c0c7836 */ /* 0x000fe40000000000 */
[----:B------:R-:W-:Y:S02]  /*04e0*/  IMAD.X R14, RZ, RZ, R14, P3 ;  /* 0x000000ffff0e7224 */ /* 0x000fe400018e060e */
[----:B------:R-:W-:Y:S01]  /*04f0*/  IMAD.X R18, RZ, RZ, R18, P0 ;  /* 0x000000ffff127224 */ /* 0x000fe200000e0612 */
[----:B------:R-:W-:Y:S07]  /*0500*/  @P2 BRA `(.L_x_438) ;  /* 0xfffffffc008c2947 */ /* 0x000fee000383ffff */
.L_x_435:
[----:B------:R-:W-:Y:S05]  /*0510*/  BSYNC.RECONVERGENT B2 ;  /* 0x0000000000027941 */ /* 0x000fea0003800200 */
.L_x_434:
[----:B------:R-:W-:-:S13]  /*0520*/  ISETP.GE.U32.AND P0, PT, R15, 0x300, PT ;  /* 0x000003000f00780c */ /* 0x000fda0003f06070 */
[----:B------:R-:W-:Y:S05]  /*0530*/  @!P0 BRA `(.L_x_433) ;  /* 0x0000000400948947 */ /* 0x000fea0003800000 */
[----:B------:R-:W0:Y:S01]  /*0540*/  LDC.64 R4, c[0x0][0x380] ;  /* 0x0000e000ff047b82 */ /* 0x000e220000000a00 */
[----:B------:R-:W-:-:S07]  /*0550*/  VIADD R12, R12, 0x200 ;  /* 0x000002000c0c7836 */ /* 0x000fce0000000000 */
[----:B------:R-:W1:Y:S02]  /*0560*/  LDC.64 R2, c[0x0][0x388] ;  /* 0x0000e200ff027b82 */ /* 0x000e640000000a00 */
.L_x_447:
[----:B------:R-:W-:-:S05]  /*0570*/  VIADD R14, R12, 0xfffffe00 ;  /* 0xfffffe000c0e7836 */ /* 0x000fca0000000000 */
[----:B------:R-:W-:-:S04]  /*0580*/  IADD3 R19, P0, PT, R7, R14, RZ ;  /* 0x0000000e07137210 */ /* 0x000fc80007f1e0ff */
[----:B------:R-:W-:Y:S02]  /*0590*/  LEA.HI.X.SX32 R22, R14, RZ, 0x1, P0 ;  /* 0x000000ff0e167211 */ /* 0x000fe400000f0eff */
[----:B0-----:R-:W-:-:S04]  /*05a0*/  LEA R16, P0, R19, R4, 0x2 ;  /* 0x0000000413107211 */ /* 0x001fc800078010ff */
[----:B------:R-:W-:-:S05]  /*05b0*/  LEA.HI.X R17, R19, R5, R22, 0x2, P0 ;  /* 0x0000000513117211 */ /* 0x000fca00000f1416 */
[----:B------:R-:W2:Y:S04]  /*05c0*/  LDG.E R25, desc[UR10][R16.64] ;  /* 0x0000000a10197981 */ /* 0x000ea8000c1e1900 */
[----:B-----5:R0:W5:Y:S04]  /*05d0*/  LDG.E R15, desc[UR10][R16.64+0x400] ;  /* 0x0004000a100f7981 */ /* 0x020168000c1e1900 */
[----:B------:R0:W5:Y:S04]  /*05e0*/  LDG.E R13, desc[UR10][R16.64+0x800] ;  /* 0x0008000a100d7981 */ /* 0x000168000c1e1900 */
[----:B------:R0:W5:Y:S01]  /*05f0*/  LDG.E R14, desc[UR10][R16.64+0xc00] ;  /* 0x000c000a100e7981 */ /* 0x000162000c1e1900 */
[----:B-1----:R-:W-:Y:S01]  /*0600*/  IADD3 R23, P1, PT, R19, R2, RZ ;  /* 0x0000000213177210 */ /* 0x002fe20007f3e0ff */
[----:B------:R-:W-:Y:S01]  /*0610*/  BSSY.RECONVERGENT B2, `(.L_x_439) ;  /* 0x0000013000027945 */ /* 0x000fe20003800200 */
[----:B------:R-:W-:-:S02]  /*0620*/  IMAD.MOV.U32 R18, RZ, RZ, R10 ;  /* 0x000000ffff127224 */ /* 0x000fc400078e000a */
[----:B------:R-:W-:Y:S02]  /*0630*/  IMAD.MOV.U32 R21, RZ, RZ, R11 ;  /* 0x000000ffff157224 */ /* 0x000fe400078e000b */
[----:B------:R-:W-:Y:S02]  /*0640*/  IMAD.MOV.U32 R20, RZ, RZ, R8 ;  /* 0x000000ffff147224 */ /* 0x000fe400078e0008 */
[----:B------:R-:W-:Y:S02]  /*0650*/  VIADD R19, R12, 0xffffff00 ;  /* 0xffffff000c137836 */ /* 0x000fe40000000000 */
[----:B------:R-:W-:Y:S01]  /*0660*/  IMAD.X R22, R22, 0x1, R3, P1 ;  /* 0x0000000116167824 */ /* 0x000fe200008e0603 */
[----:B--2---:R-:W-:-:S13]  /*0670*/  FSETP.GEU.AND P0, PT, R8, R25, PT ;  /* 0x000000190800720b */ /* 0x004fda0003f0e000 */
[----:B0-----:R-:W-:Y:S05]  /*0680*/  @!P0 BRA `(.L_x_440) ;  /* 0x00000000002c8947 */ /* 0x001fea0003800000 */
        /* <DEDUP_REMOVED lines=11> */
.L_x_440:
[----:B------:R-:W-:Y:S05]  /*0740*/  BSYNC.RECONVERGENT B2 ;  /* 0x0000000000027941 */ /* 0x000fea0003800200 */
.L_x_439:
[----:B-----5:R-:W-:Y:S01]  /*0750*/  FSETP.GEU.AND P0, PT, R20, R15, PT ;  /* 0x0000000f1400720b */ /* 0x020fe20003f0e000 */
[----:B------:R-:W-:Y:S01]  /*0760*/  BSSY.RECONVERGENT B2, `(.L_x_441) ;  /* 0x0000013000027945 */ /* 0x000fe20003800200 */
[----:B------:R-:W-:Y:S01]  /*0770*/  SHF.R.S32.HI R8, RZ, 0x1f, R19 ;  /* 0x0000001fff087819 */ /* 0x000fe20000011413 */
[----:B------:R-:W-:Y:S01]  /*0780*/  IMAD.MOV.U32 R11, RZ, RZ, R18 ;  /* 0x000000ffff0b7224 */ /* 0x000fe200078e0012 */
[----:B------:R-:W-:Y:S01]  /*0790*/  IADD3 R17, P1, P2, R19, R2, R7 ;  /* 0x0000000213117210 */ /* 0x000fe20007a3e007 */
[----:B------:R-:W-:-:S03]  /*07a0*/  IMAD.MOV.U32 R19, RZ, RZ, R21 ;  /* 0x000000ffff137224 */ /* 0x000fc600078e0015 */
[----:B------:R-:W-:Y:S01]  /*07b0*/  IADD3.X R10, PT, PT, R8, R3, RZ, P1, P2 ;  /* 0x00000003080a7210 */ /* 0x000fe20000fe44ff */
[----:B------:R-:W-:-:S04]  /*07c0*/  IMAD.MOV.U32 R8, RZ, RZ, R20 ;  /* 0x000000ffff087224 */ /* 0x000fc800078e0014 */
        /* <DEDUP_REMOVED lines=12> */
.L_x_442:
[----:B------:R-:W-:Y:S05]  /*0890*/  BSYNC.RECONVERGENT B2 ;  /* 0x0000000000027941 */ /* 0x000fea0003800200 */
.L_x_441:
[----:B------:R-:W-:Y:S01]  /*08a0*/  FSETP.GEU.AND P0, PT, R8, R13, PT ;  /* 0x0000000d0800720b */ /* 0x000fe20003f0e000 */
[C---:B------:R-:W-:Y:S01]  /*08b0*/  VIADD R10, R12.reuse, 0x100 ;  /* 0x000001000c0a7836 */ /* 0x040fe20000000000 */
[----:B------:R-:W-:Y:S01]  /*08c0*/  SHF.R.S32.HI R16, RZ, 0x1f, R12 ;  /* 0x0000001fff107819 */ /* 0x000fe2000001140c */
[----:B------:R-:W-:Y:S01]  /*08d0*/  BSSY.RECONVERGENT B2, `(.L_x_443) ;  /* 0x0000013000027945 */ /* 0x000fe20003800200 */
[----:B------:R-:W-:Y:S01]  /*08e0*/  IADD3 R20, P1, P2, R12, R2, R7 ;  /* 0x000000020c147210 */ /* 0x000fe20007a3e007 */
[----:B------:R-:W-:Y:S02]  /*08f0*/  IMAD.MOV.U32 R17, RZ, RZ, R11 ;  /* 0x000000ffff117224 */ /* 0x000fe400078e000b */
[----:B------:R-:W-:Y:S01]  /*0900*/  IMAD.MOV.U32 R18, RZ, RZ, R19 ;  /* 0x000000ffff127224 */ /* 0x000fe200078e0013 */
[----:B------:R-:W-:Y:S01]  /*0910*/  IADD3.X R22, PT, PT, R16, R3, RZ, P1, P2 ;  /* 0x0000000310167210 */ /* 0x000fe20000fe44ff */
[----:B------:R-:W-:Y:S01]  /*0920*/  IMAD.MOV.U32 R15, RZ, RZ, R8 ;  /* 0x000000ffff0f7224 */ /* 0x000fe200078e0008 */
[----:B------:R-:W-:-:S03]  /*0930*/  SHF.R.S32.HI R16, RZ, 0x1f, R10 ;  /* 0x0000001fff107819 */ /* 0x000fc6000001140a */
        /* <DEDUP_REMOVED lines=12> */
.L_x_444:
[----:B------:R-:W-:Y:S05]  /*0a00*/  BSYNC.RECONVERGENT B2 ;  /* 0x0000000000027941 */ /* 0x000fea0003800200 */
.L_x_443:
[----:B------:R-:W-:Y:S01]  /*0a10*/  FSETP.GEU.AND P0, PT, R15, R14, PT ;  /* 0x0000000e0f00720b */ /* 0x000fe20003f0e000 */
[----:B------:R-:W-:Y:S01]  /*0a20*/  BSSY.RECONVERGENT B2, `(.L_x_445) ;  /* 0x0000012000027945 */ /* 0x000fe20003800200 */
[----:B------:R-:W-:Y:S01]  /*0a30*/  IADD3 R20, P1, P2, R10, R2, R7 ;  /* 0x000000020a147210 */ /* 0x000fe20007a3e007 */
[----:B------:R-:W-:Y:S02]  /*0a40*/  IMAD.MOV.U32 R10, RZ, RZ, R17 ;  /* 0x000000ffff0a7224 */ /* 0x000fe400078e0011 */
[----:B------:R-:W-:Y:S01]  /*0a50*/  IMAD.MOV.U32 R11, RZ, RZ, R18 ;  /* 0x000000ffff0b7224 */ /* 0x000fe200078e0012 */
[----:B------:R-:W-:Y:S01]  /*0a60*/  IADD3.X R13, PT, PT, R16, R3, RZ, P1, P2 ;  /* 0x00000003100d7210 */ /* 0x000fe20000fe44ff */
[----:B------:R-:W-:-:S06]  /*0a70*/  IMAD.MOV.U32 R8, RZ, RZ, R15 ;  /* 0x000000ffff087224 */ /* 0x000fcc00078e000f */
        /* <DEDUP_REMOVED lines=12> */
.L_x_446:
[----:B------:R-:W-:Y:S05]  /*0b40*/  BSYNC.RECONVERGENT B2 ;  /* 0x0000000000027941 */ /* 0x000fea0003800200 */
.L_x_445:
[C---:B------:R-:W-:Y:S02]  /*0b50*/  VIADD R14, R12.reuse, 0x200 ;  /* 0x000002000c0e7836 */ /* 0x040fe40000000000 */
[----:B------:R-:W-:-:S03]  /*0b60*/  VIADD R12, R12, 0x400 ;  /* 0x000004000c0c7836 */ /* 0x000fc60000000000 */
[----:B------:R-:W-:-:S13]  /*0b70*/  ISETP.GE.AND P0, PT, R14, R9, PT ;  /* 0x000000090e00720c */ /* 0x000fda0003f06270 */
[----:B------:R-:W-:Y:S05]  /*0b80*/  @!P0 BRA `(.L_x_447) ;  /* 0xfffffff800788947 */ /* 0x000fea000383ffff */
.L_x_433:
[----:B------:R-:W-:Y:S05]  /*0b90*/  BSYNC.RECONVERGENT B1 ;  /* 0x0000000000017941 */ /* 0x000fea0003800200 */
.L_x_432:
[----:B------:R-:W-:-:S13]  /*0ba0*/  ISETP.GE.AND P0, PT, R9, 0x100, PT ;  /* 0x000001000900780c */ /* 0x000fda0003f06270 */
[----:B------:R-:W-:Y:S05]  /*0bb0*/  @!P0 BRA `(.L_x_448) ;  /* 0x00000010003c8947 */ /* 0x000fea0003800000 */
[----:B------:R-:W1:Y:S01]  /*0bc0*/  S2R R14, SR_LANEID ;  /* 0x00000000000e7919 */ /* 0x000e620000000000 */
[----:B------:R-:W-:Y:S01]  /*0bd0*/  BSSY.RECONVERGENT B1, `(.L_x_449) ;  /* 0x0000015000017945 */ /* 0x000fe20003800200 */
[----:B------:R-:W-:Y:S01]  /*0be0*/  IMAD.MOV.U32 R4, RZ, RZ, R10 ;  /* 0x000000ffff047224 */ /* 0x000fe200078e000a */
[----:B0----5:R-:W0:Y:S01]  /*0bf0*/  SHFL.DOWN PT, R3, R8, 0x1, 0x1f ;  /* 0x08201f0008037f89 */ /* 0x021e2200000e0000 */
[----:B------:R-:W-:Y:S02]  /*0c00*/  IMAD.MOV.U32 R9, RZ, RZ, R11 ;  /* 0x000000ffff097224 */ /* 0x000fe400078e000b */
[----:B------:R-:W-:Y:S01]  /*0c10*/  IMAD.MOV.U32 R2, RZ, RZ, R8 ;  /* 0x000000ffff027224 */ /* 0x000fe200078e0008 */
[----:B------:R2:W3:Y:S04]  /*0c20*/  SHFL.DOWN PT, R5, R10, 0x1, 0x1f ;  /* 0x08201f000a057f89 */ /* 0x0004e800000e0000 */
[----:B------:R2:W4:Y:S01]  /*0c30*/  SHFL.DOWN PT, R12, R11, 0x1, 0x1f ;  /* 0x08201f000b0c7f89 */ /* 0x00052200000e0000 */
[----:B0-----:R-:W-:-:S04]  /*0c40*/  FSETP.GEU.AND P0, PT, R8, R3, PT ;  /* 0x000000030800720b */ /* 0x001fc80003f0e000 */
[----:B-1----:R-:W-:-:S13]  /*0c50*/  ISETP.GT.OR P0, PT, R14, 0x1e, !P0 ;  /* 0x0000001e0e00780c */ /* 0x002fda0004704670 */
        /* <DEDUP_REMOVED lines=12> */
.L_x_450:
[----:B------:R-:W-:Y:S05]  /*0d20*/  BSYNC.RECONVERGENT B1 ;  /* 0x0000000000017941 */ /* 0x000fea0003800200 */
.L_x_449:
        /* <DEDUP_REMOVED lines=21> */
.L_x_452:
[----:B------:R-:W-:Y:S05]  /*0e80*/  BSYNC.RECONVERGENT B1 ;  /* 0x0000000000017941 */ /* 0x000fea0003800200 */
.L_x_451:
        /* <DEDUP_REMOVED lines=21> */
.L_x_454:
[----:B------:R-:W-:Y:S05]  /*0fe0*/  BSYNC.RECONVERGENT B1 ;  /* 0x0000000000017941 */ /* 0x000fea0003800200 */
.L_x_453:
        /* <DEDUP_REMOVED lines=21> */
.L_x_456:
[----:B------:R-:W-:Y:S05]  /*1140*/  BSYNC.RECONVERGENT B1 ;  /* 0x0000000000017941 */ /* 0x000fea0003800200 */
.L_x_455:
        /* <DEDUP_REMOVED lines=22> */
.L_x_458:
[----:B------:R-:W-:Y:S05]  /*12b0*/  BSYNC.RECONVERGENT B1 ;  /* 0x0000000000017941 */ /* 0x000fea0003800200 */
.L_x_457:
[----:B------:R-:W-:Y:S04]  /*12c0*/  BSSY.RECONVERGENT B1, `(.L_x_459) ;  /* 0x000000c000017945 */ /* 0x000fe80003800200 */
[----:B------:R-:W-:Y:S05]  /*12d0*/  @P3 BRA `(.L_x_460) ;  /* 0x0000000000283947 */ /* 0x000fea0003800000 */
[----:B------:R-:W0:Y:S01]  /*12e0*/  S2R R8, SR_CgaCtaId ;  /* 0x0000000000087919 */ /* 0x000e220000008800 */
[----:B------:R-:W-:Y:S01]  /*12f0*/  MOV R7, 0x400 ;  /* 0x0000040000077802 */ /* 0x000fe20000000f00 */
[----:B------:R-:W-:Y:S01]  /*1300*/  IMAD.MOV.U32 R9, RZ, RZ, R2 ;  /* 0x000000ffff097224 */ /* 0x000fe200078e0002 */
[----:B------:R-:W-:-:S04]  /*1310*/  SHF.R.U32.HI R5, RZ, 0x1, R6 ;  /* 0x00000001ff057819 */ /* 0x000fc80000011606 */
[----:B------:R-:W-:Y:S02]  /*1320*/  LOP3.LUT R5, R5, 0x1f0, RZ, 0xc0, !PT ;  /* 0x000001f005057812 */ /* 0x000fe400078ec0ff */
[----:B0-----:R-:W-:-:S05]  /*1330*/  LEA R8, R8, R7, 0x18 ;  /* 0x0000000708087211 */ /* 0x001fca00078ec0ff */
[----:B------:R-:W-:Y:S02]  /*1340*/  IMAD.IADD R5, R5, 0x1, R8 ;  /* 0x0000000105057824 */ /* 0x000fe400078e0208 */
[----:B------:R-:W-:-:S03]  /*1350*/  IMAD.MOV.U32 R8, RZ, RZ, R3 ;  /* 0x000000ffff087224 */ /* 0x000fc600078e0003 */
[----:B------:R0:W-:Y:S04]  /*1360*/  STS [R5+0x8], R4 ;  /* 0x0000080405007388 */ /* 0x0001e80000000800 */
[----:B------:R0:W-:Y:S02]  /*1370*/  STS.64 [R5+0x10], R8 ;  /* 0x0000100805007388 */ /* 0x0001e40000000a00 */
.L_x_460:
[----:B------:R-:W-:Y:S05]  /*1380*/  BSYNC.RECONVERGENT B1 ;  /* 0x0000000000017941 */ /* 0x000fea0003800200 */
.L_x_459:
[----:B------:R-:W-:Y:S01]  /*1390*/  BAR.SYNC.DEFER_BLOCKING 0x0 ;  /* 0x0000000000007b1d */ /* 0x000fe20000010000 */
[----:B------:R-:W-:-:S13]  /*13a0*/  ISETP.NE.AND P2, PT, R6, RZ, PT ;  /* 0x000000ff0600720c */ /* 0x000fda0003f45270 */
[----:B------:R-:W-:Y:S05]  /*13b0*/  @P2 BRA `(.L_x_461) ;  /* 0x0000004400b42947 */ /* 0x000fea0003800000 */
[----:B------:R-:W1:Y:S01]  /*13c0*/  S2R R6, SR_CgaCtaId ;  /* 0x0000000000067919 */ /* 0x000e620000008800 */
[----:B0-----:R-:W-:Y:S01]  /*13d0*/  MOV R9, 0x400 ;  /* 0x0000040000097802 */ /* 0x001fe20000000f00 */
[----:B------:R-:W-:Y:S01]  /*13e0*/  BSSY.RECONVERGENT B1, `(.L_x_462) ;  /* 0x000001a000017945 */ /* 0x000fe20003800200 */
[----:B------:R-:W-:Y:S02]  /*13f0*/  IMAD.MOV.U32 R12, RZ, RZ, R4 ;  /* 0x000000ffff0c7224 */ /* 0x000fe400078e0004 */
[----:B------:R-:W-:Y:S01]  /*1400*/  IMAD.MOV.U32 R7, RZ, RZ, R2 ;  /* 0x000000ffff077224 */ /* 0x000fe200078e0002 */
[----:B-1----:R-:W-:Y:S01]  /*1410*/  LEA R9, R6, R9, 0x18 ;  /* 0x0000000906097211 */ /* 0x002fe200078ec0ff */
[----:B------:R-:W-:-:S04]  /*1420*/  IMAD.MOV.U32 R6, RZ, RZ, R3 ;  /* 0x000000ffff067224 */ /* 0x000fc800078e0003 */
        /* <DEDUP_REMOVED lines=21> */
.L_x_463:
[----:B------:R-:W-:Y:S05]  /*1580*/  BSYNC.RECONVERGENT B1 ;  /* 0x0000000000017941 */ /* 0x000fea0003800200 */
.L_x_462:
        /* <DEDUP_REMOVED lines=18> */
.L_x_465:
[----:B------:R-:W-:Y:S05]  /*16b0*/  BSYNC.RECONVERGENT B1 ;  /* 0x0000000000017941 */ /* 0x000fea0003800200 */
.L_x_464:
        /* <DEDUP_REMOVED lines=18> */
.L_x_467:
[----:B------:R-:W-:Y:S05]  /*17e0*/  BSYNC.RECONVERGENT B1 ;  /* 0x0000000000017941 */ /* 0x000fea0003800200 */
.L_x_466:
        /* <DEDUP_REMOVED lines=18> */
.L_x_469:
[----:B------:R-:W-:Y:S05]  /*1910*/  BSYNC.RECONVERGENT B1 ;  /* 0x0000000000017941 */ /* 0x000fea0003800200 */
.L_x_468:
        /* <DEDUP_REMOVED lines=18> */
.L_x_471:
[----:B------:R-:W-:Y:S05]  /*1a40*/  BSYNC.RECONVERGENT B1 ;  /* 0x0000000000017941 */ /* 0x000fea0003800200 */
.L_x_470:
        /* <DEDUP_REMOVED lines=18> */
.L_x_473:
[----:B------:R-:W-:Y:S05]  /*1b70*/  BSYNC.RECONVERGENT B1 ;  /* 0x0000000000017941 */ /* 0x000fea0003800200 */
.L_x_472:
        /* <DEDUP_REMOVED lines=12> */
[CC--:B------:R-:W-:Y:S02]  /*1c40*/  ISETP.LT.U32.AND P1, PT, R11.reuse, R8.reuse, PT ;  /* 0x000000080b00720c */ /* 0x0c0fe40003f21070 */
[CC--:B------:R-:W-:Y:S02]  /*1c50*/  ISETP.GE.AND.EX P0, PT, R10.reuse, R9.reuse, PT, P0 ;  /* 0x000000090a00720c */ /* 0x0c0fe40003f06300 */
[----:B------:R-:W-:Y:S02]  /*1c60*/  ISETP.LT.AND.EX P1, PT, R10, R9, PT, P1 ;  /* 0x000000090a00720c */ /* 0x000fe40003f21310 */
[----:B------:R-:W-:Y:S02]  /*1c70*/  FSEL R4, R6, R5, !P0 ;  /* 0x0000000506047208 */ /* 0x000fe40004000000 */
[----:B------:R-:W-:-:S02]  /*1c80*/  SEL R3, R11, R8, P1 ;  /* 0x000000080b037207 */ /* 0x000fc40000800000 */
[----:B------:R-:W-:Y:S01]  /*1c90*/  SEL R2, R10, R9, P1 ;  /* 0x000000090a027207 */ /* 0x000fe20000800000 */
[----:B------:R-:W-:Y:S06]  /*1ca0*/  BRA `(.L_x_461) ;  /* 0x0000003c00787947 */ /* 0x000fec0003800000 */
.L_x_448:
[----:B0-----:R-:W-:Y:S01]  /*1cb0*/  LOP3.LUT R2, R6, 0x3e0, RZ, 0xc0, !PT ;  /* 0x000003e006027812 */ /* 0x001fe200078ec0ff */
[----:B------:R-:W-:Y:S01]  /*1cc0*/  BSSY.RECONVERGENT B1, `(.L_x_474) ;  /* 0x000001b000017945 */ /* 0x000fe20003800200 */
[----:B------:R-:W-:Y:S02]  /*1cd0*/  IMAD.MOV.U32 R14, RZ, RZ, R10 ;  /* 0x000000ffff0e7224 */ /* 0x000fe400078e000a */
[----:B------:R-:W-:Y:S02]  /*1ce0*/  IMAD.MOV.U32 R16, RZ, RZ, R11 ;  /* 0x000000ffff107224 */ /* 0x000fe400078e000b */
[----:B------:R-:W-:Y:S01]  /*1cf0*/  VIADD R4, R2, 0x20 ;  /* 0x0000002002047836 */ /* 0x000fe20000000000 */
[----:B------:R-:W-:-:S04]  /*1d00*/  LOP3.LUT R2, RZ, R2, RZ, 0x33, !PT ;  /* 0x00000002ff027212 */ /* 0x000fc800078e33ff */
[----:B------:R-:W-:Y:S01]  /*1d10*/  ISETP.GT.AND P0, PT, R4, R9, PT ;  /* 0x000000090400720c */ /* 0x000fe20003f04270 */
[----:B------:R-:W-:Y:S02]  /*1d20*/  IMAD.IADD R2, R9, 0x1, R2 ;  /* 0x0000000109027824 */ /* 0x000fe400078e0202 */
[----:B-----5:R-:W-:-:S03]  /*1d30*/  IMAD.MOV.U32 R4, RZ, RZ, R8 ;  /* 0x000000ffff047224 */ /* 0x020fc600078e0008 */
        /* <DEDUP_REMOVED lines=19> */
.L_x_475:
[----:B------:R-:W-:Y:S05]  /*1e70*/  BSYNC.RECONVERGENT B1 ;  /* 0x0000000000017941 */ /* 0x000fea0003800200 */
.L_x_474:
        /* <DEDUP_REMOVED lines=22> */
.L_x_477:
[----:B------:R-:W-:Y:S05]  /*1fe0*/  BSYNC.RECONVERGENT B1 ;  /* 0x0000000000017941 */ /* 0x000fea0003800200 */
.L_x_476:
        /* <DEDUP_REMOVED lines=22> */
.L_x_479:
[----:B------:R-:W-:Y:S05]  /*2150*/  BSYNC.RECONVERGENT B1 ;  /* 0x0000000000017941 */ /* 0x000fea0003800200 */
.L_x_478:
        /* <DEDUP_REMOVED lines=22> */
.L_x_481:
[----:B------:R-:W-:Y:S05]  /*22c0*/  BSYNC.RECONVERGENT B1 ;  /* 0x0000000000017941 */ /* 0x000fea0003800200 */
.L_x_480:
        /* <DEDUP_REMOVED lines=23> */
.L_x_483:
[----:B------:R-:W-:Y:S05]  /*2440*/  BSYNC.RECONVERGENT B1 ;  /* 0x0000000000017941 */ /* 0x000fea0003800200 */
.L_x_482:
[----:B------:R-:W-:Y:S04]  /*2450*/  BSSY.RECONVERGENT B1, `(.L_x_484) ;  /* 0x000000c000017945 */ /* 0x000fe80003800200 */
[----:B------:R-:W-:Y:S05]  /*2460*/  @P3 BRA `(.L_x_485) ;  /* 0x0000000000283947 */ /* 0x000fea0003800000 */
[----:B------:R-:W0:Y:S01]  /*2470*/  S2R R8, SR_CgaCtaId ;  /* 0x0000000000087919 */ /* 0x000e220000008800 */
[----:B------:R-:W-:Y:S01]  /*2480*/  MOV R7, 0x400 ;  /* 0x0000040000077802 */ /* 0x000fe20000000f00 */
[----:B------:R-:W-:Y:S01]  /*2490*/  IMAD.MOV.U32 R10, RZ, RZ, R3 ;  /* 0x000000ffff0a7224 */ /* 0x000fe200078e0003 */
[----:B------:R-:W-:Y:S01]  /*24a0*/  SHF.R.U32.HI R5, RZ, 0x1, R6 ;  /* 0x00000001ff057819 */ /* 0x000fe20000011606 */
[----:B------:R-:W-:-:S03]  /*24b0*/  IMAD.MOV.U32 R11, RZ, RZ, R2 ;  /* 0x000000ffff0b7224 */ /* 0x000fc600078e0002 */
[----:B------:R-:W-:Y:S02]  /*24c0*/  LOP3.LUT R5, R5, 0x1f0, RZ, 0xc0, !PT ;  /* 0x000001f005057812 */ /* 0x000fe400078ec0ff */
[----:B0-----:R-:W-:-:S05]  /*24d0*/  LEA R8, R8, R7, 0x18 ;  /* 0x0000000708087211 */ /* 0x001fca00078ec0ff */
[----:B------:R-:W-:-:S05]  /*24e0*/  IMAD.IADD R5, R5, 0x1, R8 ;  /* 0x0000000105057824 */ /* 0x000fca00078e0208 */
[----:B------:R0:W-:Y:S04]  /*24f0*/  STS.64 [R5+0x10], R10 ;  /* 0x0000100a05007388 */ /* 0x0001e80000000a00 */
[----:B------:R0:W-:Y:S02]  /*2500*/  STS [R5+0x8], R4 ;  /* 0x0000080405007388 */ /* 0x0001e40000000800 */
.L_x_485:
[----:B------:R-:W-:Y:S05]  /*2510*/  BSYNC.RECONVERGENT B1 ;  /* 0x0000000000017941 */ /* 0x000fea0003800200 */
.L_x_484:
[----:B------:R-:W-:Y:S01]  /*2520*/  BAR.SYNC.DEFER_BLOCKING 0x0 ;  /* 0x0000000000007b1d */ /* 0x000fe20000010000 */
[----:B------:R-:W-:-:S13]  /*2530*/  ISETP.NE.AND P2, PT, R6, RZ, PT ;  /* 0x000000ff0600720c */ /* 0x000fda0003f45270 */
[----:B------:R-:W-:Y:S05]  /*2540*/  @P2 BRA `(.L_x_461) ;  /* 0x0000003400502947 */ /* 0x000fea0003800000 */
[C---:B------:R-:W-:Y:S01]  /*2550*/  ISETP.GE.AND P0, PT, R9.reuse, 0x21, PT ;  /* 0x000000210900780c */ /* 0x040fe20003f06270 */
[----:B0-----:R-:W-:Y:S01]  /*2560*/  IMAD.MOV.U32 R5, RZ, RZ, R4 ;  /* 0x000000ffff057224 */ /* 0x001fe200078e0004 */
[C---:B------:R-:W-:Y:S01]  /*2570*/  ISETP.GE.AND P5, PT, R9.reuse, 0x41, PT ;  /* 0x000000410900780c */ /* 0x040fe20003fa6270 */
[----:B------:R-:W-:Y:S01]  /*2580*/  IMAD.MOV.U32 R11, RZ, RZ, R3 ;  /* 0x000000ffff0b7224 */ /* 0x000fe200078e0003 */
[C---:B------:R-:W-:Y:S01]  /*2590*/  ISETP.GE.AND P4, PT, R9.reuse, 0x61, PT ;  /* 0x000000610900780c */ /* 0x040fe20003f86270 */
[----:B------:R-:W-:Y:S01]  /*25a0*/  IMAD.MOV.U32 R8, RZ, RZ, R2 ;  /* 0x000000ffff087224 */ /* 0x000fe200078e0002 */
[----:B------:R-:W-:-:S07]  /*25b0*/  ISETP.GE.AND P3, PT, R9, 0x81, PT ;  /* 0x000000810900780c */ /* 0x000fce0003f66270 */
[----:B------:R-:W-:Y:S06]  /*25c0*/  @!P0 BRA `(.L_x_486) ;  /* 0x00000000005c8947 */ /* 0x000fec0003800000 */
        /* <DEDUP_REMOVED lines=22> */
.L_x_487:
[----:B------:R-:W-:Y:S05]  /*2730*/  BSYNC.RECONVERGENT B1 ;  /* 0x0000000000017941 */ /* 0x000fea0003800200 */
.L_x_486:
[----:B------:R-:W-:Y:S02]  /*2740*/  IMAD.MOV.U32 R2, RZ, RZ, R5 ;  /* 0x000000ffff027224 */ /* 0x000fe400078e0005 */
[----:B------:R-:W-:Y:S02]  /*2750*/  IMAD.MOV.U32 R7, RZ, RZ, R11 ;  /* 0x000000ffff077224 */ /* 0x000fe400078e000b */
[----:B------:R-:W-:Y:S01]  /*2760*/  IMAD.MOV.U32 R6, RZ, RZ, R8 ;  /* 0x000000ffff067224 */ /* 0x000fe200078e0008 */
        /* <DEDUP_REMOVED lines=23> */
.L_x_489:
[----:B------:R-:W-:Y:S05]  /*28e0*/  BSYNC.RECONVERGENT B1 ;  /* 0x0000000000017941 */ /* 0x000fea0003800200 */
.L_x_488:
[C---:B------:R-:W-:Y:S01]  /*28f0*/  ISETP.GE.AND P1, PT, R9.reuse, 0xa1, PT ;  /* 0x000000a10900780c */ /* 0x040fe20003f26270 */
[----:B------:R-:W-:Y:S01]  /*2900*/  IMAD.MOV.U32 R3, RZ, RZ, R2 ;  /* 0x000000ffff037224 */ /* 0x000fe200078e0002 */
[C---:B------:R-:W-:Y:S01]  /*2910*/  ISETP.GE.AND P5, PT, R9.reuse, 0xc1, PT ;  /* 0x000000c10900780c */ /* 0x040fe20003fa6270 */
[----:B------:R-:W-:Y:S01]  /*2920*/  IMAD.MOV.U32 R8, RZ, RZ, R6 ;  /* 0x000000ffff087224 */ /* 0x000fe200078e0006 */
[----:B------:R-:W-:Y:S01]  /*2930*/  ISETP.GE.AND P6, PT, R9, 0xe1, PT ;  /* 0x000000e10900780c */ /* 0x000fe20003fc6270 */
[----:B------:R-:W-:Y:S01]  /*2940*/  IMAD.MOV.U32 R9, RZ, RZ, R7 ;  /* 0x000000ffff097224 */ /* 0x000fe200078e0007 */
[----:B------:R-:W-:Y:S11]  /*2950*/  @!P4 BRA `(.L_x_490) ;  /* 0x00000000005cc947 */ /* 0x000ff60003800000 */
        /* <DEDUP_REMOVED lines=13> */
[----:B0-----:R-:W-:Y:S01]  /*2a30*/  @P4 ISETP.GE.U32.AND P0, PT, R7, R10, PT ;  /* 0x0000000a0700420c */ /* 0x001fe20003f06070 */
[----:B------:R-:W-:Y:S02]  /*2a40*/  IMAD.MOV.U32 R9, RZ, RZ, R10 ;  /* 0x000000ffff097224 */ /* 0x000fe400078e000a */
[----:B------:R-:W-:Y:S01]  /*2a50*/  IMAD.MOV.U32 R8, RZ, RZ, R11 ;  /* 0x000000ffff087224 */ /* 0x000fe200078e000b */
[----:B------:R-:W-:-:S04]  /*2a60*/  @P4 ISETP.GE.AND.EX P0, PT, R6, R11, PT, P0 ;  /* 0x0000000b0600420c */ /* 0x000fc80003f06300 */
[----:B------:R-:W-:Y:S02]  /*2a70*/  @P4 FSEL R3, R2, R5, !P0 ;  /* 0x0000000502034208 */ /* 0x000fe40004000000 */
[----:B------:R-:W-:-:S04]  /*2a80*/  @P4 ISETP.LT.U32.AND P0, PT, R7, R10, PT ;  /* 0x0000000a0700420c */ /* 0x000fc80003f01070 */
[----:B------:R-:W-:-:S04]  /*2a90*/  @P4 ISETP.LT.AND.EX P0, PT, R6, R11, PT, P0 ;  /* 0x0000000b0600420c */ /* 0x000fc80003f01300 */
[----:B------:R-:W-:Y:S02]  /*2aa0*/  @P4 SEL R9, R7, R10, P0 ;  /* 0x0000000a07094207 */ /* 0x000fe40000000000 */
[----:B------:R-:W-:-:S07]  /*2ab0*/  @P4 SEL R8, R6, R11, P0 ;  /* 0x0000000b06084207 */ /* 0x000fce0000000000 */
.L_x_491:
[----:B------:R-:W-:Y:S05]  /*2ac0*/  BSYNC.RECONVERGENT B1 ;  /* 0x0000000000017941 */ /* 0x000fea0003800200 */
.L_x_490:
        /* <DEDUP_REMOVED lines=26> */
.L_x_493:
[----:B------:R-:W-:Y:S05]  /*2c70*/  BSYNC.RECONVERGENT B1 ;  /* 0x0000000000017941 */ /* 0x000fea0003800200 */
.L_x_492:
        /* <DEDUP_REMOVED lines=8> */
[----:B0-----:R-:W-:Y:S01]  /*2d00*/  LEA R8, R4, R3, 0x18 ;  /* 0x0000000304087211 */ /* 0x001fe200078ec0ff */
[----:B------:R-:W-:Y:S02]  /*2d10*/  IMAD.MOV.U32 R3, RZ, RZ, R2 ;  /* 0x000000ffff037224 */ /* 0x000fe400078e0002 */
[----:B------:R-:W-:Y:S02]  /*2d20*/  IMAD.MOV.U32 R4, RZ, RZ, R6 ;  /* 0x000000ffff047224 */ /* 0x000fe400078e0006 */
        /* <DEDUP_REMOVED lines=15> */
.L_x_495:
[----:B------:R-:W-:Y:S05]  /*2e20*/  BSYNC.RECONVERGENT B1 ;  /* 0x0000000000017941 */ /* 0x000fea0003800200 */
.L_x_494:
        /* <DEDUP_REMOVED lines=26> */
.L_x_497:
[----:B------:R-:W-:Y:S05]  /*2fd0*/  BSYNC.RECONVERGENT B1 ;  /* 0x0000000000017941 */ /* 0x000fea0003800200 */
.L_x_496:
[----:B------:R-:W-:Y:S02]  /*2fe0*/  IMAD.MOV.U32 R4, RZ, RZ, R5 ;  /* 0x000000ffff047224 */ /* 0x000fe400078e0005 */
[----:B------:R-:W-:Y:S02]  /*2ff0*/  IMAD.MOV.U32 R3, RZ, RZ, R7 ;  /* 0x000000ffff037224 */ /* 0x000fe400078e0007 */
[----:B------:R-:W-:Y:S01]  /*3000*/  IMAD.MOV.U32 R2, RZ, RZ, R8 ;  /* 0x000000ffff027224 */ /* 0x000fe200078e0008 */
[----:B------:R-:W-:Y:S06]  /*3010*/  @!P6 BRA `(.L_x_461) ;  /* 0x00000028009ce947 */ /* 0x000fec0003800000 */
[----:B------:R-:W0:Y:S01]  /*3020*/  S2R R3, SR_CgaCtaId ;  /* 0x0000000000037919 */ /* 0x000e220000008800 */
[----:B------:R-:W-:Y:S01]  /*3030*/  MOV R2, 0x400 ;  /* 0x0000040000027802 */ /* 0x000fe20000000f00 */
[----:B------:R-:W-:-:S03]  /*3040*/  IMAD.MOV.U32 R4, RZ, RZ, R5 ;  /* 0x000000ffff047224 */ /* 0x000fc600078e0005 */
        /* <DEDUP_REMOVED lines=20> */
.L_x_429:
[----:B------:R-:W0:Y:S01]  /*3190*/  S2R R5, SR_TID.X ;  /* 0x0000000000057919 */ /* 0x000e220000002100 */
[----:B------:R-:W1:Y:S02]  /*31a0*/  LDCU.128 UR12, c[0x0][0x380] ;  /* 0x00007000ff0c77ac */ /* 0x000e640008000c00 */
[----:B-1----:R-:W-:Y:S02]  /*31b0*/  IMAD.U32 R10, RZ, RZ, UR12 ;  /* 0x0000000cff0a7e24 */ /* 0x002fe4000f8e00ff */
[----:B------:R-:W-:Y:S01]  /*31c0*/  IMAD.U32 R11, RZ, RZ, UR13 ;  /* 0x0000000dff0b7e24 */ /* 0x000fe2000f8e00ff */
[----:B0-----:R-:W-:-:S05]  /*31d0*/  IADD3 R2, P0, PT, R7, R5, RZ ;  /* 0x0000000507027210 */ /* 0x001fca0007f1e0ff */
[----:B------:R-:W-:Y:S01]  /*31e0*/  IMAD.X R3, RZ, RZ, RZ, P0 ;  /* 0x000000ffff037224 */ /* 0x000fe200000e06ff */
[----:B------:R-:W-:-:S04]  /*31f0*/  LEA R8, P0, R2, R10, 0x2 ;  /* 0x0000000a02087211 */ /* 0x000fc800078010ff */
[----:B------:R-:W-:-:S05]  /*3200*/  LEA.HI.X R9, R2, R11, R3, 0x2, P0 ;  /* 0x0000000b02097211 */ /* 0x000fca00000f1403 */
[----:B------:R-:W2:Y:S04]  /*3210*/  LDG.E R3, desc[UR10][R8.64] ;  /* 0x0000000a08037981 */ /* 0x000ea8000c1e1900 */
[----:B------:R-:W2:Y:S04]  /*3220*/  LDG.E R4, desc[UR10][R8.64+0x400] ;  /* 0x0004000a08047981 */ /* 0x000ea8000c1e1900 */
[----:B------:R-:W3:Y:S04]  /*3230*/  LDG.E R6, desc[UR10][R8.64+0x800] ;  /* 0x0008000a08067981 */ /* 0x000ee8000c1e1900 */
[----:B------:R-:W4:Y:S04]  /*3240*/  LDG.E R16, desc[UR10][R8.64+0xc00] ;  /* 0x000c000a08107981 */ /* 0x000f28000c1e1900 */
[----:B------:R0:W5:Y:S01]  /*3250*/  LDG.E R2, desc[UR10][R8.64+0x1000] ;  /* 0x0010000a08027981 */ /* 0x000162000c1e1900 */
[----:B------:R-:W-:Y:S01]  /*3260*/  IMAD.U32 R13, RZ, RZ, UR14 ;  /* 0x0000000eff0d7e24 */ /* 0x000fe2000f8e00ff */
[----:B------:R-:W-:Y:S01]  /*3270*/  UMOV UR4, URZ ;  /* 0x000000ff00047c82 */ /* 0x000fe20008000000 */
[----:B------:R-:W-:Y:S01]  /*3280*/  IMAD.U32 R14, RZ, RZ, UR15 ;  /* 0x0000000fff0e7e24 */ /* 0x000fe2000f8e00ff */
[----:B------:R-:W-:Y:S01]  /*3290*/  BSSY.RECONVERGENT B1, `(.L_x_498) ;  /* 0x0000013000017945 */ /* 0x000fe20003800200 */
[----:B------:R-:W-:-:S02]  /*32a0*/  ISETP.LE.U32.AND P0, PT, R15, UR6, PT ;  /* 0x000000060f007c0c */ /* 0x000fc4000bf03070 */
[----:B------:R-:W-:Y:S02]  /*32b0*/  IADD3 R17, P4, PT, R7, R13, RZ ;  /* 0x0000000d07117210 */ /* 0x000fe40007f9e0ff */
[----:B--2---:R-:W-:-:S04]  /*32c0*/  FSETP.GEU.AND P1, PT, R4, R3, PT ;  /* 0x000000030400720b */ /* 0x004fc80003f2e000 */
[----:B------:R-:W-:Y:S01]  /*32d0*/  FSEL R3, R4, R3, !P1 ;  /* 0x0000000304037208 */ /* 0x000fe20004800000 */
[----:B------:R-:W-:-:S03]  /*32e0*/  VIADD R4, R5, 0x200 ;  /* 0x0000020005047836 */ /* 0x000fc60000000000 */
[----:B---3--:R-:W-:-:S04]  /*32f0*/  FSETP.GEU.AND P2, PT, R6, R3, PT ;  /* 0x000000030600720b */ /* 0x008fc80003f4e000 */
[----:B------:R-:W-:Y:S01]  /*3300*/  FSEL R3, R6, R3, !P2 ;  /* 0x0000000306037208 */ /* 0x000fe20005000000 */
[----:B------:R-:W-:-:S03]  /*3310*/  VIADD R6, R5, 0x100 ;  /* 0x0000010005067836 */ /* 0x000fc60000000000 */
[----:B----4-:R-:W-:Y:S01]  /*3320*/  FSETP.GEU.AND P3, PT, R3, R16, PT ;  /* 0x000000100300720b */ /* 0x010fe20003f6e000 */
[----:B------:R-:W-:-:S04]  /*3330*/  IMAD.MOV.U32 R7, RZ, RZ, R3 ;  /* 0x000000ffff077224 */ /* 0x000fc800078e0003 */
[----:B------:R-:W-:-:S05]  /*3340*/  @P2 SEL R4, R6, R5, !P1 ;  /* 0x0000000506042207 */ /* 0x000fca0004800000 */
[----:B------:R-:W-:-:S03]  /*3350*/  IMAD.MOV.U32 R6, RZ, RZ, R4 ;  /* 0x000000ffff067224 */ /* 0x000fc600078e0004 */
[----:B0-----:R-:W-:Y:S05]  /*3360*/  @!P3 BRA `(.L_x_499) ;  /* 0x000000000014b947 */ /* 0x001fea0003800000 */
[----:B------:R-:W-:Y:S01]  /*3370*/  FSETP.GEU.AND P1, PT, R16, R3, PT ;  /* 0x000000031000720b */ /* 0x000fe20003f2e000 */
[----:B------:R-:W-:Y:S02]  /*3380*/  IMAD.MOV.U32 R7, RZ, RZ, R16 ;  /* 0x000000ffff077224 */ /* 0x000fe400078e0010 */
[----:B------:R-:W-:-:S10]  /*3390*/  VIADD R6, R5, 0x300 ;  /* 0x0000030005067836 */ /* 0x000fd40000000000 */
[----:B------:R-:W-:Y:S02]  /*33a0*/  @P1 IMAD.MOV.U32 R7, RZ, RZ, R3 ;  /* 0x000000ffff071224 */ /* 0x000fe400078e0003 */
[----:B------:R-:W-:-:S07]  /*33b0*/  @P1 IMAD.MOV.U32 R6, RZ, RZ, R4 ;  /* 0x000000ffff061224 */ /* 0x000fce00078e0004 */
.L_x_499:
[----:B------:R-:W-:Y:S05]  /*33c0*/  BSYNC.RECONVERGENT B1 ;  /* 0x0000000000017941 */ /* 0x000fea0003800200 */
.L_x_498:
[----:B-----5:R-:W-:Y:S01]  /*33d0*/  FSETP.GEU.AND P1, PT, R7, R2, PT ;  /* 0x000000020700720b */ /* 0x020fe20003f2e000 */
[----:B------:R-:W-:Y:S01]  /*33e0*/  IMAD.X R4, RZ, RZ, R14, P4 ;  /* 0x000000ffff047224 */ /* 0x000fe200020e060e */
[----:B------:R-:W-:Y:S01]  /*33f0*/  LOP3.LUT R3, R5, 0x400, RZ, 0xfc, !PT ;  /* 0x0000040005037812 */ /* 0x000fe200078efcff */
[----:B------:R-:W-:Y:S01]  /*3400*/  BSSY.RECONVERGENT B1, `(.L_x_500) ;  /* 0x0000014000017945 */ /* 0x000fe20003800200 */
[-C--:B------:R-:W-:Y:S01]  /*3410*/  IADD3 R19, P3, PT, R6, R17.reuse, RZ ;  /* 0x0000001106137210 */ /* 0x080fe20007f7e0ff */
[----:B------:R-:W-:Y:S01]  /*3420*/  IMAD.MOV.U32 R9, RZ, RZ, R7 ;  /* 0x000000ffff097224 */ /* 0x000fe200078e0007 */
[----:B------:R-:W-:Y:S02]  /*3430*/  IADD3 R16, P2, PT, R3, R17, RZ ;  /* 0x0000001103107210 */ /* 0x000fe40007f5e0ff */
[----:B------:R-:W-:Y:S01]  /*3440*/  IADD3.X R18, PT, PT, R4, UR4, RZ, P3, !PT ;  /* 0x0000000404127c10 */ /* 0x000fe20009ffe4ff */
[----:B------:R-:W-:Y:S01]  /*3450*/  IMAD.MOV.U32 R8, RZ, RZ, R19 ;  /* 0x000000ffff087224 */ /* 0x000fe200078e0013 */
[----:B------:R-:W-:Y:S01]  /*3460*/  ISETP.GE.U32.AND.EX P0, PT, RZ, R12, PT, P0 ;  /* 0x0000000cff00720c */ /* 0x000fe20003f06100 */
[----:B------:R-:W-:-:S02]  /*3470*/  IMAD.X R17, RZ, RZ, R4, P2 ;  /* 0x000000ffff117224 */ /* 0x000fc400010e0604 */
[----:B------:R-:W-:Y:S01]  /*3480*/  IMAD.MOV.U32 R4, RZ, RZ, R18 ;  /* 0x000000ffff047224 */ /* 0x000fe200078e0012 */
[----:B------:R-:W-:Y:S09]  /*3490*/  @!P1 BRA `(.L_x_501) ;  /* 0x0000000000289947 */ /* 0x000ff20003800000 */
[----:B------:R-:W-:Y:S01]  /*34a0*/  FSETP.GEU.AND P2, PT, R2, R7, PT ;  /* 0x000000070200720b */ /* 0x000fe20003f4e000 */
[----:B------:R-:W-:Y:S02]  /*34b0*/  IMAD.U32 R4, RZ, RZ, UR4 ;  /* 0x00000004ff047e24 */ /* 0x000fe4000f8e00ff */
[----:B------:R-:W-:Y:S02]  /*34c0*/  IMAD.MOV.U32 R9, RZ, RZ, R2 ;  /* 0x000000ffff097224 */ /* 0x000fe400078e0002 */
[----:B------:R-:W-:-:S08]  /*34d0*/  IMAD.MOV.U32 R8, RZ, RZ, R16 ;  /* 0x000000ffff087224 */ /* 0x000fd000078e0010 */
[----:B------:R-:W-:-:S04]  /*34e0*/  @P2 ISETP.GE.U32.AND P1, PT, R6, R3, PT ;  /* 0x000000030600220c */ /* 0x000fc80003f26070 */
[----:B------:R-:W-:Y:S01]  /*34f0*/  @P2 ISETP.GE.AND.EX P1, PT, R4, RZ, PT, P1 ;  /* 0x000000ff0400220c */ /* 0x000fe20003f26310 */
[----:B------:R-:W-:-:S03]  /*3500*/  IMAD.MOV.U32 R4, RZ, RZ, R17 ;  /* 0x000000ffff047224 */ /* 0x000fc600078e0011 */
[----:B------:R-:W-:Y:S02]  /*3510*/  @P2 FSEL R9, R7, R2, !P1 ;  /* 0x0000000207092208 */ /* 0x000fe40004800000 */
[----:B------:R-:W-:Y:S02]  /*3520*/  @P2 SEL R8, R19, R16, !P1 ;  /* 0x0000001013082207 */ /* 0x000fe40004800000 */
[----:B------:R-:W-:-:S07]  /*3530*/  @P2 SEL R4, R18, R17, !P1 ;  /* 0x0000001112042207 */ /* 0x000fce0004800000 */
.L_x_501:
[----:B------:R-:W-:Y:S05]  /*3540*/  BSYNC.RECONVERGENT B1 ;  /* 0x0000000000017941 */ /* 0x000fea0003800200 */
.L_x_500:
[----:B------:R-:W-:Y:S05]  /*3550*/  @P0 BRA `(.L_x_502) ;  /* 0x0000001400200947 */ /* 0x000fea0003800000 */
[----:B------:R-:W0:Y:S01]  /*3560*/  LDCU.64 UR8, c[0x0][0x3e8] ;  /* 0x00007d00ff0877ac */ /* 0x000e220008000a00 */
[----:B------:R-:W-:Y:S01]  /*3570*/  ISETP.NE.AND P0, PT, R5, RZ, PT ;  /* 0x000000ff0500720c */ /* 0x000fe20003f05270 */
[----:B------:R-:W-:Y:S01]  /*3580*/  BSSY.RECONVERGENT B1, `(.L_x_503) ;  /* 0x0000012000017945 */ /* 0x000fe20003800200 */
[----:B------:R-:W-:Y:S01]  /*3590*/  UMOV UR4, 0x8 ;  /* 0x0000000800047882 */ /* 0x000fe20000000000 */
[----:B------:R-:W-:Y:S02]  /*35a0*/  UMOV UR5, 0x0 ;  /* 0x0000000000057882 */ /* 0x000fe40000000000 */
[----:B0-----:R-:W-:-:S04]  /*35b0*/  UIMAD.WIDE.U32 UR4, UR8, 0x1, UR4 ;  /* 0x00000001080478a5 */ /* 0x001fc8000f8e0004 */
[----:B------:R-:W-:Y:S02]  /*35c0*/  UIADD3 UR7, UPT, UPT, UR5, UR9, URZ ;  /* 0x0000000905077290 */ /* 0x000fe4000fffe0ff */
[----:B------:R-:W-:Y:S02]  /*35d0*/  IMAD.U32 R7, RZ, RZ, UR5 ;  /* 0x00000005ff077e24 */ /* 0x000fe4000f8e00ff */
[----:B------:R-:W-:Y:S02]  /*35e0*/  IMAD.U32 R6, RZ, RZ, UR4 ;  /* 0x00000004ff067e24 */ /* 0x000fe4000f8e00ff */
[----:B------:R-:W-:Y:S01]  /*35f0*/  IMAD.U32 R7, RZ, RZ, UR7 ;  /* 0x00000007ff077e24 */ /* 0x000fe2000f8e00ff */
[----:B------:R-:W-:Y:S06]  /*3600*/  @P0 BRA `(.L_x_504) ;  /* 0x0000000000240947 */ /* 0x000fec0003800000 */
[----:B------:R-:W-:Y:S02]  /*3610*/  IMAD.MOV.U32 R16, RZ, RZ, 0x500 ;  /* 0x00000500ff107424 */ /* 0x000fe400078e00ff */
[----:B------:R-:W-:-:S05]  /*3620*/  IMAD.MOV.U32 R17, RZ, RZ, 0x0 ;  /* 0x00000000ff117424 */ /* 0x000fca00078e00ff */
[----:B------:R-:W2:Y:S01]  /*3630*/  ATOMG.E.ADD.64.STRONG.GPU PT, R2, desc[UR10][R6.64], R16 ;  /* 0x80000010060279a8 */ /* 0x000ea200081ef50a */
[----:B------:R-:W0:Y:S01]  /*3640*/  S2UR UR5, SR_CgaCtaId ;  /* 0x00000000000579c3 */ /* 0x000e220000008800 */
[----:B------:R-:W-:Y:S02]  /*3650*/  UMOV UR4, 0x400 ;  /* 0x0000040000047882 */ /* 0x000fe40000000000 */
[----:B0-----:R-:W-:Y:S01]  /*3660*/  ULEA UR4, UR5, UR4, 0x18 ;  /* 0x0000000405047291 */ /* 0x001fe2000f8ec0ff */
[----:B--2---:R-:W-:-:S05]  /*3670*/  IADD3 R2, P0, PT, R2, UR6, RZ ;  /* 0x0000000602027c10 */ /* 0x004fca000ff1e0ff */
[----:B------:R-:W-:-:S05]  /*3680*/  IMAD.X R3, RZ, RZ, R3, P0 ;  /* 0x000000ffff037224 */ /* 0x000fca00000e0603 */
[----:B------:R0:W-:Y:S03]  /*3690*/  STS.64 [UR4+0x98], R2 ;  /* 0x00009802ff007988 */ /* 0x0001e60008000a04 */
.L_x_504:
[----:B------:R-:W-:Y:S05]  /*36a0*/  BSYNC.RECONVERGENT B1 ;  /* 0x0000000000017941 */ /* 0x000fea0003800200 */
.L_x_503:
[----:B------:R-:W1:Y:S08]  /*36b0*/  S2UR UR5, SR_CgaCtaId ;  /* 0x00000000000579c3 */ /* 0x000e700000008800 */
[----:B------:R-:W-:Y:S06]  /*36c0*/  BAR.SYNC.DEFER_BLOCKING 0x0 ;  /* 0x0000000000007b1d */ /* 0x000fec0000010000 */
[----:B------:R-:W-:-:S02]  /*36d0*/  UMOV UR4, 0x400 ;  /* 0x0000040000047882 */ /* 0x000fc40000000000 */
[----:B-1----:R-:W-:-:S06]  /*36e0*/  ULEA UR4, UR5, UR4, 0x18 ;  /* 0x0000000405047291 */ /* 0x002fcc000f8ec0ff */
[----:B------:R-:W-:-:S05]  /*36f0*/  IMAD.U32 R16, RZ, RZ, UR4 ;  /* 0x00000004ff107e24 */ /* 0x000fca000f8e00ff */
[----:B0-----:R-:W0:Y:S02]  /*3700*/  LDS.64 R2, [R16+0x98] ;  /* 0x0000980010027984 */ /* 0x001e240000000a00 */
[----:B0-----:R-:W-:-:S04]  /*3710*/  IADD3 R18, P1, PT, R2, 0x500, RZ ;  /* 0x0000050002127810 */ /* 0x001fc80007f3e0ff */
[----:B------:R-:W-:Y:S01]  /*3720*/  ISETP.GT.U32.AND P0, PT, R18, R15, PT ;  /* 0x0000000f1200720c */ /* 0x000fe20003f04070 */
[----:B------:R-:W-:-:S05]  /*3730*/  IMAD.X R17, RZ, RZ, R3, P1 ;  /* 0x000000ffff117224 */ /* 0x000fca00008e0603 */
[----:B------:R-:W-:-:S13]  /*3740*/  ISETP.GT.AND.EX P0, PT, R17, R12, PT, P0 ;  /* 0x0000000c1100720c */ /* 0x000fda0003f04300 */
[----:B------:R-:W-:Y:S05]  /*3750*/  @P0 BRA `(.L_x_505) ;  /* 0x0000000800340947 */ /* 0x000fea0003800000 */
[----:B------:R-:W-:Y:S01]  /*3760*/  BSSY.RECONVERGENT B1, `(.L_x_505) ;  /* 0x000008c000017945 */ /* 0x000fe20003800200 */
[----:B------:R-:W0:Y:S01]  /*3770*/  LDCU.64 UR8, c[0x0][0x398] ;  /* 0x00007300ff0877ac */ /* 0x000e220008000a00 */
[----:B------:R-:W1:Y:S02]  /*3780*/  LDCU.128 UR12, c[0x0][0x380] ;  /* 0x00007000ff0c77ac */ /* 0x000e640008000c00 */
.L_x_518:
[----:B------:R-:W-:Y:S01]  /*3790*/  IADD3 R22, P0, PT, R5, R2, RZ ;  /* 0x0000000205167210 */ /* 0x000fe20007f1e0ff */
[----:B-1----:R-:W-:Y:S02]  /*37a0*/  IMAD.U32 R10, RZ, RZ, UR12 ;  /* 0x0000000cff0a7e24 */ /* 0x002fe4000f8e00ff */
[----:B------:R-:W-:Y:S02]  /*37b0*/  IMAD.U32 R11, RZ, RZ, UR13 ;  /* 0x0000000dff0b7e24 */ /* 0x000fe4000f8e00ff */
[----:B------:R-:W-:Y:S01]  /*37c0*/  IMAD.X R15, RZ, RZ, R3, P0 ;  /* 0x000000ffff0f7224 */ /* 0x000fe200000e0603 */
[----:B------:R-:W-:-:S04]  /*37d0*/  LEA R18, P0, R22, R10, 0x2 ;  /* 0x0000000a16127211 */ /* 0x000fc800078010ff */
[----:B------:R-:W-:-:S05]  /*37e0*/  LEA.HI.X R19, R22, R11, R15, 0x2, P0 ;  /* 0x0000000b16137211 */ /* 0x000fca00000f140f */
[----:B------:R-:W2:Y:S04]  /*37f0*/  LDG.E R24, desc[UR10][R18.64] ;  /* 0x0000000a12187981 */ /* 0x000ea8000c1e1900 */
[----:B------:R1:W5:Y:S04]  /*3800*/  LDG.E R20, desc[UR10][R18.64+0x400] ;  /* 0x0004000a12147981 */ /* 0x000368000c1e1900 */
[----:B------:R1:W5:Y:S04]  /*3810*/  LDG.E R17, desc[UR10][R18.64+0x800] ;  /* 0x0008000a12117981 */ /* 0x000368000c1e1900 */
[----:B------:R1:W5:Y:S04]  /*3820*/  LDG.E R2, desc[UR10][R18.64+0xc00] ;  /* 0x000c000a12027981 */ /* 0x000368000c1e1900 */
[----:B------:R1:W5:Y:S01]  /*3830*/  LDG.E R12, desc[UR10][R18.64+0x1000] ;  /* 0x0010000a120c7981 */ /* 0x000362000c1e1900 */
[----:B------:R-:W-:Y:S01]  /*3840*/  IMAD.U32 R13, RZ, RZ, UR14 ;  /* 0x0000000eff0d7e24 */ /* 0x000fe2000f8e00ff */
[----:B------:R-:W-:Y:S01]  /*3850*/  BSSY.RECONVERGENT B2, `(.L_x_506) ;  /* 0x0000014000027945 */ /* 0x000fe20003800200 */
[----:B------:R-:W-:-:S02]  /*3860*/  IMAD.U32 R14, RZ, RZ, UR15 ;  /* 0x0000000fff0e7e24 */ /* 0x000fc4000f8e00ff */
[----:B------:R-:W-:Y:S01]  /*3870*/  IMAD.MOV.U32 R21, RZ, RZ, R9 ;  /* 0x000000ffff157224 */ /* 0x000fe200078e0009 */
[----:B------:R-:W-:Y:S01]  /*3880*/  IADD3 R3, P1, PT, R22, R13, RZ ;  /* 0x0000000d16037210 */ /* 0x000fe20007f3e0ff */
[----:B------:R-:W-:Y:S02]  /*3890*/  IMAD.MOV.U32 R22, RZ, RZ, R8 ;  /* 0x000000ffff167224 */ /* 0x000fe400078e0008 */
[----:B------:R-:W-:Y:S02]  /*38a0*/  IMAD.MOV.U32 R23, RZ, RZ, R4 ;  /* 0x000000ffff177224 */ /* 0x000fe400078e0004 */
[----:B------:R-:W-:Y:S01]  /*38b0*/  IMAD.X R15, R15, 0x1, R14, P1 ;  /* 0x000000010f0f7824 */ /* 0x000fe200008e060e */
[----:B--2---:R-:W-:-:S13]  /*38c0*/  FSETP.GEU.AND P0, PT, R9, R24, PT ;  /* 0x000000180900720b */ /* 0x004fda0003f0e000 */
[----:B-1----:R-:W-:Y:S05]  /*38d0*/  @!P0 BRA `(.L_x_507) ;  /* 0x00000000002c8947 */ /* 0x002fea0003800000 */
        /* <DEDUP_REMOVED lines=11> */
.L_x_507:
[----:B0-----:R-:W-:Y:S05]  /*3990*/  BSYNC.RECONVERGENT B2 ;  /* 0x0000000000027941 */ /* 0x001fea0003800200 */
.L_x_506:
[----:B-----5:R-:W-:Y:S01]  /*39a0*/  FSETP.GEU.AND P0, PT, R21, R20, PT ;  /* 0x000000141500720b */ /* 0x020fe20003f0e000 */
[----:B------:R-:W-:Y:S01]  /*39b0*/  BSSY.RECONVERGENT B2, `(.L_x_508) ;  /* 0x0000012000027945 */ /* 0x000fe20003800200 */
[----:B------:R-:W-:Y:S01]  /*39c0*/  IADD3 R9, P1, PT, R3, 0x100, RZ ;  /* 0x0000010003097810 */ /* 0x000fe20007f3e0ff */
[----:B------:R-:W-:Y:S02]  /*39d0*/  IMAD.MOV.U32 R4, RZ, RZ, R21 ;  /* 0x000000ffff047224 */ /* 0x000fe400078e0015 */
[----:B------:R-:W-:Y:S02]  /*39e0*/  IMAD.MOV.U32 R18, RZ, RZ, R22 ;  /* 0x000000ffff127224 */ /* 0x000fe400078e0016 */
[----:B------:R-:W-:Y:S02]  /*39f0*/  IMAD.X R8, RZ, RZ, R15, P1 ;  /* 0x000000ffff087224 */ /* 0x000fe400008e060f */
[----:B------:R-:W-:-:S04]  /*3a00*/  IMAD.MOV.U32 R19, RZ, RZ, R23 ;  /* 0x000000ffff137224 */ /* 0x000fc800078e0017 */
        /* <DEDUP_REMOVED lines=12> */
.L_x_509:
[----:B------:R-:W-:Y:S05]  /*3ad0*/  BSYNC.RECONVERGENT B2 ;  /* 0x0000000000027941 */ /* 0x000fea0003800200 */
.L_x_508:
[----:B------:R-:W-:Y:S01]  /*3ae0*/  FSETP.GEU.AND P0, PT, R4, R17, PT ;  /* 0x000000110400720b */ /* 0x000fe20003f0e000 */
        /* <DEDUP_REMOVED lines=18> */
.L_x_511:
[----:B------:R-:W-:Y:S05]  /*3c10*/  BSYNC.RECONVERGENT B2 ;  /* 0x0000000000027941 */ /* 0x000fea0003800200 */
.L_x_510:
        /* <DEDUP_REMOVED lines=19> */
.L_x_513:
[----:B------:R-:W-:Y:S05]  /*3d50*/  BSYNC.RECONVERGENT B2 ;  /* 0x0000000000027941 */ /* 0x000fea0003800200 */
.L_x_512:
        /* <DEDUP_REMOVED lines=19> */
.L_x_515:
[----:B------:R-:W-:Y:S05]  /*3e90*/  BSYNC.RECONVERGENT B2 ;  /* 0x0000000000027941 */ /* 0x000fea0003800200 */
.L_x_514:
[----:B------:R-:W-:Y:S01]  /*3ea0*/  BAR.SYNC.DEFER_BLOCKING 0x0 ;  /* 0x0000000000007b1d */ /* 0x000fe20000010000 */
[----:B------:R-:W-:-:S05]  /*3eb0*/  ISETP.NE.AND P0, PT, R5, RZ, PT ;  /* 0x000000ff0500720c */ /* 0x000fca0003f05270 */
[----:B------:R-:W-:Y:S08]  /*3ec0*/  BSSY.RECONVERGENT B2, `(.L_x_516) ;  /* 0x000000c000027945 */ /* 0x000ff00003800200 */
[----:B------:R-:W-:Y:S05]  /*3ed0*/  @P0 BRA `(.L_x_517) ;  /* 0x0000000000280947 */ /* 0x000fea0003800000 */
[----:B------:R-:W-:Y:S02]  /*3ee0*/  IMAD.MOV.U32 R18, RZ, RZ, 0x500 ;  /* 0x00000500ff127424 */ /* 0x000fe400078e00ff */
[----:B------:R-:W-:-:S05]  /*3ef0*/  IMAD.MOV.U32 R19, RZ, RZ, 0x0 ;  /* 0x00000000ff137424 */ /* 0x000fca00078e00ff */
[----:B------:R-:W2:Y:S01]  /*3f00*/  ATOMG.E.ADD.64.STRONG.GPU PT, R2, desc[UR10][R6.64], R18 ;  /* 0x80000012060279a8 */ /* 0x000ea200081ef50a */
[----:B------:R-:W0:Y:S01]  /*3f10*/  S2UR UR5, SR_CgaCtaId ;  /* 0x00000000000579c3 */ /* 0x000e220000008800 */
[----:B------:R-:W-:Y:S02]  /*3f20*/  UMOV UR4, 0x400 ;  /* 0x0000040000047882 */ /* 0x000fe40000000000 */
[----:B0-----:R-:W-:-:S06]  /*3f30*/  ULEA UR4, UR5, UR4, 0x18 ;  /* 0x0000000405047291 */ /* 0x001fcc000f8ec0ff */
[----:B------:R-:W-:Y:S01]  /*3f40*/  IMAD.U32 R16, RZ, RZ, UR4 ;  /* 0x00000004ff107e24 */ /* 0x000fe2000f8e00ff */
[----:B--2---:R-:W-:-:S05]  /*3f50*/  IADD3 R2, P0, PT, R2, UR6, RZ ;  /* 0x0000000602027c10 */ /* 0x004fca000ff1e0ff */
[----:B------:R-:W-:-:S05]  /*3f60*/  IMAD.X R3, RZ, RZ, R3, P0 ;  /* 0x000000ffff037224 */ /* 0x000fca00000e0603 */
[----:B------:R0:W-:Y:S03]  /*3f70*/  STS.64 [R16+0x98], R2 ;  /* 0x0000980210007388 */ /* 0x0001e60000000a00 */
.L_x_517:
[----:B------:R-:W-:Y:S05]  /*3f80*/  BSYNC.RECONVERGENT B2 ;  /* 0x0000000000027941 */ /* 0x000fea0003800200 */
.L_x_516:
[----:B------:R-:W-:Y:S01]  /*3f90*/  BAR.SYNC.DEFER_BLOCKING 0x0 ;  /* 0x0000000000007b1d */ /* 0x000fe20000010000 */
[----:B------:R-:W-:Y:S02]  /*3fa0*/  IMAD.U32 R15, RZ, RZ, UR8 ;  /* 0x00000008ff0f7e24 */ /* 0x000fe4000f8e00ff */
[----:B------:R-:W-:-:S03]  /*3fb0*/  IMAD.U32 R12, RZ, RZ, UR9 ;  /* 0x00000009ff0c7e24 */ /* 0x000fc6000f8e00ff */
[----:B0-----:R-:W0:Y:S02]  /*3fc0*/  LDS.64 R2, [R16+0x98] ;  /* 0x0000980010027984 */ /* 0x001e240000000a00 */
[----:B0-----:R-:W-:-:S04]  /*3fd0*/  IADD3 R18, P1, PT, R2, 0x500, RZ ;  /* 0x0000050002127810 */ /* 0x001fc80007f3e0ff */
[----:B------:R-:W-:Y:S01]  /*3fe0*/  ISETP.GT.U32.AND P0, PT, R18, R15, PT ;  /* 0x0000000f1200720c */ /* 0x000fe20003f04070 */
[----:B------:R-:W-:-:S05]  /*3ff0*/  IMAD.X R17, RZ, RZ, R3, P1 ;  /* 0x000000ffff117224 */ /* 0x000fca00008e0603 */
[----:B------:R-:W-:-:S13]  /*4000*/  ISETP.GT.AND.EX P0, PT, R17, R12, PT, P0 ;  /* 0x0000000c1100720c */ /* 0x000fda0003f04300 */
[----:B------:R-:W-:Y:S05]  /*4010*/  @!P0 BRA `(.L_x_518) ;  /* 0xfffffff400dc8947 */ /* 0x000fea000383ffff */
[----:B------:R-:W-:Y:S05]  /*4020*/  BSYNC.RECONVERGENT B1 ;  /* 0x0000000000017941 */ /* 0x000fea0003800200 */
.L_x_505:
[----:B------:R-:W-:Y:S01]  /*4030*/  ISETP.GE.U32.AND P0, PT, R2, R15, PT ;  /* 0x0000000f0200720c */ /* 0x000fe20003f06070 */
[----:B------:R-:W-:Y:S03]  /*4040*/  BSSY.RECONVERGENT B1, `(.L_x_502) ;  /* 0x0000099000017945 */ /* 0x000fe60003800200 */
[----:B------:R-:W-:-:S13]  /*4050*/  ISETP.GE.AND.EX P0, PT, R3, R12, PT, P0 ;  /* 0x0000000c0300720c */ /* 0x000fda0003f06300 */
[----:B------:R-:W-:Y:S05]  /*4060*/  @P0 BRA `(.L_x_519) ;  /* 0x0000000800580947 */ /* 0x000fea0003800000 */
[----:B------:R-:W-:-:S05]  /*4070*/  IMAD.IADD R12, R15, 0x1, -R2 ;  /* 0x000000010f0c7824 */ /* 0x000fca00078e0a02 */
[----:B------:R-:W-:-:S13]  /*4080*/  ISETP.GE.AND P0, PT, R5, R12, PT ;  /* 0x0000000c0500720c */ /* 0x000fda0003f06270 */
[----:B------:R-:W-:Y:S05]  /*4090*/  @P0 BRA `(.L_x_519) ;  /* 0x00000008004c0947 */ /* 0x000fea0003800000 */
[----:B------:R-:W-:Y:S01]  /*40a0*/  LOP3.LUT R16, RZ, R5, RZ, 0x33, !PT ;  /* 0x00000005ff107212 */ /* 0x000fe200078e33ff */
[----:B------:R-:W-:Y:S03]  /*40b0*/  BSSY.RECONVERGENT B2, `(.L_x_520) ;  /* 0x000002d000027945 */ /* 0x000fe60003800200 */
[----:B------:R-:W-:Y:S01]  /*40c0*/  IADD3 R16, PT, PT, -R2, R15, R16 ;  /* 0x0000000f02107210 */ /* 0x000fe20007ffe110 */
[----:B------:R-:W-:-:S03]  /*40d0*/  IMAD.MOV.U32 R15, RZ, RZ, R5 ;  /* 0x000000ffff0f7224 */ /* 0x000fc600078e0005 */
[----:B------:R-:W-:-:S04]  /*40e0*/  LOP3.LUT R6, R16, 0x300, RZ, 0xc0, !PT ;  /* 0x0000030010067812 */ /* 0x000fc800078ec0ff */
[----:B------:R-:W-:-:S13]  /*40f0*/  ISETP.NE.AND P0, PT, R6, 0x300, PT ;  /* 0x000003000600780c */ /* 0x000fda0003f05270 */
[----:B------:R-:W-:Y:S05]  /*4100*/  @!P0 BRA `(.L_x_521) ;  /* 0x00000000009c8947 */ /* 0x000fea0003800000 */
[----:B------:R-:W-:Y:S01]  /*4110*/  IADD3 R18, P0, PT, R5, R2, RZ ;  /* 0x0000000205127210 */ /* 0x000fe20007f1e0ff */
[----:B------:R-:W-:Y:S01]  /*4120*/  IMAD.MOV.U32 R15, RZ, RZ, R5 ;  /* 0x000000ffff0f7224 */ /* 0x000fe200078e0005 */
[----:B------:R-:W-:Y:S02]  /*4130*/  LEA.HI R6, R16, 0x1, RZ, 0x18 ;  /* 0x0000000110067811 */ /* 0x000fe400078fc0ff */
[C---:B------:R-:W-:Y:S01]  /*4140*/  LEA R17, P1, R18.reuse, R10, 0x2 ;  /* 0x0000000a12117211 */ /* 0x040fe200078210ff */
[----:B------:R-:W-:Y:S01]  /*4150*/  IMAD.X R7, RZ, RZ, R3, P0 ;  /* 0x000000ffff077224 */ /* 0x000fe200000e0603 */
[----:B------:R-:W-:Y:S02]  /*4160*/  IADD3 R20, P0, PT, R18, R13, RZ ;  /* 0x0000000d12147210 */ /* 0x000fe40007f1e0ff */
[----:B------:R-:W-:Y:S02]  /*4170*/  LOP3.LUT R6, R6, 0x3, RZ, 0xc0, !PT ;  /* 0x0000000306067812 */ /* 0x000fe400078ec0ff */
[----:B------:R-:W-:Y:S01]  /*4180*/  LEA.HI.X R18, R18, R11, R7, 0x2, P1 ;  /* 0x0000000b12127211 */ /* 0x000fe200008f1407 */
[----:B------:R-:W-:-:S02]  /*4190*/  IMAD.X R14, R7, 0x1, R14, P0 ;  /* 0x00000001070e7824 */ /* 0x000fc400000e060e */
[----:B------:R-:W-:-:S07]  /*41a0*/  IMAD.MOV R10, RZ, RZ, -R6 ;  /* 0x000000ffff0a7224 */ /* 0x000fce00078e0a06 */
.L_x_524:
[----:B------:R-:W-:Y:S02]  /*41b0*/  IMAD.MOV.U32 R6, RZ, RZ, R17 ;  /* 0x000000ffff067224 */ /* 0x000fe400078e0011 */
[----:B------:R-:W-:-:S05]  /*41c0*/  IMAD.MOV.U32 R7, RZ, RZ, R18 ;  /* 0x000000ffff077224 */ /* 0x000fca00078e0012 */
[----:B------:R-:W2:Y:S01]  /*41d0*/  LDG.E R22, desc[UR10][R6.64] ;  /* 0x0000000a06167981 */ /* 0x000ea2000c1e1900 */
[----:B------:R-:W-:Y:S01]  /*41e0*/  VIADD R10, R10, 0x1 ;  /* 0x000000010a0a7836 */ /* 0x000fe20000000000 */
[----:B------:R-:W-:Y:S01]  /*41f0*/  BSSY.RECONVERGENT B3, `(.L_x_522) ;  /* 0x0000013000037945 */ /* 0x000fe20003800200 */
[----:B------:R-:W-:-:S03]  /*4200*/  IADD3 R17, P3, PT, R17, 0x400, RZ ;  /* 0x0000040011117810 */ /* 0x000fc60007f7e0ff */
[----:B------:R-:W-:Y:S02]  /*4210*/  ISETP.NE.AND P2, PT, R10, RZ, PT ;  /* 0x000000ff0a00720c */ /* 0x000fe40003f45270 */
[----:B--2---:R-:W-:-:S13]  /*4220*/  FSETP.GEU.AND P0, PT, R9, R22, PT ;  /* 0x000000160900720b */ /* 0x004fda0003f0e000 */
        /* <DEDUP_REMOVED lines=15> */
.L_x_523:
[----:B------:R-:W-:Y:S05]  /*4320*/  BSYNC.RECONVERGENT B3 ;  /* 0x0000000000037941 */ /* 0x000fea0003800200 */
.L_x_522:
[----:B------:R-:W-:Y:S01]  /*4330*/  IADD3 R20, P0, PT, R20, 0x100, RZ ;  /* 0x0000010014147810 */ /* 0x000fe20007f1e0ff */
[----:B------:R-:W-:Y:S02]  /*4340*/  VIADD R15, R15, 0x100 ;  /* 0x000001000f0f7836 */ /* 0x000fe40000000000 */
[----:B------:R-:W-:Y:S02]  /*4350*/  IMAD.X R18, RZ, RZ, R18, P3 ;  /* 0x000000ffff127224 */ /* 0x000fe400018e0612 */
[----:B------:R-:W-:Y:S01]  /*4360*/  IMAD.X R14, RZ, RZ, R14, P0 ;  /* 0x000000ffff0e7224 */ /* 0x000fe200000e060e */
[----:B------:R-:W-:Y:S07]  /*4370*/  @P2 BRA `(.L_x_524) ;  /* 0xfffffffc008c2947 */ /* 0x000fee000383ffff */
.L_x_521:
[----:B------:R-:W-:Y:S05]  /*4380*/  BSYNC.RECONVERGENT B2 ;  /* 0x0000000000027941 */ /* 0x000fea0003800200 */
.L_x_520:
[----:B------:R-:W-:-:S13]  /*4390*/  ISETP.GE.U32.AND P0, PT, R16, 0x300, PT ;  /* 0x000003001000780c */ /* 0x000fda0003f06070 */
[----:B------:R-:W-:Y:S05]  /*43a0*/  @!P0 BRA `(.L_x_519) ;  /* 0x0000000400888947 */ /* 0x000fea0003800000 */
[----:B------:R-:W0:Y:S01]  /*43b0*/  LDC.64 R10, c[0x0][0x380] ;  /* 0x0000e000ff0a7b82 */ /* 0x000e220000000a00 */
[----:B------:R-:W-:-:S07]  /*43c0*/  VIADD R13, R15, 0x200 ;  /* 0x000002000f0d7836 */ /* 0x000fce0000000000 */
[----:B------:R-:W1:Y:S02]  /*43d0*/  LDC.64 R6, c[0x0][0x388] ;  /* 0x0000e200ff067b82 */ /* 0x000e640000000a00 */
.L_x_533:
[----:B------:R-:W-:-:S05]  /*43e0*/  VIADD R15, R13, 0xfffffe00 ;  /* 0xfffffe000d0f7836 */ /* 0x000fca0000000000 */
[----:B------:R-:W-:-:S05]  /*43f0*/  IADD3 R21, P0, PT, R15, R2, RZ ;  /* 0x000000020f157210 */ /* 0x000fca0007f1e0ff */
[----:B------:R-:W-:Y:S01]  /*4400*/  IMAD.X R22, RZ, RZ, R3, P0 ;  /* 0x000000ffff167224 */ /* 0x000fe200000e0603 */
[----:B0-----:R-:W-:-:S04]  /*4410*/  LEA R16, P0, R21, R10, 0x2 ;  /* 0x0000000a15107211 */ /* 0x001fc800078010ff */
[----:B------:R-:W-:-:S05]  /*4420*/  LEA.HI.X R17, R21, R11, R22, 0x2, P0 ;  /* 0x0000000b15117211 */ /* 0x000fca00000f1416 */
[----:B------:R-:W2:Y:S04]  /*4430*/  LDG.E R24, desc[UR10][R16.64] ;  /* 0x0000000a10187981 */ /* 0x000ea8000c1e1900 */
[----:B------:R0:W5:Y:S04]  /*4440*/  LDG.E R18, desc[UR10][R16.64+0x400] ;  /* 0x0004000a10127981 */ /* 0x000168000c1e1900 */
        /* <DEDUP_REMOVED lines=22> */
.L_x_526:
[----:B------:R-:W-:Y:S05]  /*45b0*/  BSYNC.RECONVERGENT B2 ;  /* 0x0000000000027941 */ /* 0x000fea0003800200 */
.L_x_525:
[----:B-----5:R-:W-:Y:S01]  /*45c0*/  FSETP.GEU.AND P0, PT, R19, R18, PT ;  /* 0x000000121300720b */ /* 0x020fe20003f0e000 */
[----:B------:R-:W-:Y:S01]  /*45d0*/  BSSY.RECONVERGENT B2, `(.L_x_527) ;  /* 0x0000013000027945 */ /* 0x000fe20003800200 */
[----:B------:R-:W-:Y:S01]  /*45e0*/  IADD3 R16, P1, P2, R2, R6, R23 ;  /* 0x0000000602107210 */ /* 0x000fe20007a3e017 */
[----:B------:R-:W-:Y:S02]  /*45f0*/  VIADD R17, R13, 0x100 ;  /* 0x000001000d117836 */ /* 0x000fe40000000000 */
[----:B------:R-:W-:Y:S01]  /*4600*/  IMAD.MOV.U32 R9, RZ, RZ, R19 ;  /* 0x000000ffff097224 */ /* 0x000fe200078e0013 */
[----:B------:R-:W-:Y:S01]  /*4610*/  IADD3.X R23, PT, PT, R3, R7, RZ, P1, P2 ;  /* 0x0000000703177210 */ /* 0x000fe20000fe44ff */
[----:B------:R-:W-:Y:S02]  /*4620*/  IMAD.MOV.U32 R4, RZ, RZ, R21 ;  /* 0x000000ffff047224 */ /* 0x000fe400078e0015 */
        /* <DEDUP_REMOVED lines=13> */
.L_x_528:
[----:B------:R-:W-:Y:S05]  /*4700*/  BSYNC.RECONVERGENT B2 ;  /* 0x0000000000027941 */ /* 0x000fea0003800200 */
.L_x_527:
[----:B------:R-:W-:Y:S01]  /*4710*/  FSETP.GEU.AND P0, PT, R9, R14, PT ;  /* 0x0000000e0900720b */ /* 0x000fe20003f0e000 */
[----:B------:R-:W-:Y:S01]  /*4720*/  BSSY.RECONVERGENT B2, `(.L_x_529) ;  /* 0x0000013000027945 */ /* 0x000fe20003800200 */
[CC--:B------:R-:W-:Y:S01]  /*4730*/  IADD3 R19, P1, P4, R2.reuse, R6.reuse, R13 ;  /* 0x0000000602137210 */ /* 0x0c0fe20007c3e00d */
[----:B------:R-:W-:Y:S01]  /*4740*/  IMAD.MOV.U32 R16, RZ, RZ, R9 ;  /* 0x000000ffff107224 */ /* 0x000fe200078e0009 */
[----:B------:R-:W-:Y:S01]  /*4750*/  IADD3 R20, P2, P3, R2, R6, R17 ;  /* 0x0000000602147210 */ /* 0x000fe20007b5e011 */
        /* <DEDUP_REMOVED lines=15> */
.L_x_530:
[----:B------:R-:W-:Y:S05]  /*4850*/  BSYNC.RECONVERGENT B2 ;  /* 0x0000000000027941 */ /* 0x000fea0003800200 */
.L_x_529:
[----:B------:R-:W-:Y:S01]  /*4860*/  FSETP.GEU.AND P0, PT, R16, R15, PT ;  /* 0x0000000f1000720b */ /* 0x000fe20003f0e000 */
[----:B------:R-:W-:Y:S01]  /*4870*/  BSSY.RECONVERGENT B2, `(.L_x_531) ;  /* 0x0000011000027945 */ /* 0x000fe20003800200 */
[----:B------:R-:W-:Y:S01]  /*4880*/  IADD3.X R19, PT, PT, R3, R7, RZ, P2, P3 ;  /* 0x0000000703137210 */ /* 0x000fe200017e64ff */
        /* <DEDUP_REMOVED lines=15> */
.L_x_532:
[----:B------:R-:W-:Y:S05]  /*4980*/  BSYNC.RECONVERGENT B2 ;  /* 0x0000000000027941 */ /* 0x000fea0003800200 */
.L_x_531:
[C---:B------:R-:W-:Y:S02]  /*4990*/  VIADD R15, R13.reuse, 0x200 ;  /* 0x000002000d0f7836 */ /* 0x040fe40000000000 */
[----:B------:R-:W-:-:S03]  /*49a0*/  VIADD R13, R13, 0x400 ;  /* 0x000004000d0d7836 */ /* 0x000fc60000000000 */
[----:B------:R-:W-:-:S13]  /*49b0*/  ISETP.GE.AND P0, PT, R15, R12, PT ;  /* 0x0000000c0f00720c */ /* 0x000fda0003f06270 */
[----:B------:R-:W-:Y:S05]  /*49c0*/  @!P0 BRA `(.L_x_533) ;  /* 0xfffffff800848947 */ /* 0x000fea000383ffff */
.L_x_519:
[----:B------:R-:W-:Y:S05]  /*49d0*/  BSYNC.RECONVERGENT B1 ;  /* 0x0000000000017941 */ /* 0x000fea0003800200 */
.L_x_502:
        /* <DEDUP_REMOVED lines=22> */
.L_x_535:
[----:B------:R-:W-:Y:S05]  /*4b40*/  BSYNC.RECONVERGENT B1 ;  /* 0x0000000000017941 */ /* 0x000fea0003800200 */
.L_x_534:
        /* <DEDUP_REMOVED lines=21> */
.L_x_537:
[----:B------:R-:W-:Y:S05]  /*4ca0*/  BSYNC.RECONVERGENT B1 ;  /* 0x0000000000017941 */ /* 0x000fea0003800200 */
.L_x_536:
        /* <DEDUP_REMOVED lines=21> */
.L_x_539:
[----:B------:R-:W-:Y:S05]  /*4e00*/  BSYNC.RECONVERGENT B1 ;  /* 0x0000000000017941 */ /* 0x000fea0003800200 */
.L_x_538:
        /* <DEDUP_REMOVED lines=21> */
.L_x_541:
[----:B------:R-:W-:Y:S05]  /*4f60*/  BSYNC.RECONVERGENT B1 ;  /* 0x0000000000017941 */ /* 0x000fea0003800200 */
.L_x_540:
        /* <DEDUP_REMOVED lines=22> */
.L_x_543:
[----:B------:R-:W-:Y:S05]  /*50d0*/  BSYNC.RECONVERGENT B1 ;  /* 0x0000000000017941 */ /* 0x000fea0003800200 */
.L_x_542:
[----:B------:R-:W-:Y:S04]  /*50e0*/  BSSY.RECONVERGENT B1, `(.L_x_544) ;  /* 0x000000c000017945 */ /* 0x000fe80003800200 */
[----:B------:R-:W-:Y:S05]  /*50f0*/  @P3 BRA `(.L_x_545) ;  /* 0x0000000000283947 */ /* 0x000fea0003800000 */
[----:B------:R-:W0:Y:S01]  /*5100*/  S2R R8, SR_CgaCtaId ;  /* 0x0000000000087919 */ /* 0x000e220000008800 */
[----:B------:R-:W-:Y:S02]  /*5110*/  MOV R7, 0x400 ;  /* 0x0000040000077802 */ /* 0x000fe40000000f00 */
[----:B------:R-:W-:-:S04]  /*5120*/  SHF.R.U32.HI R6, RZ, 0x1, R5 ;  /* 0x00000001ff067819 */ /* 0x000fc80000011605 */
[----:B------:R-:W-:Y:S02]  /*5130*/  LOP3.LUT R6, R6, 0x1f0, RZ, 0xc0, !PT ;  /* 0x000001f006067812 */ /* 0x000fe400078ec0ff */
[----:B0-----:R-:W-:-:S05]  /*5140*/  LEA R7, R8, R7, 0x18 ;  /* 0x0000000708077211 */ /* 0x001fca00078ec0ff */
[----:B------:R-:W-:Y:S02]  /*5150*/  IMAD.IADD R9, R6, 0x1, R7 ;  /* 0x0000000106097824 */ /* 0x000fe400078e0207 */
[----:B------:R-:W-:Y:S02]  /*5160*/  IMAD.MOV.U32 R6, RZ, RZ, R3 ;  /* 0x000000ffff067224 */ /* 0x000fe400078e0003 */
[----:B------:R-:W-:Y:S01]  /*5170*/  IMAD.MOV.U32 R7, RZ, RZ, R2 ;  /* 0x000000ffff077224 */ /* 0x000fe200078e0002 */
[----:B------:R0:W-:Y:S04]  /*5180*/  STS [R9+0x8], R4 ;  /* 0x0000080409007388 */ /* 0x0001e80000000800 */
[----:B------:R0:W-:Y:S02]  /*5190*/  STS.64 [R9+0x10], R6 ;  /* 0x0000100609007388 */ /* 0x0001e40000000a00 */
.L_x_545:
[----:B------:R-:W-:Y:S05]  /*51a0*/  BSYNC.RECONVERGENT B1 ;  /* 0x0000000000017941 */ /* 0x000fea0003800200 */
.L_x_544:
        /* <DEDUP_REMOVED lines=24> */
[CC--:B------:R-:W-:Y:S02]  /*5330*/  @P3 ISETP.LT.U32.AND P1, PT, R3.reuse, R10.reuse, PT ;  /* 0x0000000a0300320c */ /* 0x0c0fe40003f21070 */
[CC--:B------:R-:W-:Y:S02]  /*5340*/  @P3 ISETP.GE.AND.EX P0, PT, R2.reuse, R11.reuse, PT, P0 ;  /* 0x0000000b0200320c */ /* 0x0c0fe40003f06300 */
[----:B------:R-:W-:Y:S02]  /*5350*/  @P3 ISETP.LT.AND.EX P1, PT, R2, R11, PT, P1 ;  /* 0x0000000b0200320c */ /* 0x000fe40003f21310 */
[----:B------:R-:W-:Y:S02]  /*5360*/  @P3 FSEL R12, R4, R13, !P0 ;  /* 0x0000000d040c3208 */ /* 0x000fe40004000000 */
[----:B------:R-:W-:-:S02]  /*5370*/  @P3 SEL R10, R3, R10, P1 ;  /* 0x0000000a030a3207 */ /* 0x000fc40000800000 */
[----:B------:R-:W-:-:S07]  /*5380*/  @P3 SEL R14, R2, R11, P1 ;  /* 0x0000000b020e3207 */ /* 0x000fce0000800000 */
.L_x_547:
[----:B------:R-:W-:Y:S05]  /*5390*/  BSYNC.RECONVERGENT B1 ;  /* 0x0000000000017941 */ /* 0x000fea0003800200 */
.L_x_546:
        /* <DEDUP_REMOVED lines=11> */
[-C--:B------:R-:W-:Y:S02]  /*5450*/  @P3 ISETP.LT.U32.AND P1, PT, R10, R2.reuse, PT ;  /* 0x000000020a00320c */ /* 0x080fe40003f21070 */
[CC--:B------:R-:W-:Y:S02]  /*5460*/  @P3 ISETP.GE.AND.EX P0, PT, R14.reuse, R3.reuse, PT, P0 ;  /* 0x000000030e00320c */ /* 0x0c0fe40003f06300 */
[----:B------:R-:W-:Y:S02]  /*5470*/  @P3 ISETP.LT.AND.EX P1, PT, R14, R3, PT, P1 ;  /* 0x000000030e00320c */ /* 0x000fe40003f21310 */
[----:B------:R-:W-:Y:S02]  /*5480*/  @P3 FSEL R4, R12, R15, !P0 ;  /* 0x0000000f0c043208 */ /* 0x000fe40004000000 */
[----:B------:R-:W-:-:S02]  /*5490*/  @P3 SEL R11, R10, R2, P1 ;  /* 0x000000020a0b3207 */ /* 0x000fc40000800000 */
[----:B------:R-:W-:-:S07]  /*54a0*/  @P3 SEL R3, R14, R3, P1 ;  /* 0x000000030e033207 */ /* 0x000fce0000800000 */
.L_x_549:
[----:B------:R-:W-:Y:S05]  /*54b0*/  BSYNC.RECONVERGENT B1 ;  /* 0x0000000000017941 */ /* 0x000fea0003800200 */
.L_x_548:
        /* <DEDUP_REMOVED lines=18> */
.L_x_551:
[----:B------:R-:W-:Y:S05]  /*55e0*/  BSYNC.RECONVERGENT B1 ;  /* 0x0000000000017941 */ /* 0x000fea0003800200 */
.L_x_550:
        /* <DEDUP_REMOVED lines=18> */
.L_x_553:
[----:B------:R-:W-:Y:S05]  /*5710*/  BSYNC.RECONVERGENT B1 ;  /* 0x0000000000017941 */ /* 0x000fea0003800200 */
.L_x_552:
        /* <DEDUP_REMOVED lines=18> */
.L_x_555:
[----:B------:R-:W-:Y:S05]  /*5840*/  BSYNC.RECONVERGENT B1 ;  /* 0x0000000000017941 */ /* 0x000fea0003800200 */
.L_x_554:
        /* <DEDUP_REMOVED lines=18> */
.L_x_557:
[----:B------:R-:W-:Y:S05]  /*5970*/  BSYNC.RECONVERGENT B1 ;  /* 0x0000000000017941 */ /* 0x000fea0003800200 */
.L_x_556:
        /* <DEDUP_REMOVED lines=17> */
.L_x_461:
[----:B------:R-:W-:Y:S05]  /*5a90*/  BSYNC.RECONVERGENT B0 ;  /* 0x0000000000007941 */ /* 0x000fea0003800200 */
.L_x_428:
[----:B------:R-:W-:Y:S05]  /*5aa0*/  @P2 EXIT ;  /* 0x000000000000294d */ /* 0x000fea0003800000 */
[----:B0-----:R-:W0:Y:S01]  /*5ab0*/  LDC.64 R6, c[0x0][0x390] ;  /* 0x0000e400ff067b82 */ /* 0x001e220000000a00 */
[----:B------:R-:W-:-:S04]  /*5ac0*/  LOP3.LUT R3, R3, R2, RZ, 0x3c, !PT ;  /* 0x0000000203037212 */ /* 0x000fc800078e3cff */
[----:B------:R-:W-:-:S04]  /*5ad0*/  LOP3.LUT R2, R3, R2, RZ, 0x3c, !PT ;  /* 0x0000000203027212 */ /* 0x000fc800078e3cff */
[----:B------:R-:W-:Y:S01]  /*5ae0*/  LOP3.LUT R3, R3, R2, RZ, 0x3c, !PT ;  /* 0x0000000203037212 */ /* 0x000fe200078e3cff */
[----:B0-----:R-:W-:-:S05]  /*5af0*/  IMAD.WIDE.U32 R6, R0, 0x10, R6 ;  /* 0x0000001000067825 */ /* 0x001fca00078e0006 */
[----:B------:R-:W-:Y:S04]  /*5b00*/  STG.E.64 desc[UR10][R6.64+0x8], R2 ;  /* 0x0000080206007986 */ /* 0x000fe8000c101b0a */
[----:B------:R-:W-:Y:S01]  /*5b10*/  STG.E desc[UR10][R6.64], R4 ;  /* 0x0000000406007986 */ /* 0x000fe2000c10190a */
[----:B------:R-:W-:Y:S05]  /*5b20*/  EXIT ;  /* 0x000000000000794d */ /* 0x000fea0003800000 */
.L_x_558:
        /* <DEDUP_REMOVED lines=13> */
.L_x_1126:


//--------------------- .text._ZN6thrust24THRUST_300001_SM_1000_NS8cuda_cub4core6detail13_kernel_agentINS1_8__reduce11ReduceAgentINS0_12zip_iteratorIN4cuda3std3__45tupleIJNS0_6detail15normal_iteratorINS0_10device_ptrIfEEEENS0_17counting_iteratorIlNS0_11use_defaultESI_SI_EEEEEEEPNSB_IJflEEESM_lNS1_9__extrema9arg_min_fIflNSA_4lessIfEEEEEEJSL_SN_lSS_EEEvDpT0_ --------------------------
	.section	.text._ZN6thrust24THRUST_300001_SM_1000_NS8cuda_cub4core6detail13_kernel_agentINS1_8__reduce11ReduceAgentINS0_12zip_iteratorIN4cuda3std3__45tupleIJNS0_6detail15normal_iteratorINS0_10device_ptrIfEEEENS0_17counting_iteratorIlNS0_11use_defaultESI_SI_EEEEEEEPNSB_IJflEEESM_lNS1_9__extrema9arg_min_fIflNSA_4lessIfEEEEEEJSL_SN_lSS_EEEvDpT0_,"ax",@progbits
	.align	128
        .global         _ZN6thrust24THRUST_300001_SM_1000_NS8cuda_cub4core6detail13_kernel_agentINS1_8__reduce11ReduceAgentINS0_12zip_iteratorIN4cuda3std3__45tupleIJNS0_6detail15normal_iteratorINS0_10device_ptrIfEEEENS0_17counting_iteratorIlNS0_11use_defaultESI_SI_EEEEEEEPNSB_IJflEEESM_lNS1_9__extrema9arg_min_fIflNSA_4lessIfEEEEEEJSL_SN_lSS_EEEvDpT0_
        .type           _ZN6thrust24THRUST_300001_SM_1000_NS8cuda_cub4core6detail13_kernel_agentINS1_8__reduce11ReduceAgentINS0_12zip_iteratorIN4cuda3std3__45tupleIJNS0_6detail15normal_iteratorINS0_10device_ptrIfEEEENS0_17counting_iteratorIlNS0_11use_defaultESI_SI_EEEEEEEPNSB_IJflEEESM_lNS1_9__extrema9arg_min_fIflNSA_4lessIfEEEEEEJSL_SN_lSS_EEEvDpT0_,@function
        .size           _ZN6thrust24THRUST_300001_SM_1000_NS8cuda_cub4core6detail13_kernel_agentINS1_8__reduce11ReduceAgentINS0_12zip_iteratorIN4cuda3std3__45tupleIJNS0_6detail15normal_iteratorINS0_10device_ptrIfEEEENS0_17counting_iteratorIlNS0_11use_defaultESI_SI_EEEEEEEPNSB_IJflEEESM_lNS1_9__extrema9arg_min_fIflNSA_4lessIfEEEEEEJSL_SN_lSS_EEEvDpT0_,(.L_x_1127 - _ZN6thrust24THRUST_300001_SM_1000_NS8cuda_cub4core6detail13_kernel_agentINS1_8__reduce11ReduceAgentINS0_12zip_iteratorIN4cuda3std3__45tupleIJNS0_6detail15normal_iteratorINS0_10device_ptrIfEEEENS0_17counting_iteratorIlNS0_11use_defaultESI_SI_EEEEEEEPNSB_IJflEEESM_lNS1_9__extrema9arg_min_fIflNSA_4lessIfEEEEEEJSL_SN_lSS_EEEvDpT0_)
        .other          _ZN6thrust24THRUST_300001_SM_1000_NS8cuda_cub4core6detail13_kernel_agentINS1_8__reduce11ReduceAgentINS0_12zip_iteratorIN4cuda3std3__45tupleIJNS0_6detail15normal_iteratorINS0_10device_ptrIfEEEENS0_17counting_iteratorIlNS0_11use_defaultESI_SI_EEEEEEEPNSB_IJflEEESM_lNS1_9__extrema9arg_min_fIflNSA_4lessIfEEEEEEJSL_SN_lSS_EEEvDpT0_,@"STO_CUDA_ENTRY STV_DEFAULT"
_ZN6thrust24THRUST_300001_SM_1000_NS8cuda_cub4core6detail13_kernel_agentINS1_8__reduce11ReduceAgentINS0_12zip_iteratorIN4cuda3std3__45tupleIJNS0_6detail15normal_iteratorINS0_10device_ptrIfEEEENS0_17counting_iteratorIlNS0_11use_defaultESI_SI_EEEEEEEPNSB_IJflEEESM_lNS1_9__extrema9arg_min_fIflNSA_4lessIfEEEEEEJSL_SN_lSS_EEEvDpT0_:
.text._ZN6thrust24THRUST_300001_SM_1000_NS8cuda_cub4core6detail13_kernel_agentINS1_8__reduce11ReduceAgentINS0_12zip_iteratorIN4cuda3std3__45tupleIJNS0_6detail15normal_iteratorINS0_10device_ptrIfEEEENS0_17counting_iteratorIlNS0_11use_defaultESI_SI_EEEEEEEPNSB_IJflEEESM_lNS1_9__extrema9arg_min_fIflNSA_4lessIfEEEEEEJSL_SN_lSS_EEEvDpT0_:
[----:B------:R-:W-:Y:S01]  /*0000*/  LDC R1, c[0x0][0x37c] ;  /* 0x0000df00ff017b82 */ /* 0x000fe20000000800 */
[----:B------:R-:W0:Y:S02]  /*0010*/  LDCU.64 UR4, c[0x0][0x398] ;  /* 0x00007300ff0477ac */ /* 0x000e240008000a00 */
[----:B0-----:R-:W-:-:S04]  /*0020*/  ISETP.NE.U32.AND P0, PT, RZ, UR4, PT ;  /* 0x00000004ff007c0c */ /* 0x001fc8000bf05070 */
[----:B------:R-:W-:-:S13]  /*0030*/  ISETP.NE.AND.EX P0, PT, RZ, UR5, PT, P0 ;  /* 0x00000005ff007c0c */ /* 0x000fda000bf05300 */
[----:B------:R-:W-:Y:S05]  /*0040*/  @!P0 EXIT ;  /* 0x000000000000894d */ /* 0x000fea0003800000 */
[----:B------:R-:W-:Y:S01]  /*0050*/  UISETP.GT.U32.AND UP0, UPT, UR4, 0x4ff, UPT ;  /* 0x000004ff0400788c */ /* 0x000fe2000bf04070 */
[----:B------:R-:W-:Y:S01]  /*0060*/  BSSY.RECONVERGENT B0, `(.L_x_559) ;  /* 0x0000558000007945 */ /* 0x000fe20003800200 */
[----:B------:R-:W0:Y:S02]  /*0070*/  LDCU.64 UR8, c[0x0][0x358] ;  /* 0x00006b00ff0877ac */ /* 0x000e240008000a00 */
[----:B------:R-:W-:-:S09]  /*0080*/  UISETP.GT.AND.EX UP0, UPT, UR5, URZ, UPT, UP0 ;  /* 0x000000ff0500728c */ /* 0x000fd2000bf04300 */
        /* <DEDUP_REMOVED lines=9> */
[----:B------:R-:W1:Y:S01]  /*0120*/  LDC.64 R4, c[0x0][0x380] ;  /* 0x0000e000ff047b82 */ /* 0x000e620000000a00 */
[----:B------:R-:W2:Y:S01]  /*0130*/  LDCU.64 UR6, c[0x0][0x388] ;  /* 0x00007100ff0677ac */ /* 0x000ea20008000a00 */
[----:B-1----:R-:W-:-:S06]  /*0140*/  IMAD.WIDE.U32 R4, R0, 0x4, R4 ;  /* 0x0000000400047825 */ /* 0x002fcc00078e0004 */
[----:B0-----:R1:W5:Y:S01]  /*0150*/  LDG.E R4, desc[UR8][R4.64] ;  /* 0x0000000804047981 */ /* 0x001362000c1e1900 */
[C---:B--2---:R-:W-:Y:S01]  /*0160*/  IADD3 R3, P0, PT, R0.reuse, UR6, RZ ;  /* 0x0000000600037c10 */ /* 0x044fe2000ff1e0ff */
[----:B------:R-:W-:-:S04]  /*0170*/  VIADD R11, R0, 0x100 ;  /* 0x00000100000b7836 */ /* 0x000fc80000000000 */
[----:B------:R-:W-:-:S08]  /*0180*/  IMAD.X R2, RZ, RZ, UR7, P0 ;  /* 0x00000007ff027e24 */ /* 0x000fd000080e06ff */
.L_x_562:
[----:B0-----:R-:W-:Y:S05]  /*0190*/  BSYNC.RECONVERGENT B1 ;  /* 0x0000000000017941 */ /* 0x001fea0003800200 */
.L_x_561:
        /* <DEDUP_REMOVED lines=10> */
[----:B------:R-:W1:Y:S01]  /*0240*/  LDCU.64 UR6, c[0x0][0x388] ;  /* 0x00007100ff0677ac */ /* 0x000e620008000a00 */
[----:B------:R-:W-:-:S04]  /*0250*/  LEA.HI R5, R14, 0x1, RZ, 0x18 ;  /* 0x000000010e057811 */ /* 0x000fc800078fc0ff */
[----:B------:R-:W-:-:S05]  /*0260*/  LOP3.LUT R5, R5, 0x3, RZ, 0xc0, !PT ;  /* 0x0000000305057812 */ /* 0x000fca00078ec0ff */
[----:B------:R-:W-:Y:S01]  /*0270*/  IMAD.MOV R5, RZ, RZ, -R5 ;  /* 0x000000ffff057224 */ /* 0x000fe200078e0a05 */
[C---:B-1----:R-:W-:Y:S01]  /*0280*/  IADD3 R12, P0, PT, R11.reuse, UR6, RZ ;  /* 0x000000060b0c7c10 */ /* 0x042fe2000ff1e0ff */
[----:B0-----:R-:W-:-:S04]  /*0290*/  IMAD.WIDE.U32 R6, R11, 0x4, R6 ;  /* 0x000000040b067825 */ /* 0x001fc800078e0006 */
[----:B------:R-:W-:Y:S02]  /*02a0*/  IMAD.MOV.U32 R9, RZ, RZ, R6 ;  /* 0x000000ffff097224 */ /* 0x000fe400078e0006 */
[----:B------:R-:W-:Y:S02]  /*02b0*/  IMAD.MOV.U32 R10, RZ, RZ, R7 ;  /* 0x000000ffff0a7224 */ /* 0x000fe400078e0007 */
[----:B------:R-:W-:-:S07]  /*02c0*/  IMAD.X R13, RZ, RZ, UR7, P0 ;  /* 0x00000007ff0d7e24 */ /* 0x000fce00080e06ff */
.L_x_569:
        /* <DEDUP_REMOVED lines=17> */
[CC--:B------:R-:W-:Y:S02]  /*03e0*/  @P4 ISETP.LT.U32.AND P0, PT, R7.reuse, R12.reuse, PT ;  /* 0x0000000c0700420c */ /* 0x0c0fe40003f01070 */
[CC--:B------:R-:W-:Y:S02]  /*03f0*/  @P4 ISETP.GE.AND.EX P1, PT, R8.reuse, R13.reuse, PT, P1 ;  /* 0x0000000d0800420c */ /* 0x0c0fe40003f26310 */
[----:B------:R-:W-:Y:S02]  /*0400*/  @P4 ISETP.LT.AND.EX P0, PT, R8, R13, PT, P0 ;  /* 0x0000000d0800420c */ /* 0x000fe40003f01300 */
[----:B------:R-:W-:Y:S02]  /*0410*/  @P4 FSEL R4, R6, R15, !P1 ;  /* 0x0000000f06044208 */ /* 0x000fe40004800000 */
[----:B------:R-:W-:-:S02]  /*0420*/  @P4 SEL R3, R7, R12, P0 ;  /* 0x0000000c07034207 */ /* 0x000fc40000000000 */
[----:B------:R-:W-:-:S07]  /*0430*/  @P4 SEL R2, R8, R13, P0 ;  /* 0x0000000d08024207 */ /* 0x000fce0000000000 */
.L_x_568:
[----:B------:R-:W-:Y:S05]  /*0440*/  BSYNC.RECONVERGENT B3 ;  /* 0x0000000000037941 */ /* 0x000fea0003800200 */
.L_x_567:
[----:B------:R-:W-:Y:S01]  /*0450*/  IADD3 R12, P0, PT, R12, 0x100, RZ ;  /* 0x000001000c0c7810 */ /* 0x000fe20007f1e0ff */
[----:B------:R-:W-:Y:S02]  /*0460*/  VIADD R11, R11, 0x100 ;  /* 0x000001000b0b7836 */ /* 0x000fe40000000000 */
[----:B------:R-:W-:Y:S02]  /*0470*/  IMAD.X R10, RZ, RZ, R10, P3 ;  /* 0x000000ffff0a7224 */ /* 0x000fe400018e060a */
[----:B------:R-:W-:Y:S01]  /*0480*/  IMAD.X R13, RZ, RZ, R13, P0 ;  /* 0x000000ffff0d7224 */ /* 0x000fe200000e060d */
[----:B------:R-:W-:Y:S07]  /*0490*/  @P2 BRA `(.L_x_569) ;  /* 0xfffffffc008c2947 */ /* 0x000fee000383ffff */
.L_x_566:
[----:B------:R-:W-:Y:S05]  /*04a0*/  BSYNC.RECONVERGENT B2 ;  /* 0x0000000000027941 */ /* 0x000fea0003800200 */
.L_x_565:
[----:B------:R-:W-:-:S13]  /*04b0*/  ISETP.GE.U32.AND P0, PT, R14, 0x300, PT ;  /* 0x000003000e00780c */ /* 0x000fda0003f06070 */
[----:B------:R-:W-:Y:S05]  /*04c0*/  @!P0 BRA `(.L_x_564) ;  /* 0x00000004007c8947 */ /* 0x000fea0003800000 */
[----:B------:R-:W0:Y:S01]  /*04d0*/  LDC.64 R8, c[0x0][0x380] ;  /* 0x0000e000ff087b82 */ /* 0x000e220000000a00 */
[----:B------:R-:W-:-:S07]  /*04e0*/  VIADD R10, R11, 0x200 ;  /* 0x000002000b0a7836 */ /* 0x000fce0000000000 */
[----:B------:R-:W1:Y:S02]  /*04f0*/  LDC.64 R6, c[0x0][0x388] ;  /* 0x0000e200ff067b82 */ /* 0x000e640000000a00 */
.L_x_578:
[----:B------:R-:W-:-:S04]  /*0500*/  VIADD R15, R10, 0xfffffe00 ;  /* 0xfffffe000a0f7836 */ /* 0x000fc80000000000 */
[----:B0-----:R-:W-:-:S05]  /*0510*/  IMAD.WIDE R12, R15, 0x4, R8 ;  /* 0x000000040f0c7825 */ /* 0x001fca00078e0208 */
[----:B------:R-:W2:Y:S04]  /*0520*/  LDG.E R19, desc[UR8][R12.64] ;  /* 0x000000080c137981 */ /* 0x000ea8000c1e1900 */
[----:B-----5:R0:W5:Y:S04]  /*0530*/  LDG.E R21, desc[UR8][R12.64+0x400] ;  /* 0x000400080c157981 */ /* 0x020168000c1e1900 */
[----:B------:R0:W5:Y:S04]  /*0540*/  LDG.E R5, desc[UR8][R12.64+0x800] ;  /* 0x000800080c057981 */ /* 0x000168000c1e1900 */
[----:B------:R0:W5:Y:S01]  /*0550*/  LDG.E R11, desc[UR8][R12.64+0xc00] ;  /* 0x000c00080c0b7981 */ /* 0x000162000c1e1900 */
[----:B-1----:R-:W-:Y:S01]  /*0560*/  IADD3 R20, P1, PT, R15, R6, RZ ;  /* 0x000000060f147210 */ /* 0x002fe20007f3e0ff */
[----:B------:R-:W-:Y:S01]  /*0570*/  BSSY.RECONVERGENT B2, `(.L_x_570) ;  /* 0x0000013000027945 */ /* 0x000fe20003800200 */
[----:B------:R-:W-:-:S02]  /*0580*/  IMAD.MOV.U32 R17, RZ, RZ, R3 ;  /* 0x000000ffff117224 */ /* 0x000fc400078e0003 */
[----:B------:R-:W-:Y:S01]  /*0590*/  IMAD.MOV.U32 R18, RZ, RZ, R2 ;  /* 0x000000ffff127224 */ /* 0x000fe200078e0002 */
[----:B------:R-:W-:Y:S01]  /*05a0*/  LEA.HI.X.SX32 R15, R15, R7, 0x1, P1 ;  /* 0x000000070f0f7211 */ /* 0x000fe200008f0eff */
[----:B------:R-:W-:Y:S02]  /*05b0*/  IMAD.MOV.U32 R14, RZ, RZ, R4 ;  /* 0x000000ffff0e7224 */ /* 0x000fe400078e0004 */
[----:B------:R-:W-:Y:S01]  /*05c0*/  VIADD R16, R10, 0xffffff00 ;  /* 0xffffff000a107836 */ /* 0x000fe20000000000 */
[----:B--2---:R-:W-:-:S13]  /*05d0*/  FSETP.GEU.AND P0, PT, R4, R19, PT ;  /* 0x000000130400720b */ /* 0x004fda0003f0e000 */
[----:B0-----:R-:W-:Y:S05]  /*05e0*/  @!P0 BRA `(.L_x_571) ;  /* 0x00000000002c8947 */ /* 0x001fea0003800000 */
        /* <DEDUP_REMOVED lines=11> */
.L_x_571:
[----:B------:R-:W-:Y:S05]  /*06a0*/  BSYNC.RECONVERGENT B2 ;  /* 0x0000000000027941 */ /* 0x000fea0003800200 */
.L_x_570:
[----:B-----5:R-:W-:Y:S01]  /*06b0*/  FSETP.GEU.AND P0, PT, R14, R21, PT ;  /* 0x000000150e00720b */ /* 0x020fe20003f0e000 */
[----:B------:R-:W-:Y:S01]  /*06c0*/  BSSY.RECONVERGENT B2, `(.L_x_572) ;  /* 0x0000013000027945 */ /* 0x000fe20003800200 */
[----:B------:R-:W-:Y:S01]  /*06d0*/  IADD3 R12, P1, PT, R16, R6, RZ ;  /* 0x00000006100c7210 */ /* 0x000fe20007f3e0ff */
[----:B------:R-:W-:Y:S02]  /*06e0*/  VIADD R3, R10, 0x100 ;  /* 0x000001000a037836 */ /* 0x000fe40000000000 */
[----:B------:R-:W-:Y:S01]  /*06f0*/  IMAD.MOV.U32 R4, RZ, RZ, R17 ;  /* 0x000000ffff047224 */ /* 0x000fe200078e0011 */
[----:B------:R-:W-:Y:S01]  /*0700*/  LEA.HI.X.SX32 R13, R16, R7, 0x1, P1 ;  /* 0x00000007100d7211 */ /* 0x000fe200008f0eff */
        /* <DEDUP_REMOVED lines=14> */
.L_x_573:
[----:B------:R-:W-:Y:S05]  /*07f0*/  BSYNC.RECONVERGENT B2 ;  /* 0x0000000000027941 */ /* 0x000fea0003800200 */
.L_x_572:
[----:B------:R-:W-:Y:S01]  /*0800*/  FSETP.GEU.AND P0, PT, R2, R5, PT ;  /* 0x000000050200720b */ /* 0x000fe20003f0e000 */
[----:B------:R-:W-:Y:S01]  /*0810*/  BSSY.RECONVERGENT B2, `(.L_x_574) ;  /* 0x0000013000027945 */ /* 0x000fe20003800200 */
[CC--:B------:R-:W-:Y:S01]  /*0820*/  IADD3 R17, P1, PT, R10.reuse, R6.reuse, RZ ;  /* 0x000000060a117210 */ /* 0x0c0fe20007f3e0ff */
[----:B------:R-:W-:Y:S01]  /*0830*/  IMAD.MOV.U32 R13, RZ, RZ, R4 ;  /* 0x000000ffff0d7224 */ /* 0x000fe200078e0004 */
[----:B------:R-:W-:Y:S01]  /*0840*/  IADD3 R18, P2, PT, R3, R6, RZ ;  /* 0x0000000603127210 */ /* 0x000fe20007f5e0ff */
[----:B------:R-:W-:Y:S01]  /*0850*/  IMAD.MOV.U32 R14, RZ, RZ, R15 ;  /* 0x000000ffff0e7224 */ /* 0x000fe200078e000f */
[----:B------:R-:W-:Y:S01]  /*0860*/  LEA.HI.X.SX32 R16, R10, R7, 0x1, P1 ;  /* 0x000000070a107211 */ /* 0x000fe200008f0eff */
        /* <DEDUP_REMOVED lines=13> */
.L_x_575:
[----:B------:R-:W-:Y:S05]  /*0940*/  BSYNC.RECONVERGENT B2 ;  /* 0x0000000000027941 */ /* 0x000fea0003800200 */
.L_x_574:
[----:B------:R-:W-:Y:S01]  /*0950*/  FSETP.GEU.AND P0, PT, R12, R11, PT ;  /* 0x0000000b0c00720b */ /* 0x000fe20003f0e000 */
[----:B------:R-:W-:Y:S01]  /*0960*/  BSSY.RECONVERGENT B2, `(.L_x_576) ;  /* 0x0000011000027945 */ /* 0x000fe20003800200 */
[----:B------:R-:W-:Y:S01]  /*0970*/  LEA.HI.X.SX32 R5, R3, R7, 0x1, P2 ;  /* 0x0000000703057211 */ /* 0x000fe200010f0eff */
        /* <DEDUP_REMOVED lines=15> */
.L_x_577:
[----:B------:R-:W-:Y:S05]  /*0a70*/  BSYNC.RECONVERGENT B2 ;  /* 0x0000000000027941 */ /* 0x000fea0003800200 */
.L_x_576:
[C---:B------:R-:W-:Y:S02]  /*0a80*/  VIADD R5, R10.reuse, 0x200 ;  /* 0x000002000a057836 */ /* 0x040fe40000000000 */
[----:B------:R-:W-:-:S03]  /*0a90*/  VIADD R10, R10, 0x400 ;  /* 0x000004000a0a7836 */ /* 0x000fc60000000000 */
[----:B------:R-:W-:-:S13]  /*0aa0*/  ISETP.GE.AND P0, PT, R5, UR5, PT ;  /* 0x0000000505007c0c */ /* 0x000fda000bf06270 */
[----:B------:R-:W-:Y:S05]  /*0ab0*/  @!P0 BRA `(.L_x_578) ;  /* 0xfffffff800908947 */ /* 0x000fea000383ffff */
.L_x_564:
[----:B------:R-:W-:Y:S05]  /*0ac0*/  BSYNC.RECONVERGENT B1 ;  /* 0x0000000000017941 */ /* 0x000fea0003800200 */
.L_x_563:
[----:B------:R-:W0:Y:S02]  /*0ad0*/  LDCU UR4, c[0x0][0x398] ;  /* 0x00007300ff0477ac */ /* 0x000e240008000800 */
[----:B0-----:R-:W-:-:S09]  /*0ae0*/  UISETP.GE.AND UP0, UPT, UR4, 0x100, UPT ;  /* 0x000001000400788c */ /* 0x001fd2000bf06270 */
[----:B------:R-:W-:Y:S05]  /*0af0*/  BRA.U !UP0, `(.L_x_579) ;  /* 0x00000011083c7547 */ /* 0x000fea000b800000 */
[----:B------:R-:W0:Y:S01]  /*0b00*/  S2R R12, SR_LANEID ;  /* 0x00000000000c7919 */ /* 0x000e220000000000 */
[----:B------:R-:W-:Y:S01]  /*0b10*/  BSSY.RECONVERGENT B1, `(.L_x_580) ;  /* 0x0000015000017945 */ /* 0x000fe20003800200 */
[----:B------:R-:W-:Y:S01]  /*0b20*/  IMAD.MOV.U32 R8, RZ, RZ, R3 ;  /* 0x000000ffff087224 */ /* 0x000fe200078e0003 */
[----:B-----5:R-:W2:Y:S01]  /*0b30*/  SHFL.DOWN PT, R7, R4, 0x1, 0x1f ;  /* 0x08201f0004077f89 */ /* 0x020ea200000e0000 */
[----:B------:R-:W-:Y:S02]  /*0b40*/  IMAD.MOV.U32 R9, RZ, RZ, R2 ;  /* 0x000000ffff097224 */ /* 0x000fe400078e0002 */
[----:B-1----:R-:W-:Y:S01]  /*0b50*/  IMAD.MOV.U32 R5, RZ, RZ, R4 ;  /* 0x000000ffff057224 */ /* 0x002fe200078e0004 */
[----:B------:R1:W3:Y:S04]  /*0b60*/  SHFL.DOWN PT, R6, R3, 0x1, 0x1f ;  /* 0x08201f0003067f89 */ /* 0x0002e800000e0000 */
[----:B------:R1:W4:Y:S01]  /*0b70*/  SHFL.DOWN PT, R11, R2, 0x1, 0x1f ;  /* 0x08201f00020b7f89 */ /* 0x00032200000e0000 */
[----:B--2---:R-:W-:-:S04]  /*0b80*/  FSETP.GEU.AND P0, PT, R4, R7, PT ;  /* 0x000000070400720b */ /* 0x004fc80003f0e000 */
[----:B0-----:R-:W-:-:S13]  /*0b90*/  ISETP.GT.OR P0, PT, R12, 0x1e, !P0 ;  /* 0x0000001e0c00780c */ /* 0x001fda0004704670 */
[----:B-1-34-:R-:W-:Y:S05]  /*0ba0*/  @P0 BRA `(.L_x_581) ;  /* 0x00000000002c0947 */ /* 0x01afea0003800000 */
        /* <DEDUP_REMOVED lines=11> */
.L_x_581:
[----:B------:R-:W-:Y:S05]  /*0c60*/  BSYNC.RECONVERGENT B1 ;  /* 0x0000000000017941 */ /* 0x000fea0003800200 */
.L_x_580:
        /* <DEDUP_REMOVED lines=21> */
.L_x_583:
[----:B------:R-:W-:Y:S05]  /*0dc0*/  BSYNC.RECONVERGENT B1 ;  /* 0x0000000000017941 */ /* 0x000fea0003800200 */
.L_x_582:
        /* <DEDUP_REMOVED lines=21> */
.L_x_585:
[----:B------:R-:W-:Y:S05]  /*0f20*/  BSYNC.RECONVERGENT B1 ;  /* 0x0000000000017941 */ /* 0x000fea0003800200 */
.L_x_584:
        /* <DEDUP_REMOVED lines=21> */
.L_x_587:
[----:B------:R-:W-:Y:S05]  /*1080*/  BSYNC.RECONVERGENT B1 ;  /* 0x0000000000017941 */ /* 0x000fea0003800200 */
.L_x_586:
        /* <DEDUP_REMOVED lines=22> */
.L_x_589:
[----:B------:R-:W-:Y:S05]  /*11f0*/  BSYNC.RECONVERGENT B1 ;  /* 0x0000000000017941 */ /* 0x000fea0003800200 */
.L_x_588:
        /* <DEDUP_REMOVED lines=12> */
.L_x_591:
[----:B------:R-:W-:Y:S05]  /*12c0*/  BSYNC.RECONVERGENT B1 ;  /* 0x0000000000017941 */ /* 0x000fea0003800200 */
.L_x_590:
        /* <DEDUP_REMOVED lines=31> */
.L_x_594:
[----:B------:R-:W-:Y:S05]  /*14c0*/  BSYNC.RECONVERGENT B1 ;  /* 0x0000000000017941 */ /* 0x000fea0003800200 */
.L_x_593:
        /* <DEDUP_REMOVED lines=18> */
.L_x_596:
[----:B------:R-:W-:Y:S05]  /*15f0*/  BSYNC.RECONVERGENT B1 ;  /* 0x0000000000017941 */ /* 0x000fea0003800200 */
.L_x_595:
        /* <DEDUP_REMOVED lines=18> */
.L_x_598:
[----:B------:R-:W-:Y:S05]  /*1720*/  BSYNC.RECONVERGENT B1 ;  /* 0x0000000000017941 */ /* 0x000fea0003800200 */
.L_x_597:
        /* <DEDUP_REMOVED lines=18> */
.L_x_600:
[----:B------:R-:W-:Y:S05]  /*1850*/  BSYNC.RECONVERGENT B1 ;  /* 0x0000000000017941 */ /* 0x000fea0003800200 */
.L_x_599:
        /* <DEDUP_REMOVED lines=18> */
.L_x_602:
[----:B------:R-:W-:Y:S05]  /*1980*/  BSYNC.RECONVERGENT B1 ;  /* 0x0000000000017941 */ /* 0x000fea0003800200 */
.L_x_601:
        /* <DEDUP_REMOVED lines=18> */
.L_x_604:
[----:B------:R-:W-:Y:S05]  /*1ab0*/  BSYNC.RECONVERGENT B1 ;  /* 0x0000000000017941 */ /* 0x000fea0003800200 */
.L_x_603:
        /* <DEDUP_REMOVED lines=19> */
.L_x_579:
[----:B-1----:R-:W-:Y:S01]  /*1bf0*/  LOP3.LUT R5, R0, 0x3e0, RZ, 0xc0, !PT ;  /* 0x000003e000057812 */ /* 0x002fe200078ec0ff */
[----:B------:R-:W-:Y:S01]  /*1c00*/  BSSY.RECONVERGENT B1, `(.L_x_605) ;  /* 0x000001b000017945 */ /* 0x000fe20003800200 */
[----:B-----5:R-:W-:Y:S02]  /*1c10*/  IMAD.MOV.U32 R7, RZ, RZ, R4 ;  /* 0x000000ffff077224 */ /* 0x020fe400078e0004 */
[----:B------:R-:W-:Y:S02]  /*1c20*/  IMAD.MOV.U32 R13, RZ, RZ, R3 ;  /* 0x000000ffff0d7224 */ /* 0x000fe400078e0003 */
[----:B------:R-:W-:Y:S01]  /*1c30*/  VIADD R6, R5, 0x20 ;  /* 0x0000002005067836 */ /* 0x000fe20000000000 */
[----:B------:R-:W-:Y:S01]  /*1c40*/  LOP3.LUT R5, RZ, R5, RZ, 0x33, !PT ;  /* 0x00000005ff057212 */ /* 0x000fe200078e33ff */
[----:B------:R-:W-:-:S03]  /*1c50*/  IMAD.MOV.U32 R15, RZ, RZ, R2 ;  /* 0x000000ffff0f7224 */ /* 0x000fc600078e0002 */
[----:B------:R-:W-:Y:S01]  /*1c60*/  ISETP.GT.AND P0, PT, R6, UR4, PT ;  /* 0x0000000406007c0c */ /* 0x000fe2000bf04270 */
[----:B------:R-:W-:-:S05]  /*1c70*/  VIADD R5, R5, UR4 ;  /* 0x0000000405057c36 */ /* 0x000fca0008000000 */
        /* <DEDUP_REMOVED lines=19> */
.L_x_606:
[----:B------:R-:W-:Y:S05]  /*1db0*/  BSYNC.RECONVERGENT B1 ;  /* 0x0000000000017941 */ /* 0x000fea0003800200 */
.L_x_605:
        /* <DEDUP_REMOVED lines=22> */
.L_x_608:
[----:B------:R-:W-:Y:S05]  /*1f20*/  BSYNC.RECONVERGENT B1 ;  /* 0x0000000000017941 */ /* 0x000fea0003800200 */
.L_x_607:
        /* <DEDUP_REMOVED lines=22> */
.L_x_610:
[----:B------:R-:W-:Y:S05]  /*2090*/  BSYNC.RECONVERGENT B1 ;  /* 0x0000000000017941 */ /* 0x000fea0003800200 */
.L_x_609:
        /* <DEDUP_REMOVED lines=22> */
.L_x_612:
[----:B------:R-:W-:Y:S05]  /*2200*/  BSYNC.RECONVERGENT B1 ;  /* 0x0000000000017941 */ /* 0x000fea0003800200 */
.L_x_611:
        /* <DEDUP_REMOVED lines=23> */
.L_x_614:
[----:B------:R-:W-:Y:S05]  /*2380*/  BSYNC.RECONVERGENT B1 ;  /* 0x0000000000017941 */ /* 0x000fea0003800200 */
.L_x_613:
        /* <DEDUP_REMOVED lines=12> */
.L_x_616:
[----:B------:R-:W-:Y:S05]  /*2450*/  BSYNC.RECONVERGENT B1 ;  /* 0x0000000000017941 */ /* 0x000fea0003800200 */
.L_x_615:
        /* <DEDUP_REMOVED lines=30> */
.L_x_618:
[----:B------:R-:W-:Y:S05]  /*2640*/  BSYNC.RECONVERGENT B1 ;  /* 0x0000000000017941 */ /* 0x000fea0003800200 */
.L_x_617:
        /* <DEDUP_REMOVED lines=27> */
.L_x_620:
[----:B------:R-:W-:Y:S05]  /*2800*/  BSYNC.RECONVERGENT B1 ;  /* 0x0000000000017941 */ /* 0x000fea0003800200 */
.L_x_619:
        /* <DEDUP_REMOVED lines=27> */
.L_x_622:
[----:B------:R-:W-:Y:S05]  /*29c0*/  BSYNC.RECONVERGENT B1 ;  /* 0x0000000000017941 */ /* 0x000fea0003800200 */
.L_x_621:
        /* <DEDUP_REMOVED lines=27> */
.L_x_624:
[----:B------:R-:W-:Y:S05]  /*2b80*/  BSYNC.RECONVERGENT B1 ;  /* 0x0000000000017941 */ /* 0x000fea0003800200 */
.L_x_623:
        /* <DEDUP_REMOVED lines=27> */
.L_x_626:
[----:B------:R-:W-:Y:S05]  /*2d40*/  BSYNC.RECONVERGENT B1 ;  /* 0x0000000000017941 */ /* 0x000fea0003800200 */
.L_x_625:
        /* <DEDUP_REMOVED lines=27> */
.L_x_628:
[----:B------:R-:W-:Y:S05]  /*2f00*/  BSYNC.RECONVERGENT B1 ;  /* 0x0000000000017941 */ /* 0x000fea0003800200 */
.L_x_627:
        /* <DEDUP_REMOVED lines=28> */
.L_x_560:
[----:B------:R-:W1:Y:S01]  /*30d0*/  S2R R0, SR_TID.X ;  /* 0x0000000000007919 */ /* 0x000e620000002100 */
[----:B------:R-:W1:Y:S01]  /*30e0*/  LDC.64 R2, c[0x0][0x380] ;  /* 0x0000e000ff027b82 */ /* 0x000e620000000a00 */
[----:B------:R-:W2:Y:S01]  /*30f0*/  LDCU.64 UR6, c[0x0][0x388] ;  /* 0x00007100ff0677ac */ /* 0x000ea20008000a00 */
[----:B-1----:R-:W-:-:S05]  /*3100*/  IMAD.WIDE.U32 R2, R0, 0x4, R2 ;  /* 0x0000000400027825 */ /* 0x002fca00078e0002 */
[----:B0-----:R-:W3:Y:S04]  /*3110*/  LDG.E R4, desc[UR8][R2.64] ;  /* 0x0000000802047981 */ /* 0x001ee8000c1e1900 */
[----:B------:R-:W3:Y:S04]  /*3120*/  LDG.E R5, desc[UR8][R2.64+0x400] ;  /* 0x0004000802057981 */ /* 0x000ee8000c1e1900 */
[----:B------:R-:W4:Y:S04]  /*3130*/  LDG.E R6, desc[UR8][R2.64+0x800] ;  /* 0x0008000802067981 */ /* 0x000f28000c1e1900 */
[----:B------:R-:W2:Y:S04]  /*3140*/  LDG.E R7, desc[UR8][R2.64+0xc00] ;  /* 0x000c000802077981 */ /* 0x000ea8000c1e1900 */
[----:B------:R0:W5:Y:S01]  /*3150*/  LDG.E R9, desc[UR8][R2.64+0x1000] ;  /* 0x0010000802097981 */ /* 0x000162000c1e1900 */
[----:B------:R-:W-:Y:S01]  /*3160*/  BSSY.RECONVERGENT B1, `(.L_x_629) ;  /* 0x0000011000017945 */ /* 0x000fe20003800200 */
[----:B---3--:R-:W-:-:S04]  /*3170*/  FSETP.GEU.AND P0, PT, R5, R4, PT ;  /* 0x000000040500720b */ /* 0x008fc80003f0e000 */
[----:B------:R-:W-:Y:S01]  /*3180*/  FSEL R5, R5, R4, !P0 ;  /* 0x0000000405057208 */ /* 0x000fe20004000000 */
[----:B------:R-:W-:-:S03]  /*3190*/  VIADD R4, R0, 0x200 ;  /* 0x0000020000047836 */ /* 0x000fc60000000000 */
[----:B----4-:R-:W-:-:S04]  /*31a0*/  FSETP.GEU.AND P1, PT, R6, R5, PT ;  /* 0x000000050600720b */ /* 0x010fc80003f2e000 */
[----:B------:R-:W-:Y:S01]  /*31b0*/  FSEL R6, R6, R5, !P1 ;  /* 0x0000000506067208 */ /* 0x000fe20004800000 */
[----:B------:R-:W-:-:S03]  /*31c0*/  VIADD R5, R0, 0x100 ;  /* 0x0000010000057836 */ /* 0x000fc60000000000 */
[----:B--2---:R-:W-:Y:S01]  /*31d0*/  FSETP.GEU.AND P2, PT, R6, R7, PT ;  /* 0x000000070600720b */ /* 0x004fe20003f4e000 */
        /* <DEDUP_REMOVED lines=9> */
.L_x_630:
[----:B------:R-:W-:Y:S05]  /*3270*/  BSYNC.RECONVERGENT B1 ;  /* 0x0000000000017941 */ /* 0x000fea0003800200 */
.L_x_629:
[----:B-----5:R-:W-:Y:S01]  /*3280*/  FSETP.GEU.AND P0, PT, R10, R9, PT ;  /* 0x000000090a00720b */ /* 0x020fe20003f0e000 */
[----:B------:R-:W-:Y:S01]  /*3290*/  IMAD.MOV.U32 R15, RZ, RZ, RZ ;  /* 0x000000ffff0f7224 */ /* 0x000fe200078e00ff */
[----:B------:R-:W-:Y:S01]  /*32a0*/  LOP3.LUT R4, R0, 0x400, RZ, 0xfc, !PT ;  /* 0x0000040000047812 */ /* 0x000fe200078efcff */
[----:B------:R-:W-:Y:S01]  /*32b0*/  BSSY.RECONVERGENT B1, `(.L_x_631) ;  /* 0x0000012000017945 */ /* 0x000fe20003800200 */
[----:B------:R-:W-:Y:S01]  /*32c0*/  IADD3 R14, P2, PT, R5, UR6, RZ ;  /* 0x00000006050e7c10 */ /* 0x000fe2000ff5e0ff */
[----:B------:R-:W-:Y:S01]  /*32d0*/  IMAD.MOV.U32 R6, RZ, RZ, R10 ;  /* 0x000000ffff067224 */ /* 0x000fe200078e000a */
[----:B------:R-:W-:Y:S02]  /*32e0*/  IADD3 R11, P1, PT, R4, UR6, RZ ;  /* 0x00000006040b7c10 */ /* 0x000fe4000ff3e0ff */
[----:B------:R-:W-:Y:S01]  /*32f0*/  IADD3.X R13, PT, PT, R15, UR7, RZ, P2, !PT ;  /* 0x000000070f0d7c10 */ /* 0x000fe200097fe4ff */
[----:B------:R-:W-:Y:S02]  /*3300*/  IMAD.MOV.U32 R7, RZ, RZ, R14 ;  /* 0x000000ffff077224 */ /* 0x000fe400078e000e */
[----:B------:R-:W-:-:S02]  /*3310*/  IMAD.X R12, RZ, RZ, UR7, P1 ;  /* 0x00000007ff0c7e24 */ /* 0x000fc400088e06ff */
[----:B------:R-:W-:Y:S01]  /*3320*/  IMAD.MOV.U32 R8, RZ, RZ, R13 ;  /* 0x000000ffff087224 */ /* 0x000fe200078e000d */
[----:B------:R-:W-:Y:S06]  /*3330*/  @!P0 BRA `(.L_x_632) ;  /* 0x0000000000248947 */ /* 0x000fec0003800000 */
[----:B------:R-:W-:Y:S01]  /*3340*/  FSETP.GEU.AND P1, PT, R9, R10, PT ;  /* 0x0000000a0900720b */ /* 0x000fe20003f2e000 */
[----:B------:R-:W-:Y:S02]  /*3350*/  IMAD.MOV.U32 R6, RZ, RZ, R9 ;  /* 0x000000ffff067224 */ /* 0x000fe400078e0009 */
[----:B------:R-:W-:Y:S02]  /*3360*/  IMAD.MOV.U32 R7, RZ, RZ, R11 ;  /* 0x000000ffff077224 */ /* 0x000fe400078e000b */
[----:B------:R-:W-:-:S08]  /*3370*/  IMAD.MOV.U32 R8, RZ, RZ, R12 ;  /* 0x000000ffff087224 */ /* 0x000fd000078e000c */
[----:B------:R-:W-:-:S04]  /*3380*/  @P1 ISETP.GE.U32.AND P0, PT, R5, R4, PT ;  /* 0x000000040500120c */ /* 0x000fc80003f06070 */
[----:B------:R-:W-:-:S04]  /*3390*/  @P1 ISETP.GE.AND.EX P0, PT, R15, RZ, PT, P0 ;  /* 0x000000ff0f00120c */ /* 0x000fc80003f06300 */
[----:B------:R-:W-:Y:S02]  /*33a0*/  @P1 FSEL R6, R10, R9, !P0 ;  /* 0x000000090a061208 */ /* 0x000fe40004000000 */
[----:B------:R-:W-:Y:S02]  /*33b0*/  @P1 SEL R7, R14, R11, !P0 ;  /* 0x0000000b0e071207 */ /* 0x000fe40004000000 */
[----:B------:R-:W-:-:S07]  /*33c0*/  @P1 SEL R8, R13, R12, !P0 ;  /* 0x0000000c0d081207 */ /* 0x000fce0004000000 */
.L_x_632:
[----:B------:R-:W-:Y:S05]  /*33d0*/  BSYNC.RECONVERGENT B1 ;  /* 0x0000000000017941 */ /* 0x000fea0003800200 */
.L_x_631:
[----:B------:R-:W-:Y:S01]  /*33e0*/  UISETP.GE.U32.AND UP0, UPT, UR4, 0xa00, UPT ;  /* 0x00000a000400788c */ /* 0x000fe2000bf06070 */
[----:B------:R-:W-:Y:S02]  /*33f0*/  IMAD.MOV.U32 R9, RZ, RZ, 0x500 ;  /* 0x00000500ff097424 */ /* 0x000fe400078e00ff */
[----:B------:R-:W-:Y:S01]  /*3400*/  IMAD.MOV.U32 R10, RZ, RZ, RZ ;  /* 0x000000ffff0a7224 */ /* 0x000fe200078e00ff */
[----:B------:R-:W-:-:S09]  /*3410*/  UISETP.GE.U32.AND.EX UP0, UPT, UR5, URZ, UPT, UP0 ;  /* 0x000000ff0500728c */ /* 0x000fd2000bf06100 */
[----:B------:R-:W-:Y:S05]  /*3420*/  BRA.U !UP0, `(.L_x_633) ;  /* 0x0000000508c87547 */ /* 0x000fea000b800000 */
[----:B------:R-:W-:Y:S01]  /*3430*/  IMAD.MOV.U32 R9, RZ, RZ, 0x500 ;  /* 0x00000500ff097424 */ /* 0x000fe200078e00ff */
[----:B------:R-:W0:Y:S01]  /*3440*/  LDCU.64 UR6, c[0x0][0x388] ;  /* 0x00007100ff0677ac */ /* 0x000e220008000a00 */
[----:B------:R-:W-:Y:S01]  /*3450*/  IMAD.MOV.U32 R10, RZ, RZ, RZ ;  /* 0x000000ffff0a7224 */ /* 0x000fe200078e00ff */
[----:B------:R-:W1:Y:S06]  /*3460*/  LDCU.64 UR4, c[0x0][0x398] ;  /* 0x00007300ff0477ac */ /* 0x000e6c0008000a00 */
.L_x_644:
[----:B------:R-:W-:-:S04]  /*3470*/  LEA R14, P0, R9, R2, 0x2 ;  /* 0x00000002090e7211 */ /* 0x000fc800078010ff */
[----:B------:R-:W-:-:S05]  /*3480*/  LEA.HI.X R15, R9, R3, R10, 0x2, P0 ;  /* 0x00000003090f7211 */ /* 0x000fca00000f140a */
[----:B------:R-:W2:Y:S04]  /*3490*/  LDG.E R21, desc[UR8][R14.64] ;  /* 0x000000080e157981 */ /* 0x000ea8000c1e1900 */
[----:B------:R3:W5:Y:S04]  /*34a0*/  LDG.E R18, desc[UR8][R14.64+0x400] ;  /* 0x000400080e127981 */ /* 0x000768000c1e1900 */
[----:B------:R3:W5:Y:S04]  /*34b0*/  LDG.E R23, desc[UR8][R14.64+0x800] ;  /* 0x000800080e177981 */ /* 0x000768000c1e1900 */
[----:B------:R3:W5:Y:S04]  /*34c0*/  LDG.E R4, desc[UR8][R14.64+0xc00] ;  /* 0x000c00080e047981 */ /* 0x000768000c1e1900 */
[----:B------:R3:W5:Y:S01]  /*34d0*/  LDG.E R11, desc[UR8][R14.64+0x1000] ;  /* 0x001000080e0b7981 */ /* 0x000762000c1e1900 */
[----:B0-----:R-:W-:Y:S01]  /*34e0*/  IADD3 R12, P1, P2, R9, UR6, R0 ;  /* 0x00000006090c7c10 */ /* 0x001fe2000fa3e000 */
[----:B------:R-:W-:Y:S01]  /*34f0*/  BSSY.RECONVERGENT B1, `(.L_x_634) ;  /* 0x0000012000017945 */ /* 0x000fe20003800200 */
[----:B------:R-:W-:-:S02]  /*3500*/  IMAD.MOV.U32 R13, RZ, RZ, R6 ;  /* 0x000000ffff0d7224 */ /* 0x000fc400078e0006 */
[----:B------:R-:W-:Y:S01]  /*3510*/  IMAD.MOV.U32 R17, RZ, RZ, R7 ;  /* 0x000000ffff117224 */ /* 0x000fe200078e0007 */
[----:B------:R-:W-:Y:S01]  /*3520*/  IADD3.X R5, PT, PT, R10, UR7, RZ, P1, P2 ;  /* 0x000000070a057c10 */ /* 0x000fe20008fe44ff */
[----:B------:R-:W-:Y:S01]  /*3530*/  IMAD.MOV.U32 R19, RZ, RZ, R8 ;  /* 0x000000ffff137224 */ /* 0x000fe200078e0008 */
[----:B--2---:R-:W-:-:S13]  /*3540*/  FSETP.GEU.AND P0, PT, R6, R21, PT ;  /* 0x000000150600720b */ /* 0x004fda0003f0e000 */
[----:B---3--:R-:W-:Y:S05]  /*3550*/  @!P0 BRA `(.L_x_635) ;  /* 0x00000000002c8947 */ /* 0x008fea0003800000 */
        /* <DEDUP_REMOVED lines=11> */
.L_x_635:
[----:B-1----:R-:W-:Y:S05]  /*3610*/  BSYNC.RECONVERGENT B1 ;  /* 0x0000000000017941 */ /* 0x002fea0003800200 */
.L_x_634:
[----:B-----5:R-:W-:Y:S01]  /*3620*/  FSETP.GEU.AND P0, PT, R13, R18, PT ;  /* 0x000000120d00720b */ /* 0x020fe20003f0e000 */
[----:B------:R-:W-:Y:S01]  /*3630*/  BSSY.RECONVERGENT B1, `(.L_x_636) ;  /* 0x0000010000017945 */ /* 0x000fe20003800200 */
[----:B------:R-:W-:Y:S02]  /*3640*/  IMAD.MOV.U32 R6, RZ, RZ, R13 ;  /* 0x000000ffff067224 */ /* 0x000fe400078e000d */
[----:B------:R-:W-:Y:S02]  /*3650*/  IMAD.MOV.U32 R14, RZ, RZ, R17 ;  /* 0x000000ffff0e7224 */ /* 0x000fe400078e0011 */
[----:B------:R-:W-:-:S07]  /*3660*/  IMAD.MOV.U32 R16, RZ, RZ, R19 ;  /* 0x000000ffff107224 */ /* 0x000fce00078e0013 */
[----:B------:R-:W-:Y:S05]  /*3670*/  @!P0 BRA `(.L_x_637) ;  /* 0x00000000002c8947 */ /* 0x000fea0003800000 */
[----:B------:R-:W-:Y:S01]  /*3680*/  FSETP.GEU.AND P2, PT, R18, R13, PT ;  /* 0x0000000d1200720b */ /* 0x000fe20003f4e000 */
[----:B------:R-:W-:Y:S01]  /*3690*/  IMAD.MOV.U32 R6, RZ, RZ, R18 ;  /* 0x000000ffff067224 */ /* 0x000fe200078e0012 */
[----:B------:R-:W-:-:S05]  /*36a0*/  IADD3 R14, P1, PT, R12, 0x100, RZ ;  /* 0x000001000c0e7810 */ /* 0x000fca0007f3e0ff */
[----:B------:R-:W-:-:S06]  /*36b0*/  IMAD.X R16, RZ, RZ, R5, P1 ;  /* 0x000000ffff107224 */ /* 0x000fcc00008e0605 */
[CC--:B------:R-:W-:Y:S02]  /*36c0*/  @P2 ISETP.GE.U32.AND P0, PT, R17.reuse, R14.reuse, PT ;  /* 0x0000000e1100220c */ /* 0x0c0fe40003f06070 */
[----:B------:R-:W-:Y:S02]  /*36d0*/  @P2 ISETP.LT.U32.AND P1, PT, R17, R14, PT ;  /* 0x0000000e1100220c */ /* 0x000fe40003f21070 */
[CC--:B------:R-:W-:Y:S02]  /*36e0*/  @P2 ISETP.GE.AND.EX P0, PT, R19.reuse, R16.reuse, PT, P0 ;  /* 0x000000101300220c */ /* 0x0c0fe40003f06300 */
[----:B------:R-:W-:Y:S02]  /*36f0*/  @P2 ISETP.LT.AND.EX P1, PT, R19, R16, PT, P1 ;  /* 0x000000101300220c */ /* 0x000fe40003f21310 */
[----:B------:R-:W-:Y:S02]  /*3700*/  @P2 FSEL R6, R13, R18, !P0 ;  /* 0x000000120d062208 */ /* 0x000fe40004000000 */
[----:B------:R-:W-:-:S02]  /*3710*/  @P2 SEL R14, R17, R14, P1 ;  /* 0x0000000e110e2207 */ /* 0x000fc40000800000 */
[----:B------:R-:W-:-:S07]  /*3720*/  @P2 SEL R16, R19, R16, P1 ;  /* 0x0000001013102207 */ /* 0x000fce0000800000 */
.L_x_637:
[----:B------:R-:W-:Y:S05]  /*3730*/  BSYNC.RECONVERGENT B1 ;  /* 0x0000000000017941 */ /* 0x000fea0003800200 */
.L_x_636:
        /* <DEDUP_REMOVED lines=19> */
.L_x_639:
[----:B------:R-:W-:Y:S05]  /*3870*/  BSYNC.RECONVERGENT B1 ;  /* 0x0000000000017941 */ /* 0x000fea0003800200 */
.L_x_638:
        /* <DEDUP_REMOVED lines=19> */
.L_x_641:
[----:B------:R-:W-:Y:S05]  /*39b0*/  BSYNC.RECONVERGENT B1 ;  /* 0x0000000000017941 */ /* 0x000fea0003800200 */
.L_x_640:
[----:B------:R-:W-:Y:S01]  /*39c0*/  FSETP.GEU.AND P0, PT, R14, R11, PT ;  /* 0x0000000b0e00720b */ /* 0x000fe20003f0e000 */
        /* <DEDUP_REMOVED lines=16> */
.L_x_643:
[----:B------:R-:W-:Y:S05]  /*3ad0*/  BSYNC.RECONVERGENT B1 ;  /* 0x0000000000017941 */ /* 0x000fea0003800200 */
.L_x_642:
[----:B------:R-:W-:-:S04]  /*3ae0*/  IADD3 R4, P1, PT, R9, 0xa00, RZ ;  /* 0x00000a0009047810 */ /* 0x000fc80007f3e0ff */
[----:B------:R-:W-:Y:S01]  /*3af0*/  ISETP.GT.U32.AND P0, PT, R4, UR4, PT ;  /* 0x0000000404007c0c */ /* 0x000fe2000bf04070 */
[----:B------:R-:W-:Y:S01]  /*3b00*/  IMAD.X R4, RZ, RZ, R10, P1 ;  /* 0x000000ffff047224 */ /* 0x000fe200008e060a */
[----:B------:R-:W-:-:S04]  /*3b10*/  IADD3 R9, P1, PT, R9, 0x500, RZ ;  /* 0x0000050009097810 */ /* 0x000fc80007f3e0ff */
[----:B------:R-:W-:Y:S01]  /*3b20*/  ISETP.GT.AND.EX P0, PT, R4, UR5, PT, P0 ;  /* 0x0000000504007c0c */ /* 0x000fe2000bf04300 */
[----:B------:R-:W-:-:S12]  /*3b30*/  IMAD.X R10, RZ, RZ, R10, P1 ;  /* 0x000000ffff0a7224 */ /* 0x000fd800008e060a */
[----:B------:R-:W-:Y:S05]  /*3b40*/  @!P0 BRA `(.L_x_644) ;  /* 0xfffffff800488947 */ /* 0x000fea000383ffff */
.L_x_633:
        /* <DEDUP_REMOVED lines=8> */
[----:B------:R-:W-:Y:S01]  /*3bd0*/  BSSY.RECONVERGENT B2, `(.L_x_647) ;  /* 0x000002e000027945 */ /* 0x000fe20003800200 */
[----:B------:R-:W-:Y:S02]  /*3be0*/  IMAD.MOV.U32 R12, RZ, RZ, R0 ;  /* 0x000000ffff0c7224 */ /* 0x000fe400078e0000 */
[----:B------:R-:W-:-:S04]  /*3bf0*/  IADD3 R15, PT, PT, -R9, UR4, R2 ;  /* 0x00000004090f7c10 */ /* 0x000fc8000fffe102 */
[----:B------:R-:W-:-:S04]  /*3c00*/  LOP3.LUT R2, R15, 0x300, RZ, 0xc0, !PT ;  /* 0x000003000f027812 */ /* 0x000fc800078ec0ff */
[----:B------:R-:W-:-:S13]  /*3c10*/  ISETP.NE.AND P0, PT, R2, 0x300, PT ;  /* 0x000003000200780c */ /* 0x000fda0003f05270 */
[----:B------:R-:W-:Y:S05]  /*3c20*/  @!P0 BRA `(.L_x_648) ;  /* 0x0000000000a08947 */ /* 0x000fea0003800000 */
[----:B------:R-:W0:Y:S01]  /*3c30*/  LDCU.64 UR10, c[0x0][0x380] ;  /* 0x00007000ff0a77ac */ /* 0x000e220008000a00 */
[----:B------:R-:W-:Y:S01]  /*3c40*/  IADD3 R14, P0, PT, R0, R9, RZ ;  /* 0x00000009000e7210 */ /* 0x000fe20007f1e0ff */
[----:B------:R-:W-:Y:S01]  /*3c50*/  IMAD.MOV.U32 R12, RZ, RZ, R0 ;  /* 0x000000ffff0c7224 */ /* 0x000fe200078e0000 */
[----:B------:R-:W-:-:S03]  /*3c60*/  LEA.HI R2, R15, 0x1, RZ, 0x18 ;  /* 0x000000010f027811 */ /* 0x000fc600078fc0ff */
[----:B------:R-:W-:Y:S01]  /*3c70*/  IMAD.X R3, RZ, RZ, R10, P0 ;  /* 0x000000ffff037224 */ /* 0x000fe200000e060a */
[----:B------:R-:W-:Y:S02]  /*3c80*/  LOP3.LUT R2, R2, 0x3, RZ, 0xc0, !PT ;  /* 0x0000000302027812 */ /* 0x000fe400078ec0ff */
[----:B------:R-:W-:-:S03]  /*3c90*/  IADD3 R16, P0, PT, R14, UR6, RZ ;  /* 0x000000060e107c10 */ /* 0x000fc6000ff1e0ff */
[----:B------:R-:W-:Y:S01]  /*3ca0*/  IMAD.MOV R4, RZ, RZ, -R2 ;  /* 0x000000ffff047224 */ /* 0x000fe200078e0a02 */
[----:B------:R-:W-:Y:S02]  /*3cb0*/  IADD3.X R18, PT, PT, R3, UR7, RZ, P0, !PT ;  /* 0x0000000703127c10 */ /* 0x000fe400087fe4ff */
[----:B0-----:R-:W-:-:S04]  /*3cc0*/  LEA R13, P1, R14, UR10, 0x2 ;  /* 0x0000000a0e0d7c11 */ /* 0x001fc8000f8210ff */
[----:B------:R-:W-:-:S09]  /*3cd0*/  LEA.HI.X R14, R14, UR11, R3, 0x2, P1 ;  /* 0x0000000b0e0e7c11 */ /* 0x000fd200088f1403 */
.L_x_651:
        /* <DEDUP_REMOVED lines=23> */
.L_x_650:
[----:B------:R-:W-:Y:S05]  /*3e50*/  BSYNC.RECONVERGENT B3 ;  /* 0x0000000000037941 */ /* 0x000fea0003800200 */
.L_x_649:
[----:B------:R-:W-:Y:S01]  /*3e60*/  IADD3 R16, P0, PT, R16, 0x100, RZ ;  /* 0x0000010010107810 */ /* 0x000fe20007f1e0ff */
[----:B------:R-:W-:Y:S02]  /*3e70*/  VIADD R12, R12, 0x100 ;  /* 0x000001000c0c7836 */ /* 0x000fe40000000000 */
[----:B------:R-:W-:Y:S02]  /*3e80*/  IMAD.X R14, RZ, RZ, R14, P3 ;  /* 0x000000ffff0e7224 */ /* 0x000fe400018e060e */
[----:B------:R-:W-:Y:S01]  /*3e90*/  IMAD.X R18, RZ, RZ, R18, P0 ;  /* 0x000000ffff127224 */ /* 0x000fe200000e0612 */
[----:B------:R-:W-:Y:S07]  /*3ea0*/  @P2 BRA `(.L_x_651) ;  /* 0xfffffffc008c2947 */ /* 0x000fee000383ffff */
.L_x_648:
[----:B------:R-:W-:Y:S05]  /*3eb0*/  BSYNC.RECONVERGENT B2 ;  /* 0x0000000000027941 */ /* 0x000fea0003800200 */
.L_x_647:
[----:B------:R-:W-:-:S13]  /*3ec0*/  ISETP.GE.U32.AND P0, PT, R15, 0x300, PT ;  /* 0x000003000f00780c */ /* 0x000fda0003f06070 */
[----:B------:R-:W-:Y:S05]  /*3ed0*/  @!P0 BRA `(.L_x_646) ;  /* 0x0000000400888947 */ /* 0x000fea0003800000 */
[----:B------:R-:W0:Y:S01]  /*3ee0*/  LDC.64 R4, c[0x0][0x380] ;  /* 0x0000e000ff047b82 */ /* 0x000e220000000a00 */
[----:B------:R-:W-:-:S07]  /*3ef0*/  VIADD R12, R12, 0x200 ;  /* 0x000002000c0c7836 */ /* 0x000fce0000000000 */
[----:B------:R-:W1:Y:S02]  /*3f00*/  LDC.64 R2, c[0x0][0x388] ;  /* 0x0000e200ff027b82 */ /* 0x000e640000000a00 */
.L_x_660:
        /* <DEDUP_REMOVED lines=29> */
.L_x_653:
[----:B------:R-:W-:Y:S05]  /*40e0*/  BSYNC.RECONVERGENT B2 ;  /* 0x0000000000027941 */ /* 0x000fea0003800200 */
.L_x_652:
        /* <DEDUP_REMOVED lines=20> */
.L_x_655:
[----:B------:R-:W-:Y:S05]  /*4230*/  BSYNC.RECONVERGENT B2 ;  /* 0x0000000000027941 */ /* 0x000fea0003800200 */
.L_x_654:
        /* <DEDUP_REMOVED lines=20> */
.L_x_657:
[----:B------:R-:W-:Y:S05]  /*4380*/  BSYNC.RECONVERGENT B2 ;  /* 0x0000000000027941 */ /* 0x000fea0003800200 */
.L_x_656:
        /* <DEDUP_REMOVED lines=18> */
.L_x_659:
[----:B------:R-:W-:Y:S05]  /*44b0*/  BSYNC.RECONVERGENT B2 ;  /* 0x0000000000027941 */ /* 0x000fea0003800200 */
.L_x_658:
[C---:B------:R-:W-:Y:S02]  /*44c0*/  VIADD R14, R12.reuse, 0x200 ;  /* 0x000002000c0e7836 */ /* 0x040fe40000000000 */
[----:B------:R-:W-:-:S03]  /*44d0*/  VIADD R12, R12, 0x400 ;  /* 0x000004000c0c7836 */ /* 0x000fc60000000000 */
[----:B------:R-:W-:-:S13]  /*44e0*/  ISETP.GE.AND P0, PT, R14, R11, PT ;  /* 0x0000000b0e00720c */ /* 0x000fda0003f06270 */
[----:B------:R-:W-:Y:S05]  /*44f0*/  @!P0 BRA `(.L_x_660) ;  /* 0xfffffff800848947 */ /* 0x000fea000383ffff */
.L_x_646:
[----:B------:R-:W-:Y:S05]  /*4500*/  BSYNC.RECONVERGENT B1 ;  /* 0x0000000000017941 */ /* 0x000fea0003800200 */
.L_x_645:
        /* <DEDUP_REMOVED lines=22> */
.L_x_662:
[----:B------:R-:W-:Y:S05]  /*4670*/  BSYNC.RECONVERGENT B1 ;  /* 0x0000000000017941 */ /* 0x000fea0003800200 */
.L_x_661:
        /* <DEDUP_REMOVED lines=21> */
.L_x_664:
[----:B------:R-:W-:Y:S05]  /*47d0*/  BSYNC.RECONVERGENT B1 ;  /* 0x0000000000017941 */ /* 0x000fea0003800200 */
.L_x_663:
        /* <DEDUP_REMOVED lines=21> */
.L_x_666:
[----:B------:R-:W-:Y:S05]  /*4930*/  BSYNC.RECONVERGENT B1 ;  /* 0x0000000000017941 */ /* 0x000fea0003800200 */
.L_x_665:
        /* <DEDUP_REMOVED lines=21> */
.L_x_668:
[----:B------:R-:W-:Y:S05]  /*4a90*/  BSYNC.RECONVERGENT B1 ;  /* 0x0000000000017941 */ /* 0x000fea0003800200 */
.L_x_667:
        /* <DEDUP_REMOVED lines=22> */
.L_x_670:
[----:B------:R-:W-:Y:S05]  /*4c00*/  BSYNC.RECONVERGENT B1 ;  /* 0x0000000000017941 */ /* 0x000fea0003800200 */
.L_x_669:
        /* <DEDUP_REMOVED lines=12> */
.L_x_672:
[----:B------:R-:W-:Y:S05]  /*4cd0*/  BSYNC.RECONVERGENT B1 ;  /* 0x0000000000017941 */ /* 0x000fea0003800200 */
.L_x_671:
        /* <DEDUP_REMOVED lines=31> */
.L_x_674:
[----:B------:R-:W-:Y:S05]  /*4ed0*/  BSYNC.RECONVERGENT B1 ;  /* 0x0000000000017941 */ /* 0x000fea0003800200 */
.L_x_673:
        /* <DEDUP_REMOVED lines=18> */
.L_x_676:
[----:B------:R-:W-:Y:S05]  /*5000*/  BSYNC.RECONVERGENT B1 ;  /* 0x0000000000017941 */ /* 0x000fea0003800200 */
.L_x_675:
        /* <DEDUP_REMOVED lines=18> */
.L_x_678:
[----:B------:R-:W-:Y:S05]  /*5130*/  BSYNC.RECONVERGENT B1 ;  /* 0x0000000000017941 */ /* 0x000fea0003800200 */
.L_x_677:
        /* <DEDUP_REMOVED lines=18> */
.L_x_680:
[----:B------:R-:W-:Y:S05]  /*5260*/  BSYNC.RECONVERGENT B1 ;  /* 0x0000000000017941 */ /* 0x000fea0003800200 */
.L_x_679:
        /* <DEDUP_REMOVED lines=18> */
.L_x_682:
[----:B------:R-:W-:Y:S05]  /*5390*/  BSYNC.RECONVERGENT B1 ;  /* 0x0000000000017941 */ /* 0x000fea0003800200 */
.L_x_681:
        /* <DEDUP_REMOVED lines=18> */
.L_x_684:
[----:B------:R-:W-:Y:S05]  /*54c0*/  BSYNC.RECONVERGENT B1 ;  /* 0x0000000000017941 */ /* 0x000fea0003800200 */
.L_x_683:
        /* <DEDUP_REMOVED lines=17> */
.L_x_592:
[----:B------:R-:W-:Y:S05]  /*55e0*/  BSYNC.RECONVERGENT B0 ;  /* 0x0000000000007941 */ /* 0x000fea0003800200 */
.L_x_559:
[----:B------:R-:W-:Y:S05]  /*55f0*/  @P1 EXIT ;  /* 0x000000000000194d */ /* 0x000fea0003800000 */
[----:B0-----:R-:W0:Y:S01]  /*5600*/  LDC.64 R6, c[0x0][0x390] ;  /* 0x0000e400ff067b82 */ /* 0x001e220000000a00 */
[----:B------:R-:W-:Y:S02]  /*5610*/  IMAD.MOV.U32 R5, RZ, RZ, R4 ;  /* 0x000000ffff057224 */ /* 0x000fe400078e0004 */
[----:B------:R-:W-:-:S05]  /*5620*/  IMAD.MOV.U32 R4, RZ, RZ, R3 ;  /* 0x000000ffff047224 */ /* 0x000fca00078e0003 */
[----:B0-----:R-:W-:Y:S04]  /*5630*/  STG.E.64 desc[UR8][R6.64+0x8], R4 ;  /* 0x0000080406007986 */ /* 0x001fe8000c101b08 */
[----:B------:R-:W-:Y:S01]  /*5640*/  STG.E desc[UR8][R6.64], R2 ;  /* 0x0000000206007986 */ /* 0x000fe2000c101908 */
[----:B------:R-:W-:Y:S05]  /*5650*/  EXIT ;  /* 0x000000000000794d */ /* 0x000fea0003800000 */
.L_x_685:
        /* <DEDUP_REMOVED lines=10> */
.L_x_1127:


//--------------------- .text._ZN6thrust24THRUST_300001_SM_1000_NS8cuda_cub4core6detail13_kernel_agentINS1_8__reduce11ReduceAgentIPN4cuda3std3__45tupleIJflEEESC_SB_iNS1_9__extrema9arg_min_fIflNS9_4lessIfEEEEEEJSC_SC_iSH_EEEvDpT0_ --------------------------
	.section	.text._ZN6thrust24THRUST_300001_SM_1000_NS8cuda_cub4core6detail13_kernel_agentINS1_8__reduce11ReduceAgentIPN4cuda3std3__45tupleIJflEEESC_SB_iNS1_9__extrema9arg_min_fIflNS9_4lessIfEEEEEEJSC_SC_iSH_EEEvDpT0_,"ax",@progbits
	.align	128
        .global         _ZN6thrust24THRUST_300001_SM_1000_NS8cuda_cub4core6detail13_kernel_agentINS1_8__reduce11ReduceAgentIPN4cuda3std3__45tupleIJflEEESC_SB_iNS1_9__extrema9arg_min_fIflNS9_4lessIfEEEEEEJSC_SC_iSH_EEEvDpT0_
        .type           _ZN6thrust24THRUST_300001_SM_1000_NS8cuda_cub4core6detail13_kernel_agentINS1_8__reduce11ReduceAgentIPN4cuda3std3__45tupleIJflEEESC_SB_iNS1_9__extrema9arg_min_fIflNS9_4lessIfEEEEEEJSC_SC_iSH_EEEvDpT0_,@function
        .size           _ZN6thrust24THRUST_300001_SM_1000_NS8cuda_cub4core6detail13_kernel_agentINS1_8__reduce11ReduceAgentIPN4cuda3std3__45tupleIJflEEESC_SB_iNS1_9__extrema9arg_min_fIflNS9_4lessIfEEEEEEJSC_SC_iSH_EEEvDpT0_,(.L_x_1128 - _ZN6thrust24THRUST_300001_SM_1000_NS8cuda_cub4core6detail13_kernel_agentINS1_8__reduce11ReduceAgentIPN4cuda3std3__45tupleIJflEEESC_SB_iNS1_9__extrema9arg_min_fIflNS9_4lessIfEEEEEEJSC_SC_iSH_EEEvDpT0_)
        .other          _ZN6thrust24THRUST_300001_SM_1000_NS8cuda_cub4core6detail13_kernel_agentINS1_8__reduce11ReduceAgentIPN4cuda3std3__45tupleIJflEEESC_SB_iNS1_9__extrema9arg_min_fIflNS9_4lessIfEEEEEEJSC_SC_iSH_EEEvDpT0_,@"STO_CUDA_ENTRY STV_DEFAULT"
_ZN6thrust24THRUST_300001_SM_1000_NS8cuda_cub4core6detail13_kernel_agentINS1_8__reduce11ReduceAgentIPN4cuda3std3__45tupleIJflEEESC_SB_iNS1_9__extrema9arg_min_fIflNS9_4lessIfEEEEEEJSC_SC_iSH_EEEvDpT0_:
.text._ZN6thrust24THRUST_300001_SM_1000_NS8cuda_cub4core6detail13_kernel_agentINS1_8__reduce11ReduceAgentIPN4cuda3std3__45tupleIJflEEESC_SB_iNS1_9__extrema9arg_min_fIflNS9_4lessIfEEEEEEJSC_SC_iSH_EEEvDpT0_:
        /* <DEDUP_REMOVED lines=21> */
.L_x_689:
[----:B0-----:R-:W-:Y:S05]  /*0150*/  BSYNC.RECONVERGENT B1 ;  /* 0x0000000000017941 */ /* 0x001fea0003800200 */
.L_x_688:
        /* <DEDUP_REMOVED lines=15> */
.L_x_696:
        /* <DEDUP_REMOVED lines=24> */
.L_x_695:
[----:B------:R-:W-:Y:S05]  /*03d0*/  BSYNC.RECONVERGENT B3 ;  /* 0x0000000000037941 */ /* 0x000fea0003800200 */
.L_x_694:
[----:B------:R-:W-:Y:S02]  /*03e0*/  IMAD.X R7, RZ, RZ, R7, P3 ;  /* 0x000000ffff077224 */ /* 0x000fe400018e0607 */
[----:B------:R-:W-:Y:S01]  /*03f0*/  VIADD R4, R4, 0x100 ;  /* 0x0000010004047836 */ /* 0x000fe20000000000 */
[----:B------:R-:W-:Y:S06]  /*0400*/  @P2 BRA `(.L_x_696) ;  /* 0xfffffffc00902947 */ /* 0x000fec000383ffff */
.L_x_693:
[----:B------:R-:W-:Y:S05]  /*0410*/  BSYNC.RECONVERGENT B2 ;  /* 0x0000000000027941 */ /* 0x000fea0003800200 */
.L_x_692:
[----:B------:R-:W0:Y:S01]  /*0420*/  LDC.64 R6, c[0x0][0x380] ;  /* 0x0000e000ff067b82 */ /* 0x000e220000000a00 */
[----:B------:R-:W-:-:S13]  /*0430*/  ISETP.GE.U32.AND P0, PT, R14, 0x300, PT ;  /* 0x000003000e00780c */ /* 0x000fda0003f06070 */
[----:B------:R-:W-:Y:S05]  /*0440*/  @!P0 BRA `(.L_x_691) ;  /* 0x0000000400508947 */ /* 0x000fea0003800000 */
.L_x_705:
        /* <DEDUP_REMOVED lines=23> */
.L_x_698:
[----:B------:R-:W-:Y:S05]  /*05c0*/  BSYNC.RECONVERGENT B2 ;  /* 0x0000000000027941 */ /* 0x000fea0003800200 */
.L_x_697:
        /* <DEDUP_REMOVED lines=18> */
.L_x_700:
[----:B------:R-:W-:Y:S05]  /*06f0*/  BSYNC.RECONVERGENT B2 ;  /* 0x0000000000027941 */ /* 0x000fea0003800200 */
.L_x_699:
        /* <DEDUP_REMOVED lines=18> */
.L_x_702:
[----:B------:R-:W-:Y:S05]  /*0820*/  BSYNC.RECONVERGENT B2 ;  /* 0x0000000000027941 */ /* 0x000fea0003800200 */
.L_x_701:
        /* <DEDUP_REMOVED lines=18> */
.L_x_704:
[----:B------:R-:W-:Y:S05]  /*0950*/  BSYNC.RECONVERGENT B2 ;  /* 0x0000000000027941 */ /* 0x000fea0003800200 */
.L_x_703:
[----:B------:R-:W-:-:S05]  /*0960*/  VIADD R4, R4, 0x400 ;  /* 0x0000040004047836 */ /* 0x000fca0000000000 */
[----:B------:R-:W-:-:S13]  /*0970*/  ISETP.GE.AND P0, PT, R4, UR5, PT ;  /* 0x0000000504007c0c */ /* 0x000fda000bf06270 */
[----:B------:R-:W-:Y:S05]  /*0980*/  @!P0 BRA `(.L_x_705) ;  /* 0xfffffff800b08947 */ /* 0x000fea000383ffff */
.L_x_691:
[----:B------:R-:W-:Y:S05]  /*0990*/  BSYNC.RECONVERGENT B1 ;  /* 0x0000000000017941 */ /* 0x000fea0003800200 */
.L_x_690:
        /* <DEDUP_REMOVED lines=25> */
.L_x_708:
[----:B------:R-:W-:Y:S05]  /*0b30*/  BSYNC.RECONVERGENT B1 ;  /* 0x0000000000017941 */ /* 0x000fea0003800200 */
.L_x_707:
        /* <DEDUP_REMOVED lines=21> */
.L_x_710:
[----:B------:R-:W-:Y:S05]  /*0c90*/  BSYNC.RECONVERGENT B1 ;  /* 0x0000000000017941 */ /* 0x000fea0003800200 */
.L_x_709:
        /* <DEDUP_REMOVED lines=21> */
.L_x_712:
[----:B------:R-:W-:Y:S05]  /*0df0*/  BSYNC.RECONVERGENT B1 ;  /* 0x0000000000017941 */ /* 0x000fea0003800200 */
.L_x_711:
        /* <DEDUP_REMOVED lines=21> */
.L_x_714:
[----:B------:R-:W-:Y:S05]  /*0f50*/  BSYNC.RECONVERGENT B1 ;  /* 0x0000000000017941 */ /* 0x000fea0003800200 */
.L_x_713:
        /* <DEDUP_REMOVED lines=22> */
.L_x_716:
[----:B------:R-:W-:Y:S05]  /*10c0*/  BSYNC.RECONVERGENT B1 ;  /* 0x0000000000017941 */ /* 0x000fea0003800200 */
.L_x_715:
        /* <DEDUP_REMOVED lines=12> */
.L_x_718:
[----:B------:R-:W-:Y:S05]  /*1190*/  BSYNC.RECONVERGENT B1 ;  /* 0x0000000000017941 */ /* 0x000fea0003800200 */
.L_x_717:
        /* <DEDUP_REMOVED lines=31> */
.L_x_721:
[----:B------:R-:W-:Y:S05]  /*1390*/  BSYNC.RECONVERGENT B1 ;  /* 0x0000000000017941 */ /* 0x000fea0003800200 */
.L_x_720:
        /* <DEDUP_REMOVED lines=18> */
.L_x_723:
[----:B------:R-:W-:Y:S05]  /*14c0*/  BSYNC.RECONVERGENT B1 ;  /* 0x0000000000017941 */ /* 0x000fea0003800200 */
.L_x_722:
        /* <DEDUP_REMOVED lines=18> */
.L_x_725:
[----:B------:R-:W-:Y:S05]  /*15f0*/  BSYNC.RECONVERGENT B1 ;  /* 0x0000000000017941 */ /* 0x000fea0003800200 */
.L_x_724:
        /* <DEDUP_REMOVED lines=18> */
.L_x_727:
[----:B------:R-:W-:Y:S05]  /*1720*/  BSYNC.RECONVERGENT B1 ;  /* 0x0000000000017941 */ /* 0x000fea0003800200 */
.L_x_726:
        /* <DEDUP_REMOVED lines=18> */
.L_x_729:
[----:B------:R-:W-:Y:S05]  /*1850*/  BSYNC.RECONVERGENT B1 ;  /* 0x0000000000017941 */ /* 0x000fea0003800200 */
.L_x_728:
        /* <DEDUP_REMOVED lines=18> */
.L_x_731:
[----:B------:R-:W-:Y:S05]  /*1980*/  BSYNC.RECONVERGENT B1 ;  /* 0x0000000000017941 */ /* 0x000fea0003800200 */
.L_x_730:
        /* <DEDUP_REMOVED lines=19> */
.L_x_706:
        /* <DEDUP_REMOVED lines=28> */
.L_x_733:
[----:B------:R-:W-:Y:S05]  /*1c80*/  BSYNC.RECONVERGENT B1 ;  /* 0x0000000000017941 */ /* 0x000fea0003800200 */
.L_x_732:
        /* <DEDUP_REMOVED lines=22> */
.L_x_735:
[----:B------:R-:W-:Y:S05]  /*1df0*/  BSYNC.RECONVERGENT B1 ;  /* 0x0000000000017941 */ /* 0x000fea0003800200 */
.L_x_734:
        /* <DEDUP_REMOVED lines=22> */
.L_x_737:
[----:B------:R-:W-:Y:S05]  /*1f60*/  BSYNC.RECONVERGENT B1 ;  /* 0x0000000000017941 */ /* 0x000fea0003800200 */
.L_x_736:
        /* <DEDUP_REMOVED lines=22> */
.L_x_739:
[----:B------:R-:W-:Y:S05]  /*20d0*/  BSYNC.RECONVERGENT B1 ;  /* 0x0000000000017941 */ /* 0x000fea0003800200 */
.L_x_738:
        /* <DEDUP_REMOVED lines=23> */
.L_x_741:
[----:B------:R-:W-:Y:S05]  /*2250*/  BSYNC.RECONVERGENT B1 ;  /* 0x0000000000017941 */ /* 0x000fea0003800200 */
.L_x_740:
        /* <DEDUP_REMOVED lines=12> */
.L_x_743:
[----:B------:R-:W-:Y:S05]  /*2320*/  BSYNC.RECONVERGENT B1 ;  /* 0x0000000000017941 */ /* 0x000fea0003800200 */
.L_x_742:
        /* <DEDUP_REMOVED lines=30> */
.L_x_745:
[----:B------:R-:W-:Y:S05]  /*2510*/  BSYNC.RECONVERGENT B1 ;  /* 0x0000000000017941 */ /* 0x000fea0003800200 */
.L_x_744:
        /* <DEDUP_REMOVED lines=27> */
.L_x_747:
[----:B------:R-:W-:Y:S05]  /*26d0*/  BSYNC.RECONVERGENT B1 ;  /* 0x0000000000017941 */ /* 0x000fea0003800200 */
.L_x_746:
        /* <DEDUP_REMOVED lines=27> */
.L_x_749:
[----:B------:R-:W-:Y:S05]  /*2890*/  BSYNC.RECONVERGENT B1 ;  /* 0x0000000000017941 */ /* 0x000fea0003800200 */
.L_x_748:
        /* <DEDUP_REMOVED lines=27> */
.L_x_751:
[----:B------:R-:W-:Y:S05]  /*2a50*/  BSYNC.RECONVERGENT B1 ;  /* 0x0000000000017941 */ /* 0x000fea0003800200 */
.L_x_750:
        /* <DEDUP_REMOVED lines=27> */
.L_x_753:
[----:B------:R-:W-:Y:S05]  /*2c10*/  BSYNC.RECONVERGENT B1 ;  /* 0x0000000000017941 */ /* 0x000fea0003800200 */
.L_x_752:
        /* <DEDUP_REMOVED lines=27> */
.L_x_755:
[----:B------:R-:W-:Y:S05]  /*2dd0*/  BSYNC.RECONVERGENT B1 ;  /* 0x0000000000017941 */ /* 0x000fea0003800200 */
.L_x_754:
        /* <DEDUP_REMOVED lines=28> */
.L_x_687:
        /* <DEDUP_REMOVED lines=22> */
[-C--:B------:R-:W-:Y:S02]  /*3100*/  @P2 ISETP.LT.U32.AND P1, PT, R14, R8.reuse, PT ;  /* 0x000000080e00220c */ /* 0x080fe40003f21070 */
[CC--:B------:R-:W-:Y:S02]  /*3110*/  @P2 ISETP.GE.AND.EX P0, PT, R15.reuse, R9.reuse, PT, P0 ;  /* 0x000000090f00220c */ /* 0x0c0fe40003f06300 */
[----:B------:R-:W-:Y:S02]  /*3120*/  @P2 ISETP.LT.AND.EX P1, PT, R15, R9, PT, P1 ;  /* 0x000000090f00220c */ /* 0x000fe40003f21310 */
[----:B------:R-:W-:Y:S02]  /*3130*/  @P2 FSEL R19, R18, R11, !P0 ;  /* 0x0000000b12132208 */ /* 0x000fe40004000000 */
[----:B------:R-:W-:-:S02]  /*3140*/  @P2 SEL R11, R14, R8, P1 ;  /* 0x000000080e0b2207 */ /* 0x000fc40000800000 */
[----:B------:R-:W-:-:S03]  /*3150*/  @P2 SEL R14, R15, R9, P1 ;  /* 0x000000090f0e2207 */ /* 0x000fc60000800000 */
[----:B------:R-:W-:Y:S02]  /*3160*/  @P2 IMAD.MOV.U32 R8, RZ, RZ, R11 ;  /* 0x000000ffff082224 */ /* 0x000fe400078e000b */
[----:B------:R-:W-:-:S07]  /*3170*/  @P2 IMAD.MOV.U32 R9, RZ, RZ, R14 ;  /* 0x000000ffff092224 */ /* 0x000fce00078e000e */
.L_x_757:
[----:B------:R-:W-:Y:S05]  /*3180*/  BSYNC.RECONVERGENT B1 ;  /* 0x0000000000017941 */ /* 0x000fea0003800200 */
.L_x_756:
        /* <DEDUP_REMOVED lines=17> */
.L_x_759:
[----:B------:R-:W-:Y:S05]  /*32a0*/  BSYNC.RECONVERGENT B1 ;  /* 0x0000000000017941 */ /* 0x000fea0003800200 */
.L_x_758:
        /* <DEDUP_REMOVED lines=17> */
.L_x_761:
[----:B------:R-:W-:Y:S05]  /*33c0*/  BSYNC.RECONVERGENT B1 ;  /* 0x0000000000017941 */ /* 0x000fea0003800200 */
.L_x_760:
        /* <DEDUP_REMOVED lines=17> */
.L_x_763:
[----:B------:R-:W-:Y:S05]  /*34e0*/  BSYNC.RECONVERGENT B1 ;  /* 0x0000000000017941 */ /* 0x000fea0003800200 */
.L_x_762:
[----:B------:R-:W-:Y:S01]  /*34f0*/  UISETP.GE.U32.AND UP0, UPT, UR4, 0xa00, UPT ;  /* 0x00000a000400788c */ /* 0x000fe2000bf06070 */
[----:B------:R-:W-:-:S08]  /*3500*/  IMAD.MOV.U32 R5, RZ, RZ, 0x500 ;  /* 0x00000500ff057424 */ /* 0x000fd000078e00ff */
[----:B------:R-:W-:Y:S05]  /*3510*/  BRA.U !UP0, `(.L_x_764) ;  /* 0x0000000508b47547 */ /* 0x000fea000b800000 */
[----:B------:R-:W0:Y:S01]  /*3520*/  LDC.64 R6, c[0x0][0x380] ;  /* 0x0000e000ff067b82 */ /* 0x000e220000000a00 */
[----:B------:R-:W-:Y:S01]  /*3530*/  IMAD.MOV.U32 R5, RZ, RZ, 0x500 ;  /* 0x00000500ff057424 */ /* 0x000fe200078e00ff */
[----:B------:R-:W1:Y:S06]  /*3540*/  LDCU UR4, c[0x0][0x390] ;  /* 0x00007200ff0477ac */ /* 0x000e6c0008000800 */
.L_x_775:
[----:B------:R-:W-:-:S04]  /*3550*/  IMAD.IADD R17, R0, 0x1, R5 ;  /* 0x0000000100117824 */ /* 0x000fc800078e0205 */
[----:B0-----:R-:W-:-:S05]  /*3560*/  IMAD.WIDE.U32 R16, R17, 0x10, R6 ;  /* 0x0000001011107825 */ /* 0x001fca00078e0006 */
        /* <DEDUP_REMOVED lines=27> */
.L_x_766:
[----:B-1----:R-:W-:Y:S05]  /*3720*/  BSYNC.RECONVERGENT B1 ;  /* 0x0000000000017941 */ /* 0x002fea0003800200 */
.L_x_765:
        /* <DEDUP_REMOVED lines=17> */
.L_x_768:
[----:B------:R-:W-:Y:S05]  /*3840*/  BSYNC.RECONVERGENT B1 ;  /* 0x0000000000017941 */ /* 0x000fea0003800200 */
.L_x_767:
        /* <DEDUP_REMOVED lines=17> */
.L_x_770:
[----:B------:R-:W-:Y:S05]  /*3960*/  BSYNC.RECONVERGENT B1 ;  /* 0x0000000000017941 */ /* 0x000fea0003800200 */
.L_x_769:
        /* <DEDUP_REMOVED lines=17> */
.L_x_772:
[----:B------:R-:W-:Y:S05]  /*3a80*/  BSYNC.RECONVERGENT B1 ;  /* 0x0000000000017941 */ /* 0x000fea0003800200 */
.L_x_771:
        /* <DEDUP_REMOVED lines=17> */
.L_x_774:
[----:B------:R-:W-:Y:S05]  /*3ba0*/  BSYNC.RECONVERGENT B1 ;  /* 0x0000000000017941 */ /* 0x000fea0003800200 */
.L_x_773:
[C---:B------:R-:W-:Y:S02]  /*3bb0*/  VIADD R8, R5.reuse, 0xa00 ;  /* 0x00000a0005087836 */ /* 0x040fe40000000000 */
[----:B------:R-:W-:-:S03]  /*3bc0*/  VIADD R5, R5, 0x500 ;  /* 0x0000050005057836 */ /* 0x000fc60000000000 */
[----:B------:R-:W-:-:S13]  /*3bd0*/  ISETP.GT.AND P0, PT, R8, UR4, PT ;  /* 0x0000000408007c0c */ /* 0x000fda000bf04270 */
[----:B------:R-:W-:Y:S05]  /*3be0*/  @!P0 BRA `(.L_x_775) ;  /* 0xfffffff800588947 */ /* 0x000fea000383ffff */
.L_x_764:
[----:B------:R-:W-:-:S13]  /*3bf0*/  ISETP.GE.AND P0, PT, R5, UR4, PT ;  /* 0x0000000405007c0c */ /* 0x000fda000bf06270 */
        /* <DEDUP_REMOVED lines=12> */
[----:B------:R-:W0:Y:S01]  /*3cc0*/  LDC.64 R6, c[0x0][0x380] ;  /* 0x0000e000ff067b82 */ /* 0x000e220000000a00 */
[----:B------:R-:W-:Y:S01]  /*3cd0*/  LEA.HI R8, R16, 0x1, RZ, 0x18 ;  /* 0x0000000110087811 */ /* 0x000fe200078fc0ff */
[----:B------:R-:W-:Y:S02]  /*3ce0*/  IMAD.IADD R13, R0, 0x1, R5 ;  /* 0x00000001000d7824 */ /* 0x000fe400078e0205 */
[----:B------:R-:W-:Y:S01]  /*3cf0*/  IMAD.MOV.U32 R10, RZ, RZ, R0 ;  /* 0x000000ffff0a7224 */ /* 0x000fe200078e0000 */
[----:B------:R-:W-:-:S05]  /*3d00*/  LOP3.LUT R8, R8, 0x3, RZ, 0xc0, !PT ;  /* 0x0000000308087812 */ /* 0x000fca00078ec0ff */
[----:B------:R-:W-:-:S07]  /*3d10*/  IMAD.MOV R12, RZ, RZ, -R8 ;  /* 0x000000ffff0c7224 */ /* 0x000fce00078e0a08 */
.L_x_782:
[----:B0-----:R-:W-:-:S05]  /*3d20*/  IMAD.WIDE.U32 R8, R13, 0x10, R6 ;  /* 0x000000100d087825 */ /* 0x001fca00078e0006 */
[----:B------:R-:W2:Y:S01]  /*3d30*/  LDG.E.CONSTANT R19, desc[UR6][R8.64] ;  /* 0x0000000608137981 */ /* 0x000ea2000c1e9900 */
[----:B------:R-:W-:Y:S01]  /*3d40*/  VIADD R12, R12, 0x1 ;  /* 0x000000010c0c7836 */ /* 0x000fe20000000000 */
[----:B------:R-:W-:Y:S04]  /*3d50*/  BSSY.RECONVERGENT B3, `(.L_x_780) ;  /* 0x0000013000037945 */ /* 0x000fe80003800200 */
        /* <DEDUP_REMOVED lines=18> */
.L_x_781:
[----:B------:R-:W-:Y:S05]  /*3e80*/  BSYNC.RECONVERGENT B3 ;  /* 0x0000000000037941 */ /* 0x000fea0003800200 */
.L_x_780:
[----:B------:R-:W-:Y:S02]  /*3e90*/  VIADD R10, R10, 0x100 ;  /* 0x000001000a0a7836 */ /* 0x000fe40000000000 */
[----:B------:R-:W-:Y:S01]  /*3ea0*/  VIADD R13, R13, 0x100 ;  /* 0x000001000d0d7836 */ /* 0x000fe20000000000 */
[----:B------:R-:W-:Y:S06]  /*3eb0*/  @P2 BRA `(.L_x_782) ;  /* 0xfffffffc00982947 */ /* 0x000fec000383ffff */
.L_x_779:
[----:B------:R-:W-:Y:S05]  /*3ec0*/  BSYNC.RECONVERGENT B2 ;  /* 0x0000000000027941 */ /* 0x000fea0003800200 */
.L_x_778:
[----:B------:R-:W-:-:S13]  /*3ed0*/  ISETP.GE.U32.AND P0, PT, R16, 0x300, PT ;  /* 0x000003001000780c */ /* 0x000fda0003f06070 */
[----:B------:R-:W-:Y:S05]  /*3ee0*/  @!P0 BRA `(.L_x_777) ;  /* 0x0000000400808947 */ /* 0x000fea0003800000 */
[----:B------:R-:W0:Y:S01]  /*3ef0*/  LDCU.64 UR8, c[0x0][0x380] ;  /* 0x00007000ff0877ac */ /* 0x000e220008000a00 */
[----:B------:R-:W1:Y:S01]  /*3f00*/  LDC.64 R6, c[0x0][0x380] ;  /* 0x0000e000ff067b82 */ /* 0x000e620000000a00 */
[C---:B------:R-:W-:Y:S01]  /*3f10*/  IADD3 R9, P0, PT, R10.reuse, R5, RZ ;  /* 0x000000050a097210 */ /* 0x040fe20007f1e0ff */
[----:B------:R-:W-:-:S04]  /*3f20*/  IMAD.IADD R13, R10, 0x1, R5 ;  /* 0x000000010a0d7824 */ /* 0x000fc800078e0205 */
[----:B------:R-:W-:Y:S01]  /*3f30*/  IMAD.X R12, RZ, RZ, RZ, P0 ;  /* 0x000000ffff0c7224 */ /* 0x000fe200000e06ff */
[----:B0-----:R-:W-:-:S04]  /*3f40*/  LEA R8, P1, R9, UR8, 0x4 ;  /* 0x0000000809087c11 */ /* 0x001fc8000f8220ff */
[----:B------:R-:W-:Y:S02]  /*3f50*/  IADD3 R8, P0, PT, R8, 0x3008, RZ ;  /* 0x0000300808087810 */ /* 0x000fe40007f1e0ff */
[----:B------:R-:W-:-:S05]  /*3f60*/  LEA.HI.X R9, R9, UR9, R12, 0x4, P1 ;  /* 0x0000000909097c11 */ /* 0x000fca00088f240c */
[----:B------:R-:W-:-:S07]  /*3f70*/  IMAD.X R9, RZ, RZ, R9, P0 ;  /* 0x000000ffff097224 */ /* 0x000fce00000e0609 */
.L_x_791:
[----:B-1----:R-:W-:Y:S01]  /*3f80*/  IMAD.WIDE.U32 R14, R13, 0x10, R6 ;  /* 0x000000100d0e7825 */ /* 0x002fe200078e0006 */
[----:B------:R0:W5:Y:S04]  /*3f90*/  LDG.E.CONSTANT R25, desc[UR6][R8.64+-0x2008] ;  /* 0xffdff80608197981 */ /* 0x000168000c1e9900 */
[----:B------:R-:W2:Y:S04]  /*3fa0*/  LDG.E.CONSTANT R21, desc[UR6][R14.64] ;  /* 0x000000060e157981 */ /* 0x000ea8000c1e9900 */
        /* <DEDUP_REMOVED lines=20> */
.L_x_784:
[----:B------:R-:W-:Y:S05]  /*40f0*/  BSYNC.RECONVERGENT B2 ;  /* 0x0000000000027941 */ /* 0x000fea0003800200 */
.L_x_783:
        /* <DEDUP_REMOVED lines=18> */
.L_x_786:
[----:B------:R-:W-:Y:S05]  /*4220*/  BSYNC.RECONVERGENT B2 ;  /* 0x0000000000027941 */ /* 0x000fea0003800200 */
.L_x_785:
        /* <DEDUP_REMOVED lines=18> */
.L_x_788:
[----:B------:R-:W-:Y:S05]  /*4350*/  BSYNC.RECONVERGENT B2 ;  /* 0x0000000000027941 */ /* 0x000fea0003800200 */
.L_x_787:
        /* <DEDUP_REMOVED lines=18> */
.L_x_790:
[----:B------:R-:W-:Y:S05]  /*4480*/  BSYNC.RECONVERGENT B2 ;  /* 0x0000000000027941 */ /* 0x000fea0003800200 */
.L_x_789:
[----:B------:R-:W-:Y:S01]  /*4490*/  VIADD R10, R10, 0x400 ;  /* 0x000004000a0a7836 */ /* 0x000fe20000000000 */
[----:B------:R-:W-:Y:S01]  /*44a0*/  IADD3 R8, P1, PT, R8, 0x4000, RZ ;  /* 0x0000400008087810 */ /* 0x000fe20007f3e0ff */
[----:B------:R-:W-:-:S03]  /*44b0*/  VIADD R13, R13, 0x400 ;  /* 0x000004000d0d7836 */ /* 0x000fc60000000000 */
[----:B------:R-:W-:Y:S01]  /*44c0*/  ISETP.GE.AND P0, PT, R10, R11, PT ;  /* 0x0000000b0a00720c */ /* 0x000fe20003f06270 */
[----:B------:R-:W-:-:S12]  /*44d0*/  IMAD.X R9, RZ, RZ, R9, P1 ;  /* 0x000000ffff097224 */ /* 0x000fd800008e0609 */
[----:B------:R-:W-:Y:S05]  /*44e0*/  @!P0 BRA `(.L_x_791) ;  /* 0xfffffff800a48947 */ /* 0x000fea000383ffff */
.L_x_777:
[----:B------:R-:W-:Y:S05]  /*44f0*/  BSYNC.RECONVERGENT B1 ;  /* 0x0000000000017941 */ /* 0x000fea0003800200 */
.L_x_776:
        /* <DEDUP_REMOVED lines=22> */
.L_x_793:
[----:B------:R-:W-:Y:S05]  /*4660*/  BSYNC.RECONVERGENT B1 ;  /* 0x0000000000017941 */ /* 0x000fea0003800200 */
.L_x_792:
        /* <DEDUP_REMOVED lines=21> */
.L_x_795:
[----:B------:R-:W-:Y:S05]  /*47c0*/  BSYNC.RECONVERGENT B1 ;  /* 0x0000000000017941 */ /* 0x000fea0003800200 */
.L_x_794:
        /* <DEDUP_REMOVED lines=21> */
.L_x_797:
[----:B------:R-:W-:Y:S05]  /*4920*/  BSYNC.RECONVERGENT B1 ;  /* 0x0000000000017941 */ /* 0x000fea0003800200 */
.L_x_796:
        /* <DEDUP_REMOVED lines=21> */
.L_x_799:
[----:B------:R-:W-:Y:S05]  /*4a80*/  BSYNC.RECONVERGENT B1 ;  /* 0x0000000000017941 */ /* 0x000fea0003800200 */
.L_x_798:
        /* <DEDUP_REMOVED lines=22> */
.L_x_801:
[----:B------:R-:W-:Y:S05]  /*4bf0*/  BSYNC.RECONVERGENT B1 ;  /* 0x0000000000017941 */ /* 0x000fea0003800200 */
.L_x_800:
        /* <DEDUP_REMOVED lines=12> */
.L_x_803:
[----:B------:R-:W-:Y:S05]  /*4cc0*/  BSYNC.RECONVERGENT B1 ;  /* 0x0000000000017941 */ /* 0x000fea0003800200 */
.L_x_802:
        /* <DEDUP_REMOVED lines=31> */
.L_x_805:
[----:B------:R-:W-:Y:S05]  /*4ec0*/  BSYNC.RECONVERGENT B1 ;  /* 0x0000000000017941 */ /* 0x000fea0003800200 */
.L_x_804:
        /* <DEDUP_REMOVED lines=18> */
.L_x_807:
[----:B------:R-:W-:Y:S05]  /*4ff0*/  BSYNC.RECONVERGENT B1 ;  /* 0x0000000000017941 */ /* 0x000fea0003800200 */
.L_x_806:
        /* <DEDUP_REMOVED lines=18> */
.L_x_809:
[----:B------:R-:W-:Y:S05]  /*5120*/  BSYNC.RECONVERGENT B1 ;  /* 0x0000000000017941 */ /* 0x000fea0003800200 */
.L_x_808:
        /* <DEDUP_REMOVED lines=18> */
.L_x_811:
[----:B------:R-:W-:Y:S05]  /*5250*/  BSYNC.RECONVERGENT B1 ;  /* 0x0000000000017941 */ /* 0x000fea0003800200 */
.L_x_810:
        /* <DEDUP_REMOVED lines=18> */
.L_x_813:
[----:B------:R-:W-:Y:S05]  /*5380*/  BSYNC.RECONVERGENT B1 ;  /* 0x0000000000017941 */ /* 0x000fea0003800200 */
.L_x_812:
        /* <DEDUP_REMOVED lines=18> */
.L_x_815:
[----:B------:R-:W-:Y:S05]  /*54b0*/  BSYNC.RECONVERGENT B1 ;  /* 0x0000000000017941 */ /* 0x000fea0003800200 */
.L_x_814:
        /* <DEDUP_REMOVED lines=17> */
.L_x_719:
[----:B------:R-:W-:Y:S05]  /*55d0*/  BSYNC.RECONVERGENT B0 ;  /* 0x0000000000007941 */ /* 0x000fea0003800200 */
.L_x_686:
[----:B------:R-:W-:Y:S05]  /*55e0*/  @P1 EXIT ;  /* 0x000000000000194d */ /* 0x000fea0003800000 */
[----:B0-----:R-:W0:Y:S01]  /*55f0*/  LDC.64 R6, c[0x0][0x388] ;  /* 0x0000e200ff067b82 */ /* 0x001e220000000a00 */
[----:B------:R-:W-:Y:S02]  /*5600*/  IMAD.MOV.U32 R5, RZ, RZ, R4 ;  /* 0x000000ffff057224 */ /* 0x000fe400078e0004 */
[----:B------:R-:W-:-:S05]  /*5610*/  IMAD.MOV.U32 R4, RZ, RZ, R3 ;  /* 0x000000ffff047224 */ /* 0x000fca00078e0003 */
[----:B0-----:R-:W-:Y:S04]  /*5620*/  STG.E.64 desc[UR6][R6.64+0x8], R4 ;  /* 0x0000080406007986 */ /* 0x001fe8000c101b06 */
[----:B------:R-:W-:Y:S01]  /*5630*/  STG.E desc[UR6][R6.64], R2 ;  /* 0x0000000206007986 */ /* 0x000fe2000c101906 */
[----:B------:R-:W-:Y:S05]  /*5640*/  EXIT ;  /* 0x000000000000794d */ /* 0x000fea0003800000 */
.L_x_816:
        /* <DEDUP_REMOVED lines=11> */
.L_x_1128:


//--------------------- .text._ZN6thrust24THRUST_300001_SM_1000_NS8cuda_cub4core6detail13_kernel_agentINS1_8__reduce10DrainAgentIiEEJN3cub18CUB_300001_SM_10009GridQueueIjEEiEEEvDpT0_ --------------------------
	.section	.text._ZN6thrust24THRUST_300001_SM_1000_NS8cuda_cub4core6detail13_kernel_agentINS1_8__reduce10DrainAgentIiEEJN3cub18CUB_300001_SM_10009GridQueueIjEEiEEEvDpT0_,"ax",@progbits
	.align	128
        .global         _ZN6thrust24THRUST_300001_SM_1000_NS8cuda_cub4core6detail13_kernel_agentINS1_8__reduce10DrainAgentIiEEJN3cub18CUB_300001_SM_10009GridQueueIjEEiEEEvDpT0_
        .type           _ZN6thrust24THRUST_300001_SM_1000_NS8cuda_cub4core6detail13_kernel_agentINS1_8__reduce10DrainAgentIiEEJN3cub18CUB_300001_SM_10009GridQueueIjEEiEEEvDpT0_,@function
        .size           _ZN6thrust24THRUST_300001_SM_1000_NS8cuda_cub4core6detail13_kernel_agentINS1_8__reduce10DrainAgentIiEEJN3cub18CUB_300001_SM_10009GridQueueIjEEiEEEvDpT0_,(.L_x_1129 - _ZN6thrust24THRUST_300001_SM_1000_NS8cuda_cub4core6detail13_kernel_agentINS1_8__reduce10DrainAgentIiEEJN3cub18CUB_300001_SM_10009GridQueueIjEEiEEEvDpT0_)
        .other          _ZN6thrust24THRUST_300001_SM_1000_NS8cuda_cub4core6detail13_kernel_agentINS1_8__reduce10DrainAgentIiEEJN3cub18CUB_300001_SM_10009GridQueueIjEEiEEEvDpT0_,@"STO_CUDA_ENTRY STV_DEFAULT"
_ZN6thrust24THRUST_300001_SM_1000_NS8cuda_cub4core6detail13_kernel_agentINS1_8__reduce10DrainAgentIiEEJN3cub18CUB_300001_SM_10009GridQueueIjEEiEEEvDpT0_:
.text._ZN6thrust24THRUST_300001_SM_1000_NS8cuda_cub4core6detail13_kernel_agentINS1_8__reduce10DrainAgentIiEEJN3cub18CUB_300001_SM_10009GridQueueIjEEiEEEvDpT0_:
[----:B------:R-:W-:Y:S08]  /*0000*/  LDC R1, c[0x0][0x37c] ;  /* 0x0000df00ff017b82 */ /* 0x000ff00000000800 */
[----:B------:R-:W0:Y:S01]  /*0010*/  LDC.64 R2, c[0x0][0x380] ;  /* 0x0000e000ff027b82 */ /* 0x000e220000000a00 */
[----:B------:R-:W0:Y:S07]  /*0020*/  LDCU.64 UR4, c[0x0][0x358] ;  /* 0x00006b00ff0477ac */ /* 0x000e2e0008000a00 */
[----:B------:R-:W1:Y:S01]  /*0030*/  LDC R5, c[0x0][0x388] ;  /* 0x0000e200ff057b82 */ /* 0x000e620000000800 */
[----:B0-----:R-:W-:Y:S04]  /*0040*/  STG.E desc[UR4][R2.64+0x4], RZ ;  /* 0x000004ff02007986 */ /* 0x001fe8000c101904 */
[----:B-1----:R-:W-:Y:S01]  /*0050*/  STG.E desc[UR4][R2.64], R5 ;  /* 0x0000000502007986 */ /* 0x002fe2000c101904 */
[----:B------:R-:W-:Y:S05]  /*0060*/  EXIT ;  /* 0x000000000000794d */ /* 0x000fea0003800000 */
.L_x_817:
        /* <DEDUP_REMOVED lines=9> */
.L_x_1129:


//--------------------- .text._ZN6thrust24THRUST_300001_SM_1000_NS8cuda_cub4core6detail13_kernel_agentINS1_8__reduce11ReduceAgentINS0_12zip_iteratorIN4cuda3std3__45tupleIJNS0_6detail15normal_iteratorINS0_10device_ptrIfEEEENS0_17counting_iteratorIlNS0_11use_defaultESI_SI_EEEEEEEPNSB_IJflEEESM_iNS1_9__extrema9arg_min_fIflNSA_4lessIfEEEEEEJSL_SN_iN3cub18CUB_300001_SM_100013GridEvenShareIiEENSV_9GridQueueIjEESS_EEEvDpT0_ --------------------------
	.section	.text._ZN6thrust24THRUST_300001_SM_1000_NS8cuda_cub4core6detail13_kernel_agentINS1_8__reduce11ReduceAgentINS0_12zip_iteratorIN4cuda3std3__45tupleIJNS0_6detail15normal_iteratorINS0_10device_ptrIfEEEENS0_17counting_iteratorIlNS0_11use_defaultESI_SI_EEEEEEEPNSB_IJflEEESM_iNS1_9__extrema9arg_min_fIflNSA_4lessIfEEEEEEJSL_SN_iN3cub18CUB_300001_SM_100013GridEvenShareIiEENSV_9GridQueueIjEESS_EEEvDpT0_,"ax",@progbits
	.align	128
        .global         _ZN6thrust24THRUST_300001_SM_1000_NS8cuda_cub4core6detail13_kernel_agentINS1_8__reduce11ReduceAgentINS0_12zip_iteratorIN4cuda3std3__45tupleIJNS0_6detail15normal_iteratorINS0_10device_ptrIfEEEENS0_17counting_iteratorIlNS0_11use_defaultESI_SI_EEEEEEEPNSB_IJflEEESM_iNS1_9__extrema9arg_min_fIflNSA_4lessIfEEEEEEJSL_SN_iN3cub18CUB_300001_SM_100013GridEvenShareIiEENSV_9GridQueueIjEESS_EEEvDpT0_
        .type           _ZN6thrust24THRUST_300001_SM_1000_NS8cuda_cub4core6detail13_kernel_agentINS1_8__reduce11ReduceAgentINS0_12zip_iteratorIN4cuda3std3__45tupleIJNS0_6detail15normal_iteratorINS0_10device_ptrIfEEEENS0_17counting_iteratorIlNS0_11use_defaultESI_SI_EEEEEEEPNSB_IJflEEESM_iNS1_9__extrema9arg_min_fIflNSA_4lessIfEEEEEEJSL_SN_iN3cub18CUB_300001_SM_100013GridEvenShareIiEENSV_9GridQueueIjEESS_EEEvDpT0_,@function
        .size           _ZN6thrust24THRUST_300001_SM_1000_NS8cuda_cub4core6detail13_kernel_agentINS1_8__reduce11ReduceAgentINS0_12zip_iteratorIN4cuda3std3__45tupleIJNS0_6detail15normal_iteratorINS0_10device_ptrIfEEEENS0_17counting_iteratorIlNS0_11use_defaultESI_SI_EEEEEEEPNSB_IJflEEESM_iNS1_9__extrema9arg_min_fIflNSA_4lessIfEEEEEEJSL_SN_iN3cub18CUB_300001_SM_100013GridEvenShareIiEENSV_9GridQueueIjEESS_EEEvDpT0_,(.L_x_1130 - _ZN6thrust24THRUST_300001_SM_1000_NS8cuda_cub4core6detail13_kernel_agentINS1_8__reduce11ReduceAgentINS0_12zip_iteratorIN4cuda3std3__45tupleIJNS0_6detail15normal_iteratorINS0_10device_ptrIfEEEENS0_17counting_iteratorIlNS0_11use_defaultESI_SI_EEEEEEEPNSB_IJflEEESM_iNS1_9__extrema9arg_min_fIflNSA_4lessIfEEEEEEJSL_SN_iN3cub18CUB_300001_SM_100013GridEvenShareIiEENSV_9GridQueueIjEESS_EEEvDpT0_)
        .other          _ZN6thrust24THRUST_300001_SM_1000_NS8cuda_cub4core6detail13_kernel_agentINS1_8__reduce11ReduceAgentINS0_12zip_iteratorIN4cuda3std3__45tupleIJNS0_6detail15normal_iteratorINS0_10device_ptrIfEEEENS0_17counting_iteratorIlNS0_11use_defaultESI_SI_EEEEEEEPNSB_IJflEEESM_iNS1_9__extrema9arg_min_fIflNSA_4lessIfEEEEEEJSL_SN_iN3cub18CUB_300001_SM_100013GridEvenShareIiEENSV_9GridQueueIjEESS_EEEvDpT0_,@"STO_CUDA_ENTRY STV_DEFAULT"
_ZN6thrust24THRUST_300001_SM_1000_NS8cuda_cub4core6detail13_kernel_agentINS1_8__reduce11ReduceAgentINS0_12zip_iteratorIN4cuda3std3__45tupleIJNS0_6detail15normal_iteratorINS0_10device_ptrIfEEEENS0_17counting_iteratorIlNS0_11use_defaultESI_SI_EEEEEEEPNSB_IJflEEESM_iNS1_9__extrema9arg_min_fIflNSA_4lessIfEEEEEEJSL_SN_iN3cub18CUB_300001_SM_100013GridEvenShareIiEENSV_9GridQueueIjEESS_EEEvDpT0_:
.text._ZN6thrust24THRUST_300001_SM_1000_NS8cuda_cub4core6detail13_kernel_agentINS1_8__reduce11ReduceAgentINS0_12zip_iteratorIN4cuda3std3__45tupleIJNS0_6detail15normal_iteratorINS0_10device_ptrIfEEEENS0_17counting_iteratorIlNS0_11use_defaultESI_SI_EEEEEEEPNSB_IJflEEESM_iNS1_9__extrema9arg_min_fIflNSA_4lessIfEEEEEEJSL_SN_iN3cub18CUB_300001_SM_100013GridEvenShareIiEENSV_9GridQueueIjEESS_EEEvDpT0_:
[----:B------:R-:W-:Y:S01]  /*0000*/  LDC R1, c[0x0][0x37c] ;  /* 0x0000df00ff017b82 */ /* 0x000fe20000000800 */
[----:B------:R-:W0:Y:S01]  /*0010*/  S2R R0, SR_CTAID.X ;  /* 0x0000000000007919 */ /* 0x000e220000002500 */
[----:B------:R-:W1:Y:S01]  /*0020*/  LDCU UR4, c[0x0][0x398] ;  /* 0x00007300ff0477ac */ /* 0x000e620008000800 */
[----:B------:R-:W-:Y:S01]  /*0030*/  BSSY.RECONVERGENT B0, `(.L_x_818) ;  /* 0x0000586000007945 */ /* 0x000fe20003800200 */
[----:B------:R-:W2:Y:S01]  /*0040*/  LDCU UR6, c[0x0][0x370] ;  /* 0x00006e00ff0677ac */ /* 0x000ea20008000800 */
[----:B------:R-:W3:Y:S01]  /*0050*/  LDCU.64 UR10, c[0x0][0x358] ;  /* 0x00006b00ff0a77ac */ /* 0x000ee20008000a00 */
[----:B-1----:R-:W-:Y:S01]  /*0060*/  IMAD.U32 R10, RZ, RZ, UR4 ;  /* 0x00000004ff0a7e24 */ /* 0x002fe2000f8e00ff */
[----:B--2---:R-:W-:Y:S01]  /*0070*/  UIMAD UR6, UR6, 0x500, URZ ;  /* 0x00000500060678a4 */ /* 0x004fe2000f8e02ff */
[----:B0-----:R-:W-:-:S04]  /*0080*/  IMAD R11, R0, 0x500, RZ ;  /* 0x00000500000b7824 */ /* 0x001fc800078e02ff */
[----:B------:R-:W-:-:S05]  /*0090*/  VIADD R3, R11, 0x500 ;  /* 0x000005000b037836 */ /* 0x000fca0000000000 */
[----:B------:R-:W-:-:S13]  /*00a0*/  ISETP.GT.AND P0, PT, R3, R10, PT ;  /* 0x0000000a0300720c */ /* 0x000fda0003f04270 */
[----:B---3--:R-:W-:Y:S05]  /*00b0*/  @!P0 BRA `(.L_x_819) ;  /* 0x0000003000088947 */ /* 0x008fea0003800000 */
[----:B------:R-:W0:Y:S01]  /*00c0*/  S2R R2, SR_TID.X ;  /* 0x0000000000027919 */ /* 0x000e220000002100 */
[----:B------:R-:W-:Y:S01]  /*00d0*/  IMAD.IADD R3, R10, 0x1, -R11 ;  /* 0x000000010a037824 */ /* 0x000fe200078e0a0b */
[----:B------:R-:W1:Y:S01]  /*00e0*/  LDCU.64 UR6, c[0x0][0x388] ;  /* 0x00007100ff0677ac */ /* 0x000e620008000a00 */
[----:B------:R-:W-:Y:S01]  /*00f0*/  BSSY.RECONVERGENT B1, `(.L_x_820) ;  /* 0x000000f000017945 */ /* 0x000fe20003800200 */
[----:B------:R-:W-:Y:S01]  /*0100*/  CS2R R6, SRZ ;  /* 0x0000000000067805 */ /* 0x000fe2000001ff00 */
[----:B------:R-:W-:Y:S01]  /*0110*/  IMAD.MOV.U32 R9, RZ, RZ, RZ ;  /* 0x000000ffff097224 */ /* 0x000fe200078e00ff */
[----:B------:R-:W2:Y:S01]  /*0120*/  LDCU.64 UR8, c[0x0][0x388] ;  /* 0x00007100ff0877ac */ /* 0x000ea20008000a00 */
[----:B0-----:R-:W-:Y:S01]  /*0130*/  ISETP.GE.AND P0, PT, R2, R3, PT ;  /* 0x000000030200720c */ /* 0x001fe20003f06270 */
[----:B------:R-:W-:-:S12]  /*0140*/  IMAD.MOV.U32 R8, RZ, RZ, R2 ;  /* 0x000000ffff087224 */ /* 0x000fd800078e0002 */
[----:B-12---:R-:W-:Y:S05]  /*0150*/  @P0 BRA `(.L_x_821) ;  /* 0x0000000000200947 */ /* 0x006fea0003800000 */
[----:B------:R-:W0:Y:S01]  /*0160*/  LDC.64 R4, c[0x0][0x380] ;  /* 0x0000e000ff047b82 */ /* 0x000e220000000a00 */
[----:B------:R-:W-:Y:S01]  /*0170*/  IMAD.IADD R9, R11, 0x1, R2 ;  /* 0x000000010b097824 */ /* 0x000fe200078e0202 */
[----:B------:R-:W1:Y:S03]  /*0180*/  LDCU.64 UR4, c[0x0][0x388] ;  /* 0x00007100ff0477ac */ /* 0x000e660008000a00 */
[----:B0-----:R-:W-:-:S05]  /*0190*/  IMAD.WIDE R4, R9, 0x4, R4 ;  /* 0x0000000409047825 */ /* 0x001fca00078e0204 */
[----:B------:R0:W5:Y:S01]  /*01a0*/  LDG.E R7, desc[UR10][R4.64] ;  /* 0x0000000a04077981 */ /* 0x000162000c1e1900 */
[----:B-1----:R-:W-:Y:S01]  /*01b0*/  IADD3 R6, P0, PT, R9, UR4, RZ ;  /* 0x0000000409067c10 */ /* 0x002fe2000ff1e0ff */
[----:B------:R-:W-:-:S03]  /*01c0*/  VIADD R8, R2, 0x100 ;  /* 0x0000010002087836 */ /* 0x000fc60000000000 */
[----:B------:R-:W-:-:S09]  /*01d0*/  LEA.HI.X.SX32 R9, R9, UR5, 0x1, P0 ;  /* 0x0000000509097c11 */ /* 0x000fd200080f0eff */
.L_x_821:
[----:B------:R-:W-:Y:S05]  /*01e0*/  BSYNC.RECONVERGENT B1 ;  /* 0x0000000000017941 */ /* 0x000fea0003800200 */
.L_x_820:
        /* <DEDUP_REMOVED lines=9> */
[----:B------:R-:W0:Y:S01]  /*0280*/  LDC.64 R4, c[0x0][0x380] ;  /* 0x0000e000ff047b82 */ /* 0x000e220000000a00 */
[----:B------:R-:W-:Y:S01]  /*0290*/  LEA.HI R10, R16, 0x1, RZ, 0x18 ;  /* 0x00000001100a7811 */ /* 0x000fe200078fc0ff */
[----:B------:R-:W-:-:S03]  /*02a0*/  IMAD.IADD R15, R11, 0x1, R8 ;  /* 0x000000010b0f7824 */ /* 0x000fc600078e0208 */
[----:B------:R-:W-:-:S05]  /*02b0*/  LOP3.LUT R10, R10, 0x3, RZ, 0xc0, !PT ;  /* 0x000000030a0a7812 */ /* 0x000fca00078ec0ff */
[----:B------:R-:W-:-:S07]  /*02c0*/  IMAD.MOV R10, RZ, RZ, -R10 ;  /* 0x000000ffff0a7224 */ /* 0x000fce00078e0a0a */
.L_x_828:
[----:B0-----:R-:W-:-:S05]  /*02d0*/  IMAD.WIDE R12, R15, 0x4, R4 ;  /* 0x000000040f0c7825 */ /* 0x001fca00078e0204 */
[----:B------:R-:W2:Y:S01]  /*02e0*/  LDG.E R20, desc[UR10][R12.64] ;  /* 0x0000000a0c147981 */ /* 0x000ea2000c1e1900 */
[----:B------:R-:W-:Y:S01]  /*02f0*/  VIADD R10, R10, 0x1 ;  /* 0x000000010a0a7836 */ /* 0x000fe20000000000 */
[C---:B------:R-:W-:Y:S01]  /*0300*/  IADD3 R18, P1, PT, R15.reuse, UR6, RZ ;  /* 0x000000060f127c10 */ /* 0x040fe2000ff3e0ff */
[----:B------:R-:W-:Y:S03]  /*0310*/  BSSY.RECONVERGENT B3, `(.L_x_826) ;  /* 0x0000013000037945 */ /* 0x000fe60003800200 */
[----:B------:R-:W-:Y:S02]  /*0320*/  ISETP.NE.AND P2, PT, R10, RZ, PT ;  /* 0x000000ff0a00720c */ /* 0x000fe40003f45270 */
[----:B------:R-:W-:Y:S02]  /*0330*/  LEA.HI.X.SX32 R17, R15, UR7, 0x1, P1 ;  /* 0x000000070f117c11 */ /* 0x000fe400088f0eff */
        /* <DEDUP_REMOVED lines=10> */
[C---:B------:R-:W-:Y:S02]  /*03e0*/  @P3 ISETP.LT.U32.AND P1, PT, R13.reuse, R18, PT ;  /* 0x000000120d00320c */ /* 0x040fe40003f21070 */
[CC--:B------:R-:W-:Y:S02]  /*03f0*/  @P3 ISETP.GE.AND.EX P0, PT, R14.reuse, R17.reuse, PT, P0 ;  /* 0x000000110e00320c */ /* 0x0c0fe40003f06300 */
[----:B------:R-:W-:Y:S02]  /*0400*/  @P3 ISETP.LT.AND.EX P1, PT, R14, R17, PT, P1 ;  /* 0x000000110e00320c */ /* 0x000fe40003f21310 */
[----:B------:R-:W-:Y:S02]  /*0410*/  @P3 FSEL R7, R12, R20, !P0 ;  /* 0x000000140c073208 */ /* 0x000fe40004000000 */
[----:B------:R-:W-:-:S02]  /*0420*/  @P3 SEL R6, R13, R18, P1 ;  /* 0x000000120d063207 */ /* 0x000fc40000800000 */
[----:B------:R-:W-:-:S07]  /*0430*/  @P3 SEL R9, R14, R17, P1 ;  /* 0x000000110e093207 */ /* 0x000fce0000800000 */
.L_x_827:
[----:B------:R-:W-:Y:S05]  /*0440*/  BSYNC.RECONVERGENT B3 ;  /* 0x0000000000037941 */ /* 0x000fea0003800200 */
.L_x_826:
[----:B------:R-:W-:Y:S02]  /*0450*/  VIADD R8, R8, 0x100 ;  /* 0x0000010008087836 */ /* 0x000fe40000000000 */
[----:B------:R-:W-:Y:S01]  /*0460*/  VIADD R15, R15, 0x100 ;  /* 0x000001000f0f7836 */ /* 0x000fe20000000000 */
[----:B------:R-:W-:Y:S06]  /*0470*/  @P2 BRA `(.L_x_828) ;  /* 0xfffffffc00942947 */ /* 0x000fec000383ffff */
.L_x_825:
[----:B------:R-:W-:Y:S05]  /*0480*/  BSYNC.RECONVERGENT B2 ;  /* 0x0000000000027941 */ /* 0x000fea0003800200 */
.L_x_824:
[----:B------:R-:W-:-:S13]  /*0490*/  ISETP.GE.U32.AND P0, PT, R16, 0x300, PT ;  /* 0x000003001000780c */ /* 0x000fda0003f06070 */
[----:B------:R-:W-:Y:S05]  /*04a0*/  @!P0 BRA `(.L_x_823) ;  /* 0x00000004008c8947 */ /* 0x000fea0003800000 */
[----:B------:R-:W0:Y:S01]  /*04b0*/  LDC.64 R4, c[0x0][0x380] ;  /* 0x0000e000ff047b82 */ /* 0x000e220000000a00 */
[----:B------:R-:W-:-:S04]  /*04c0*/  IMAD.IADD R11, R11, 0x1, R8 ;  /* 0x000000010b0b7824 */ /* 0x000fc800078e0208 */
[C---:B------:R-:W-:Y:S02]  /*04d0*/  VIADD R19, R11.reuse, 0x100 ;  /* 0x000001000b137836 */ /* 0x040fe40000000000 */
[C---:B------:R-:W-:Y:S02]  /*04e0*/  VIADD R18, R11.reuse, 0x200 ;  /* 0x000002000b127836 */ /* 0x040fe40000000000 */
[----:B------:R-:W-:Y:S01]  /*04f0*/  VIADD R20, R11, 0x300 ;  /* 0x000003000b147836 */ /* 0x000fe20000000000 */
[----:B0-----:R-:W-:-:S05]  /*0500*/  IADD3 R4, P0, PT, R4, 0x800, RZ ;  /* 0x0000080004047810 */ /* 0x001fca0007f1e0ff */
[----:B------:R-:W-:-:S08]  /*0510*/  IMAD.X R5, RZ, RZ, R5, P0 ;  /* 0x000000ffff057224 */ /* 0x000fd000000e0605 */
.L_x_837:
[----:B------:R-:W-:-:S05]  /*0520*/  IMAD.WIDE R14, R11, 0x4, R4 ;  /* 0x000000040b0e7825 */ /* 0x000fca00078e0204 */
[----:B------:R-:W2:Y:S04]  /*0530*/  LDG.E R24, desc[UR10][R14.64+-0x800] ;  /* 0xfff8000a0e187981 */ /* 0x000ea8000c1e1900 */
[----:B-----5:R0:W5:Y:S04]  /*0540*/  LDG.E R26, desc[UR10][R14.64+-0x400] ;  /* 0xfffc000a0e1a7981 */ /* 0x020168000c1e1900 */
[----:B------:R0:W5:Y:S04]  /*0550*/  LDG.E R10, desc[UR10][R14.64] ;  /* 0x0000000a0e0a7981 */ /* 0x000168000c1e1900 */
[----:B------:R0:W5:Y:S01]  /*0560*/  LDG.E R12, desc[UR10][R14.64+0x400] ;  /* 0x0004000a0e0c7981 */ /* 0x000162000c1e1900 */
[----:B------:R-:W-:Y:S01]  /*0570*/  IADD3 R21, P1, PT, R11, UR8, RZ ;  /* 0x000000080b157c10 */ /* 0x000fe2000ff3e0ff */
[----:B------:R-:W-:Y:S01]  /*0580*/  BSSY.RECONVERGENT B2, `(.L_x_829) ;  /* 0x0000012000027945 */ /* 0x000fe20003800200 */
[----:B------:R-:W-:-:S02]  /*0590*/  IMAD.MOV.U32 R16, RZ, RZ, R6 ;  /* 0x000000ffff107224 */ /* 0x000fc400078e0006 */
[----:B------:R-:W-:Y:S01]  /*05a0*/  IMAD.MOV.U32 R17, RZ, RZ, R9 ;  /* 0x000000ffff117224 */ /* 0x000fe200078e0009 */
[----:B------:R-:W-:Y:S01]  /*05b0*/  LEA.HI.X.SX32 R22, R11, UR9, 0x1, P1 ;  /* 0x000000090b167c11 */ /* 0x000fe200088f0eff */
[----:B------:R-:W-:Y:S01]  /*05c0*/  IMAD.MOV.U32 R13, RZ, RZ, R7 ;  /* 0x000000ffff0d7224 */ /* 0x000fe200078e0007 */
        /* <DEDUP_REMOVED lines=13> */
.L_x_830:
[----:B------:R-:W-:Y:S05]  /*06a0*/  BSYNC.RECONVERGENT B2 ;  /* 0x0000000000027941 */ /* 0x000fea0003800200 */
.L_x_829:
[----:B-----5:R-:W-:Y:S01]  /*06b0*/  FSETP.GEU.AND P0, PT, R13, R26, PT ;  /* 0x0000001a0d00720b */ /* 0x020fe20003f0e000 */
[----:B------:R-:W-:Y:S01]  /*06c0*/  BSSY.RECONVERGENT B2, `(.L_x_831) ;  /* 0x0000012000027945 */ /* 0x000fe20003800200 */
[C---:B------:R-:W-:Y:S01]  /*06d0*/  IADD3 R15, P1, PT, R19.reuse, UR8, RZ ;  /* 0x00000008130f7c10 */ /* 0x040fe2000ff3e0ff */
[----:B------:R-:W-:Y:S02]  /*06e0*/  IMAD.MOV.U32 R6, RZ, RZ, R16 ;  /* 0x000000ffff067224 */ /* 0x000fe400078e0010 */
[----:B------:R-:W-:Y:S01]  /*06f0*/  IMAD.MOV.U32 R9, RZ, RZ, R17 ;  /* 0x000000ffff097224 */ /* 0x000fe200078e0011 */
[----:B------:R-:W-:Y:S01]  /*0700*/  LEA.HI.X.SX32 R14, R19, UR9, 0x1, P1 ;  /* 0x00000009130e7c11 */ /* 0x000fe200088f0eff */
        /* <DEDUP_REMOVED lines=13> */
.L_x_832:
[----:B------:R-:W-:Y:S05]  /*07e0*/  BSYNC.RECONVERGENT B2 ;  /* 0x0000000000027941 */ /* 0x000fea0003800200 */
.L_x_831:
[----:B------:R-:W-:Y:S01]  /*07f0*/  FSETP.GEU.AND P0, PT, R7, R10, PT ;  /* 0x0000000a0700720b */ /* 0x000fe20003f0e000 */
[----:B------:R-:W-:Y:S01]  /*0800*/  BSSY.RECONVERGENT B2, `(.L_x_833) ;  /* 0x0000013000027945 */ /* 0x000fe20003800200 */
[----:B------:R-:W-:Y:S01]  /*0810*/  IADD3 R17, P1, PT, R18, UR8, RZ ;  /* 0x0000000812117c10 */ /* 0x000fe2000ff3e0ff */
[----:B------:R-:W-:Y:S01]  /*0820*/  IMAD.MOV.U32 R14, RZ, RZ, R6 ;  /* 0x000000ffff0e7224 */ /* 0x000fe200078e0006 */
[----:B------:R-:W-:Y:S01]  /*0830*/  IADD3 R21, P2, PT, R20, UR8, RZ ;  /* 0x0000000814157c10 */ /* 0x000fe2000ff5e0ff */
        /* <DEDUP_REMOVED lines=15> */
.L_x_834:
[----:B------:R-:W-:Y:S05]  /*0930*/  BSYNC.RECONVERGENT B2 ;  /* 0x0000000000027941 */ /* 0x000fea0003800200 */
.L_x_833:
[----:B------:R-:W-:Y:S01]  /*0940*/  FSETP.GEU.AND P0, PT, R13, R12, PT ;  /* 0x0000000c0d00720b */ /* 0x000fe20003f0e000 */
[----:B------:R-:W-:Y:S01]  /*0950*/  BSSY.RECONVERGENT B2, `(.L_x_835) ;  /* 0x0000011000027945 */ /* 0x000fe20003800200 */
[----:B------:R-:W-:Y:S01]  /*0960*/  LEA.HI.X.SX32 R10, R20, UR9, 0x1, P2 ;  /* 0x00000009140a7c11 */ /* 0x000fe200090f0eff */
        /* <DEDUP_REMOVED lines=15> */
.L_x_836:
[----:B------:R-:W-:Y:S05]  /*0a60*/  BSYNC.RECONVERGENT B2 ;  /* 0x0000000000027941 */ /* 0x000fea0003800200 */
.L_x_835:
[----:B------:R-:W-:Y:S02]  /*0a70*/  VIADD R8, R8, 0x400 ;  /* 0x0000040008087836 */ /* 0x000fe40000000000 */
[----:B------:R-:W-:Y:S02]  /*0a80*/  VIADD R19, R19, 0x400 ;  /* 0x0000040013137836 */ /* 0x000fe40000000000 */
[----:B------:R-:W-:Y:S01]  /*0a90*/  VIADD R18, R18, 0x400 ;  /* 0x0000040012127836 */ /* 0x000fe20000000000 */
[----:B------:R-:W-:Y:S01]  /*0aa0*/  ISETP.GE.AND P0, PT, R8, R3, PT ;  /* 0x000000030800720c */ /* 0x000fe20003f06270 */
[----:B------:R-:W-:Y:S02]  /*0ab0*/  VIADD R20, R20, 0x400 ;  /* 0x0000040014147836 */ /* 0x000fe40000000000 */
[----:B------:R-:W-:-:S10]  /*0ac0*/  VIADD R11, R11, 0x400 ;  /* 0x000004000b0b7836 */ /* 0x000fd40000000000 */
[----:B------:R-:W-:Y:S05]  /*0ad0*/  @!P0 BRA `(.L_x_837) ;  /* 0xfffffff800908947 */ /* 0x000fea000383ffff */
.L_x_823:
[----:B------:R-:W-:Y:S05]  /*0ae0*/  BSYNC.RECONVERGENT B1 ;  /* 0x0000000000017941 */ /* 0x000fea0003800200 */
.L_x_822:
[----:B------:R-:W-:-:S13]  /*0af0*/  ISETP.GE.AND P0, PT, R3, 0x100, PT ;  /* 0x000001000300780c */ /* 0x000fda0003f06270 */
[----:B------:R-:W-:Y:S05]  /*0b00*/  @!P0 BRA `(.L_x_838) ;  /* 0x00000010003c8947 */ /* 0x000fea0003800000 */
[----:B------:R-:W1:Y:S01]  /*0b10*/  S2R R13, SR_LANEID ;  /* 0x00000000000d7919 */ /* 0x000e620000000000 */
[----:B------:R-:W-:Y:S01]  /*0b20*/  BSSY.RECONVERGENT B1, `(.L_x_839) ;  /* 0x0000015000017945 */ /* 0x000fe20003800200 */
[----:B0-----:R-:W-:Y:S01]  /*0b30*/  IMAD.MOV.U32 R5, RZ, RZ, R6 ;  /* 0x000000ffff057224 */ /* 0x001fe200078e0006 */
[----:B-----5:R-:W0:Y:S01]  /*0b40*/  SHFL.DOWN PT, R4, R7, 0x1, 0x1f ;  /* 0x08201f0007047f89 */ /* 0x020e2200000e0000 */
        /* <DEDUP_REMOVED lines=18> */
.L_x_840:
[----:B------:R-:W-:Y:S05]  /*0c70*/  BSYNC.RECONVERGENT B1 ;  /* 0x0000000000017941 */ /* 0x000fea0003800200 */
.L_x_839:
        /* <DEDUP_REMOVED lines=21> */
.L_x_842:
[----:B------:R-:W-:Y:S05]  /*0dd0*/  BSYNC.RECONVERGENT B1 ;  /* 0x0000000000017941 */ /* 0x000fea0003800200 */
.L_x_841:
        /* <DEDUP_REMOVED lines=21> */
.L_x_844:
[----:B------:R-:W-:Y:S05]  /*0f30*/  BSYNC.RECONVERGENT B1 ;  /* 0x0000000000017941 */ /* 0x000fea0003800200 */
.L_x_843:
        /* <DEDUP_REMOVED lines=21> */
.L_x_846:
[----:B------:R-:W-:Y:S05]  /*1090*/  BSYNC.RECONVERGENT B1 ;  /* 0x0000000000017941 */ /* 0x000fea0003800200 */
.L_x_845:
        /* <DEDUP_REMOVED lines=22> */
.L_x_848:
[----:B------:R-:W-:Y:S05]  /*1200*/  BSYNC.RECONVERGENT B1 ;  /* 0x0000000000017941 */ /* 0x000fea0003800200 */
.L_x_847:
        /* <DEDUP_REMOVED lines=12> */
.L_x_850:
[----:B------:R-:W-:Y:S05]  /*12d0*/  BSYNC.RECONVERGENT B1 ;  /* 0x0000000000017941 */ /* 0x000fea0003800200 */
.L_x_849:
        /* <DEDUP_REMOVED lines=31> */
.L_x_853:
[----:B------:R-:W-:Y:S05]  /*14d0*/  BSYNC.RECONVERGENT B1 ;  /* 0x0000000000017941 */ /* 0x000fea0003800200 */
.L_x_852:
        /* <DEDUP_REMOVED lines=18> */
.L_x_855:
[----:B------:R-:W-:Y:S05]  /*1600*/  BSYNC.RECONVERGENT B1 ;  /* 0x0000000000017941 */ /* 0x000fea0003800200 */
.L_x_854:
        /* <DEDUP_REMOVED lines=18> */
.L_x_857:
[----:B------:R-:W-:Y:S05]  /*1730*/  BSYNC.RECONVERGENT B1 ;  /* 0x0000000000017941 */ /* 0x000fea0003800200 */
.L_x_856:
        /* <DEDUP_REMOVED lines=18> */
.L_x_859:
[----:B------:R-:W-:Y:S05]  /*1860*/  BSYNC.RECONVERGENT B1 ;  /* 0x0000000000017941 */ /* 0x000fea0003800200 */
.L_x_858:
        /* <DEDUP_REMOVED lines=18> */
.L_x_861:
[----:B------:R-:W-:Y:S05]  /*1990*/  BSYNC.RECONVERGENT B1 ;  /* 0x0000000000017941 */ /* 0x000fea0003800200 */
.L_x_860:
        /* <DEDUP_REMOVED lines=18> */
.L_x_863:
[----:B------:R-:W-:Y:S05]  /*1ac0*/  BSYNC.RECONVERGENT B1 ;  /* 0x0000000000017941 */ /* 0x000fea0003800200 */
.L_x_862:
        /* <DEDUP_REMOVED lines=19> */
.L_x_838:
[----:B0-----:R-:W-:Y:S01]  /*1c00*/  LOP3.LUT R4, R2, 0x3e0, RZ, 0xc0, !PT ;  /* 0x000003e002047812 */ /* 0x001fe200078ec0ff */
[----:B------:R-:W-:Y:S01]  /*1c10*/  BSSY.RECONVERGENT B1, `(.L_x_864) ;  /* 0x000001b000017945 */ /* 0x000fe20003800200 */
[----:B-----5:R-:W-:Y:S02]  /*1c20*/  IMAD.MOV.U32 R5, RZ, RZ, R7 ;  /* 0x000000ffff057224 */ /* 0x020fe400078e0007 */
[----:B------:R-:W-:Y:S02]  /*1c30*/  IMAD.MOV.U32 R13, RZ, RZ, R6 ;  /* 0x000000ffff0d7224 */ /* 0x000fe400078e0006 */
[----:B------:R-:W-:Y:S01]  /*1c40*/  VIADD R8, R4, 0x20 ;  /* 0x0000002004087836 */ /* 0x000fe20000000000 */
[----:B------:R-:W-:Y:S01]  /*1c50*/  LOP3.LUT R4, RZ, R4, RZ, 0x33, !PT ;  /* 0x00000004ff047212 */ /* 0x000fe200078e33ff */
[----:B------:R-:W-:-:S03]  /*1c60*/  IMAD.MOV.U32 R15, RZ, RZ, R9 ;  /* 0x000000ffff0f7224 */ /* 0x000fc600078e0009 */
[----:B------:R-:W-:Y:S01]  /*1c70*/  ISETP.GT.AND P0, PT, R8, R3, PT ;  /* 0x000000030800720c */ /* 0x000fe20003f04270 */
[----:B------:R-:W-:-:S05]  /*1c80*/  IMAD.IADD R4, R3, 0x1, R4 ;  /* 0x0000000103047824 */ /* 0x000fca00078e0204 */
        /* <DEDUP_REMOVED lines=19> */
.L_x_865:
[----:B------:R-:W-:Y:S05]  /*1dc0*/  BSYNC.RECONVERGENT B1 ;  /* 0x0000000000017941 */ /* 0x000fea0003800200 */
.L_x_864:
        /* <DEDUP_REMOVED lines=22> */
.L_x_867:
[----:B------:R-:W-:Y:S05]  /*1f30*/  BSYNC.RECONVERGENT B1 ;  /* 0x0000000000017941 */ /* 0x000fea0003800200 */
.L_x_866:
        /* <DEDUP_REMOVED lines=22> */
.L_x_869:
[----:B------:R-:W-:Y:S05]  /*20a0*/  BSYNC.RECONVERGENT B1 ;  /* 0x0000000000017941 */ /* 0x000fea0003800200 */
.L_x_868:
        /* <DEDUP_REMOVED lines=22> */
.L_x_871:
[----:B------:R-:W-:Y:S05]  /*2210*/  BSYNC.RECONVERGENT B1 ;  /* 0x0000000000017941 */ /* 0x000fea0003800200 */
.L_x_870:
        /* <DEDUP_REMOVED lines=23> */
.L_x_873:
[----:B------:R-:W-:Y:S05]  /*2390*/  BSYNC.RECONVERGENT B1 ;  /* 0x0000000000017941 */ /* 0x000fea0003800200 */
.L_x_872:
        /* <DEDUP_REMOVED lines=12> */
.L_x_875:
[----:B------:R-:W-:Y:S05]  /*2460*/  BSYNC.RECONVERGENT B1 ;  /* 0x0000000000017941 */ /* 0x000fea0003800200 */
.L_x_874:
[----:B------:R-:W-:Y:S01]  /*2470*/  BAR.SYNC.DEFER_BLOCKING 0x0 ;  /* 0x0000000000007b1d */ /* 0x000fe20000010000 */
[----:B------:R-:W-:-:S13]  /*2480*/  ISETP.NE.AND P2, PT, R2, RZ, PT ;  /* 0x000000ff0200720c */ /* 0x000fda0003f45270 */
[----:B------:R-:W-:Y:S05]  /*2490*/  @P2 BRA `(.L_x_851) ;  /* 0x0000003000fc2947 */ /* 0x000fea0003800000 */
[C---:B------:R-:W-:Y:S01]  /*24a0*/  ISETP.GE.AND P0, PT, R3.reuse, 0x21, PT ;  /* 0x000000210300780c */ /* 0x040fe20003f06270 */
[----:B------:R-:W-:Y:S01]  /*24b0*/  IMAD.MOV.U32 R2, RZ, RZ, R6 ;  /* 0x000000ffff027224 */ /* 0x000fe200078e0006 */
[C---:B------:R-:W-:Y:S01]  /*24c0*/  ISETP.GE.AND P5, PT, R3.reuse, 0x41, PT ;  /* 0x000000410300780c */ /* 0x040fe20003fa6270 */
[----:B0-----:R-:W-:Y:S01]  /*24d0*/  IMAD.MOV.U32 R9, RZ, RZ, R5 ;  /* 0x000000ffff097224 */ /* 0x001fe200078e0005 */
        /* <DEDUP_REMOVED lines=26> */
.L_x_877:
[----:B------:R-:W-:Y:S05]  /*2680*/  BSYNC.RECONVERGENT B1 ;  /* 0x0000000000017941 */ /* 0x000fea0003800200 */
.L_x_876:
        /* <DEDUP_REMOVED lines=26> */
.L_x_879:
[----:B------:R-:W-:Y:S05]  /*2830*/  BSYNC.RECONVERGENT B1 ;  /* 0x0000000000017941 */ /* 0x000fea0003800200 */
.L_x_878:
        /* <DEDUP_REMOVED lines=29> */
.L_x_881:
[----:B------:R-:W-:Y:S05]  /*2a10*/  BSYNC.RECONVERGENT B1 ;  /* 0x0000000000017941 */ /* 0x000fea0003800200 */
.L_x_880:
        /* <DEDUP_REMOVED lines=26> */
.L_x_883:
[----:B------:R-:W-:Y:S05]  /*2bc0*/  BSYNC.RECONVERGENT B1 ;  /* 0x0000000000017941 */ /* 0x000fea0003800200 */
.L_x_882:
        /* <DEDUP_REMOVED lines=26> */
.L_x_885:
[----:B------:R-:W-:Y:S05]  /*2d70*/  BSYNC.RECONVERGENT B1 ;  /* 0x0000000000017941 */ /* 0x000fea0003800200 */
.L_x_884:
        /* <DEDUP_REMOVED lines=26> */
.L_x_887:
[----:B------:R-:W-:Y:S05]  /*2f20*/  BSYNC.RECONVERGENT B1 ;  /* 0x0000000000017941 */ /* 0x000fea0003800200 */
.L_x_886:
[----:B------:R-:W-:Y:S02]  /*2f30*/  IMAD.MOV.U32 R6, RZ, RZ, R3 ;  /* 0x000000ffff067224 */ /* 0x000fe400078e0003 */
[----:B------:R-:W-:Y:S02]  /*2f40*/  IMAD.MOV.U32 R5, RZ, RZ, R7 ;  /* 0x000000ffff057224 */ /* 0x000fe400078e0007 */
[----:B------:R-:W-:Y:S01]  /*2f50*/  IMAD.MOV.U32 R4, RZ, RZ, R8 ;  /* 0x000000ffff047224 */ /* 0x000fe200078e0008 */
[----:B------:R-:W-:Y:S06]  /*2f60*/  @!P6 BRA `(.L_x_851) ;  /* 0x000000280048e947 */ /* 0x000fec0003800000 */
        /* <DEDUP_REMOVED lines=23> */
.L_x_819:
[----:B------:R-:W0:Y:S01]  /*30e0*/  S2R R2, SR_TID.X ;  /* 0x0000000000027919 */ /* 0x000e220000002100 */
[----:B------:R-:W1:Y:S01]  /*30f0*/  LDCU.128 UR12, c[0x0][0x380] ;  /* 0x00007000ff0c77ac */ /* 0x000e620008000c00 */
[----:B------:R-:W-:Y:S02]  /*3100*/  SHF.R.S32.HI R12, RZ, 0x1f, R11 ;  /* 0x0000001fff0c7819 */ /* 0x000fe4000001140b */
[----:B0-----:R-:W-:-:S04]  /*3110*/  IADD3 R3, P0, PT, R11, R2, RZ ;  /* 0x000000020b037210 */ /* 0x001fc80007f1e0ff */
[----:B-1----:R-:W-:Y:S01]  /*3120*/  LEA R4, P1, R3, UR12, 0x2 ;  /* 0x0000000c03047c11 */ /* 0x002fe2000f8210ff */
[----:B------:R-:W-:-:S05]  /*3130*/  IMAD.X R6, RZ, RZ, R12, P0 ;  /* 0x000000ffff067224 */ /* 0x000fca00000e060c */
[----:B------:R-:W-:-:S05]  /*3140*/  LEA.HI.X R5, R3, UR13, R6, 0x2, P1 ;  /* 0x0000000d03057c11 */ /* 0x000fca00088f1406 */
[----:B------:R-:W2:Y:S04]  /*3150*/  LDG.E R3, desc[UR10][R4.64] ;  /* 0x0000000a04037981 */ /* 0x000ea8000c1e1900 */
[----:B------:R-:W2:Y:S04]  /*3160*/  LDG.E R6, desc[UR10][R4.64+0x400] ;  /* 0x0004000a04067981 */ /* 0x000ea8000c1e1900 */
[----:B------:R-:W3:Y:S04]  /*3170*/  LDG.E R7, desc[UR10][R4.64+0x800] ;  /* 0x0008000a04077981 */ /* 0x000ee8000c1e1900 */
[----:B------:R-:W4:Y:S01]  /*3180*/  LDG.E R8, desc[UR10][R4.64+0xc00] ;  /* 0x000c000a04087981 */ /* 0x000f22000c1e1900 */
[C---:B------:R-:W-:Y:S01]  /*3190*/  VIADD R13, R2.reuse, 0x100 ;  /* 0x00000100020d7836 */ /* 0x040fe20000000000 */
[----:B------:R-:W-:Y:S01]  /*31a0*/  IADD3 R11, P3, PT, R11, UR14, RZ ;  /* 0x0000000e0b0b7c10 */ /* 0x000fe2000ff7e0ff */
[----:B------:R-:W-:Y:S01]  /*31b0*/  UMOV UR4, URZ ;  /* 0x000000ff00047c82 */ /* 0x000fe20008000000 */
[----:B------:R-:W-:Y:S01]  /*31c0*/  BSSY.RECONVERGENT B1, `(.L_x_888) ;  /* 0x0000013000017945 */ /* 0x000fe20003800200 */
[----:B------:R0:W5:Y:S02]  /*31d0*/  LDG.E R9, desc[UR10][R4.64+0x1000] ;  /* 0x0010000a04097981 */ /* 0x000164000c1e1900 */
[----:B0-----:R-:W-:-:S02]  /*31e0*/  LOP3.LUT R4, R2, 0x400, RZ, 0xfc, !PT ;  /* 0x0000040002047812 */ /* 0x001fc400078efcff */
[----:B--2---:R-:W-:-:S04]  /*31f0*/  FSETP.GEU.AND P0, PT, R6, R3, PT ;  /* 0x000000030600720b */ /* 0x004fc80003f0e000 */
[----:B------:R-:W-:Y:S01]  /*3200*/  FSEL R6, R6, R3, !P0 ;  /* 0x0000000306067208 */ /* 0x000fe20004000000 */
[----:B------:R-:W-:-:S03]  /*3210*/  VIADD R3, R2, 0x200 ;  /* 0x0000020002037836 */ /* 0x000fc60000000000 */
[----:B---3--:R-:W-:-:S04]  /*3220*/  FSETP.GEU.AND P1, PT, R7, R6, PT ;  /* 0x000000060700720b */ /* 0x008fc80003f2e000 */
[----:B------:R-:W-:Y:S02]  /*3230*/  FSEL R7, R7, R6, !P1 ;  /* 0x0000000607077208 */ /* 0x000fe40004800000 */
[----:B------:R-:W-:Y:S02]  /*3240*/  IADD3.X R6, PT, PT, R12, UR15, RZ, P3, !PT ;  /* 0x0000000f0c067c10 */ /* 0x000fe40009ffe4ff */
[----:B----4-:R-:W-:Y:S01]  /*3250*/  FSETP.GEU.AND P2, PT, R7, R8, PT ;  /* 0x000000080700720b */ /* 0x010fe20003f4e000 */
[----:B------:R-:W-:-:S04]  /*3260*/  IMAD.MOV.U32 R12, RZ, RZ, R7 ;  /* 0x000000ffff0c7224 */ /* 0x000fc800078e0007 */
[----:B------:R-:W-:-:S05]  /*3270*/  @P1 SEL R3, R13, R2, !P0 ;  /* 0x000000020d031207 */ /* 0x000fca0004000000 */
[----:B------:R-:W-:-:S03]  /*3280*/  IMAD.MOV.U32 R5, RZ, RZ, R3 ;  /* 0x000000ffff057224 */ /* 0x000fc600078e0003 */
[----:B------:R-:W-:Y:S05]  /*3290*/  @!P2 BRA `(.L_x_889) ;  /* 0x000000000014a947 */ /* 0x000fea0003800000 */
[----:B------:R-:W-:Y:S01]  /*32a0*/  FSETP.GEU.AND P0, PT, R8, R7, PT ;  /* 0x000000070800720b */ /* 0x000fe20003f0e000 */
[----:B------:R-:W-:Y:S02]  /*32b0*/  IMAD.MOV.U32 R12, RZ, RZ, R8 ;  /* 0x000000ffff0c7224 */ /* 0x000fe400078e0008 */
[----:B------:R-:W-:-:S10]  /*32c0*/  VIADD R5, R2, 0x300 ;  /* 0x0000030002057836 */ /* 0x000fd40000000000 */
[----:B------:R-:W-:Y:S02]  /*32d0*/  @P0 IMAD.MOV.U32 R12, RZ, RZ, R7 ;  /* 0x000000ffff0c0224 */ /* 0x000fe400078e0007 */
[----:B------:R-:W-:-:S07]  /*32e0*/  @P0 IMAD.MOV.U32 R5, RZ, RZ, R3 ;  /* 0x000000ffff050224 */ /* 0x000fce00078e0003 */
.L_x_889:
[----:B------:R-:W-:Y:S05]  /*32f0*/  BSYNC.RECONVERGENT B1 ;  /* 0x0000000000017941 */ /* 0x000fea0003800200 */
.L_x_888:
[----:B-----5:R-:W-:Y:S01]  /*3300*/  FSETP.GEU.AND P0, PT, R12, R9, PT ;  /* 0x000000090c00720b */ /* 0x020fe20003f0e000 */
[----:B------:R-:W-:Y:S01]  /*3310*/  BSSY.RECONVERGENT B1, `(.L_x_890) ;  /* 0x0000014000017945 */ /* 0x000fe20003800200 */
[-C--:B------:R-:W-:Y:S01]  /*3320*/  IADD3 R13, P3, PT, R5, R11.reuse, RZ ;  /* 0x0000000b050d7210 */ /* 0x080fe20007f7e0ff */
[----:B------:R-:W-:Y:S01]  /*3330*/  IMAD.MOV.U32 R3, RZ, RZ, R12 ;  /* 0x000000ffff037224 */ /* 0x000fe200078e000c */
[----:B------:R-:W-:Y:S02]  /*3340*/  IADD3 R8, P1, PT, R4, R11, RZ ;  /* 0x0000000b04087210 */ /* 0x000fe40007f3e0ff */
[----:B------:R-:W-:Y:S02]  /*3350*/  IADD3.X R14, PT, PT, R6, UR4, RZ, P3, !PT ;  /* 0x00000004060e7c10 */ /* 0x000fe40009ffe4ff */
[----:B------:R-:W-:Y:S01]  /*3360*/  ISETP.LE.AND P2, PT, R10, UR6, PT ;  /* 0x000000060a007c0c */ /* 0x000fe2000bf43270 */
[----:B------:R-:W-:Y:S02]  /*3370*/  IMAD.X R11, RZ, RZ, R6, P1 ;  /* 0x000000ffff0b7224 */ /* 0x000fe400008e0606 */
[----:B------:R-:W-:-:S02]  /*3380*/  IMAD.MOV.U32 R6, RZ, RZ, R13 ;  /* 0x000000ffff067224 */ /* 0x000fc400078e000d */
[----:B------:R-:W-:Y:S01]  /*3390*/  IMAD.MOV.U32 R7, RZ, RZ, R14 ;  /* 0x000000ffff077224 */ /* 0x000fe200078e000e */
[----:B------:R-:W-:Y:S07]  /*33a0*/  @!P0 BRA `(.L_x_891) ;  /* 0x0000000000288947 */ /* 0x000fee0003800000 */
        /* <DEDUP_REMOVED lines=10> */
.L_x_891:
[----:B------:R-:W-:Y:S05]  /*3450*/  BSYNC.RECONVERGENT B1 ;  /* 0x0000000000017941 */ /* 0x000fea0003800200 */
.L_x_890:
        /* <DEDUP_REMOVED lines=12> */
[----:B------:R-:W-:-:S05]  /*3520*/  IMAD.MOV.U32 R9, RZ, RZ, 0x500 ;  /* 0x00000500ff097424 */ /* 0x000fca00078e00ff */
[----:B------:R-:W2:Y:S01]  /*3530*/  ATOMG.E.ADD.STRONG.GPU PT, R8, desc[UR10][R4.64], R9 ;  /* 0x80000009040879a8 */ /* 0x000ea200081ef10a */
[----:B------:R-:W0:Y:S01]  /*3540*/  S2UR UR5, SR_CgaCtaId ;  /* 0x00000000000579c3 */ /* 0x000e220000008800 */
[----:B------:R-:W-:Y:S02]  /*3550*/  UMOV UR4, 0x400 ;  /* 0x0000040000047882 */ /* 0x000fe40000000000 */
[----:B0-----:R-:W-:Y:S01]  /*3560*/  ULEA UR4, UR5, UR4, 0x18 ;  /* 0x0000000405047291 */ /* 0x001fe2000f8ec0ff */
[----:B--2---:R-:W-:-:S08]  /*3570*/  VIADD R8, R8, UR6 ;  /* 0x0000000608087c36 */ /* 0x004fd00008000000 */
[----:B------:R0:W-:Y:S03]  /*3580*/  STS [UR4+0x98], R8 ;  /* 0x00009808ff007988 */ /* 0x0001e60008000804 */
.L_x_894:
[----:B------:R-:W-:Y:S05]  /*3590*/  BSYNC.RECONVERGENT B1 ;  /* 0x0000000000017941 */ /* 0x000fea0003800200 */
.L_x_893:
[----:B------:R-:W1:Y:S08]  /*35a0*/  S2UR UR5, SR_CgaCtaId ;  /* 0x00000000000579c3 */ /* 0x000e700000008800 */
[----:B------:R-:W-:Y:S06]  /*35b0*/  BAR.SYNC.DEFER_BLOCKING 0x0 ;  /* 0x0000000000007b1d */ /* 0x000fec0000010000 */
[----:B------:R-:W-:Y:S01]  /*35c0*/  UMOV UR4, 0x400 ;  /* 0x0000040000047882 */ /* 0x000fe20000000000 */
[----:B------:R-:W2:Y:S01]  /*35d0*/  LDCU UR7, c[0x0][0x398] ;  /* 0x00007300ff0777ac */ /* 0x000ea20008000800 */
[----:B------:R-:W3:Y:S01]  /*35e0*/  LDCU.128 UR12, c[0x0][0x380] ;  /* 0x00007000ff0c77ac */ /* 0x000ee20008000c00 */
[----:B-1----:R-:W-:-:S06]  /*35f0*/  ULEA UR4, UR5, UR4, 0x18 ;  /* 0x0000000405047291 */ /* 0x002fcc000f8ec0ff */
[----:B0-----:R-:W-:-:S05]  /*3600*/  IMAD.U32 R8, RZ, RZ, UR4 ;  /* 0x00000004ff087e24 */ /* 0x001fca000f8e00ff */
[----:B------:R-:W0:Y:S02]  /*3610*/  LDS R11, [R8+0x98] ;  /* 0x00009800080b7984 */ /* 0x000e240000000800 */
[----:B0-----:R-:W-:-:S05]  /*3620*/  VIADD R9, R11, 0x500 ;  /* 0x000005000b097836 */ /* 0x001fca0000000000 */
[----:B------:R-:W-:-:S13]  /*3630*/  ISETP.GT.AND P0, PT, R9, R10, PT ;  /* 0x0000000a0900720c */ /* 0x000fda0003f04270 */
[----:B--23--:R-:W-:Y:S05]  /*3640*/  @P0 BRA `(.L_x_895) ;  /* 0x0000000800080947 */ /* 0x00cfea0003800000 */
[----:B------:R-:W-:Y:S01]  /*3650*/  BSSY.RECONVERGENT B1, `(.L_x_895) ;  /* 0x0000081000017945 */ /* 0x000fe20003800200 */
.L_x_908:
[----:B------:R-:W-:-:S04]  /*3660*/  IADD3 R13, P0, PT, R2, R11, RZ ;  /* 0x0000000b020d7210 */ /* 0x000fc80007f1e0ff */
[----:B------:R-:W-:Y:S02]  /*3670*/  LEA.HI.X.SX32 R12, R11, RZ, 0x1, P0 ;  /* 0x000000ff0b0c7211 */ /* 0x000fe400000f0eff */
[----:B------:R-:W-:-:S04]  /*3680*/  LEA R14, P0, R13, UR12, 0x2 ;  /* 0x0000000c0d0e7c11 */ /* 0x000fc8000f8010ff */
[----:B------:R-:W-:-:S05]  /*3690*/  LEA.HI.X R15, R13, UR13, R12, 0x2, P0 ;  /* 0x0000000d0d0f7c11 */ /* 0x000fca00080f140c */
[----:B------:R-:W2:Y:S04]  /*36a0*/  LDG.E R20, desc[UR10][R14.64] ;  /* 0x0000000a0e147981 */ /* 0x000ea8000c1e1900 */
[----:B------:R0:W5:Y:S04]  /*36b0*/  LDG.E R21, desc[UR10][R14.64+0x400] ;  /* 0x0004000a0e157981 */ /* 0x000168000c1e1900 */
[----:B------:R0:W5:Y:S04]  /*36c0*/  LDG.E R11, desc[UR10][R14.64+0x800] ;  /* 0x0008000a0e0b7981 */ /* 0x000168000c1e1900 */
[----:B------:R0:W5:Y:S04]  /*36d0*/  LDG.E R9, desc[UR10][R14.64+0xc00] ;  /* 0x000c000a0e097981 */ /* 0x000168000c1e1900 */
[----:B------:R0:W5:Y:S01]  /*36e0*/  LDG.E R10, desc[UR10][R14.64+0x1000] ;  /* 0x0010000a0e0a7981 */ /* 0x000162000c1e1900 */
[----:B------:R-:W-:Y:S01]  /*36f0*/  IADD3 R13, P1, PT, R13, UR14, RZ ;  /* 0x0000000e0d0d7c10 */ /* 0x000fe2000ff3e0ff */
[----:B------:R-:W-:Y:S01]  /*3700*/  BSSY.RECONVERGENT B2, `(.L_x_896) ;  /* 0x0000012000027945 */ /* 0x000fe20003800200 */
[----:B------:R-:W-:-:S02]  /*3710*/  IMAD.MOV.U32 R16, RZ, RZ, R3 ;  /* 0x000000ffff107224 */ /* 0x000fc400078e0003 */
[----:B------:R-:W-:Y:S01]  /*3720*/  IMAD.MOV.U32 R18, RZ, RZ, R6 ;  /* 0x000000ffff127224 */ /* 0x000fe200078e0006 */
[----:B------:R-:W-:Y:S01]  /*3730*/  IADD3.X R12, PT, PT, R12, UR15, RZ, P1, !PT ;  /* 0x0000000f0c0c7c10 */ /* 0x000fe20008ffe4ff */
        /* <DEDUP_REMOVED lines=14> */
.L_x_897:
[----:B------:R-:W-:Y:S05]  /*3820*/  BSYNC.RECONVERGENT B2 ;  /* 0x0000000000027941 */ /* 0x000fea0003800200 */
.L_x_896:
        /* <DEDUP_REMOVED lines=19> */
.L_x_899:
[----:B------:R-:W-:Y:S05]  /*3960*/  BSYNC.RECONVERGENT B2 ;  /* 0x0000000000027941 */ /* 0x000fea0003800200 */
.L_x_898:
        /* <DEDUP_REMOVED lines=19> */
.L_x_901:
[----:B------:R-:W-:Y:S05]  /*3aa0*/  BSYNC.RECONVERGENT B2 ;  /* 0x0000000000027941 */ /* 0x000fea0003800200 */
.L_x_900:
        /* <DEDUP_REMOVED lines=19> */
.L_x_903:
[----:B------:R-:W-:Y:S05]  /*3be0*/  BSYNC.RECONVERGENT B2 ;  /* 0x0000000000027941 */ /* 0x000fea0003800200 */
.L_x_902:
        /* <DEDUP_REMOVED lines=19> */
.L_x_905:
[----:B------:R-:W-:Y:S05]  /*3d20*/  BSYNC.RECONVERGENT B2 ;  /* 0x0000000000027941 */ /* 0x000fea0003800200 */
.L_x_904:
[----:B------:R-:W-:Y:S01]  /*3d30*/  BAR.SYNC.DEFER_BLOCKING 0x0 ;  /* 0x0000000000007b1d */ /* 0x000fe20000010000 */
[----:B------:R-:W-:-:S05]  /*3d40*/  ISETP.NE.AND P0, PT, R2, RZ, PT ;  /* 0x000000ff0200720c */ /* 0x000fca0003f05270 */
[----:B------:R-:W-:Y:S08]  /*3d50*/  BSSY.RECONVERGENT B2, `(.L_x_906) ;  /* 0x000000a000027945 */ /* 0x000ff00003800200 */
[----:B------:R-:W-:Y:S05]  /*3d60*/  @P0 BRA `(.L_x_907) ;  /* 0x0000000000200947 */ /* 0x000fea0003800000 */
[----:B------:R-:W-:-:S05]  /*3d70*/  IMAD.MOV.U32 R11, RZ, RZ, 0x500 ;  /* 0x00000500ff0b7424 */ /* 0x000fca00078e00ff */
[----:B------:R-:W2:Y:S01]  /*3d80*/  ATOMG.E.ADD.STRONG.GPU PT, R8, desc[UR10][R4.64], R11 ;  /* 0x8000000b040879a8 */ /* 0x000ea200081ef10a */
[----:B------:R-:W0:Y:S01]  /*3d90*/  S2UR UR5, SR_CgaCtaId ;  /* 0x00000000000579c3 */ /* 0x000e220000008800 */
[----:B------:R-:W-:Y:S02]  /*3da0*/  UMOV UR4, 0x400 ;  /* 0x0000040000047882 */ /* 0x000fe40000000000 */
[----:B0-----:R-:W-:Y:S01]  /*3db0*/  ULEA UR4, UR5, UR4, 0x18 ;  /* 0x0000000405047291 */ /* 0x001fe2000f8ec0ff */
[----:B--2---:R-:W-:-:S05]  /*3dc0*/  VIADD R9, R8, UR6 ;  /* 0x0000000608097c36 */ /* 0x004fca0008000000 */
[----:B------:R-:W-:-:S05]  /*3dd0*/  IMAD.U32 R8, RZ, RZ, UR4 ;  /* 0x00000004ff087e24 */ /* 0x000fca000f8e00ff */
[----:B------:R0:W-:Y:S02]  /*3de0*/  STS [R8+0x98], R9 ;  /* 0x0000980908007388 */ /* 0x0001e40000000800 */
.L_x_907:
[----:B------:R-:W-:Y:S05]  /*3df0*/  BSYNC.RECONVERGENT B2 ;  /* 0x0000000000027941 */ /* 0x000fea0003800200 */
.L_x_906:
[----:B------:R-:W-:Y:S01]  /*3e00*/  BAR.SYNC.DEFER_BLOCKING 0x0 ;  /* 0x0000000000007b1d */ /* 0x000fe20000010000 */
[----:B------:R-:W-:-:S05]  /*3e10*/  IMAD.U32 R10, RZ, RZ, UR7 ;  /* 0x00000007ff0a7e24 */ /* 0x000fca000f8e00ff */
[----:B------:R-:W0:Y:S02]  /*3e20*/  LDS R11, [R8+0x98] ;  /* 0x00009800080b7984 */ /* 0x000e240000000800 */
[----:B0-----:R-:W-:-:S05]  /*3e30*/  VIADD R9, R11, 0x500 ;  /* 0x000005000b097836 */ /* 0x001fca0000000000 */
[----:B------:R-:W-:-:S13]  /*3e40*/  ISETP.GT.AND P0, PT, R9, R10, PT ;  /* 0x0000000a0900720c */ /* 0x000fda0003f04270 */
[----:B------:R-:W-:Y:S05]  /*3e50*/  @!P0 BRA `(.L_x_908) ;  /* 0xfffffff800008947 */ /* 0x000fea000383ffff */
[----:B------:R-:W-:Y:S05]  /*3e60*/  BSYNC.RECONVERGENT B1 ;  /* 0x0000000000017941 */ /* 0x000fea0003800200 */
.L_x_895:
[----:B------:R-:W-:Y:S01]  /*3e70*/  ISETP.GE.AND P0, PT, R11, R10, PT ;  /* 0x0000000a0b00720c */ /* 0x000fe20003f06270 */
[----:B------:R-:W0:Y:S01]  /*3e80*/  LDCU.64 UR6, c[0x0][0x388] ;  /* 0x00007100ff0677ac */ /* 0x000e220008000a00 */
[----:B------:R-:W-:Y:S01]  /*3e90*/  BSSY.RECONVERGENT B1, `(.L_x_892) ;  /* 0x0000094000017945 */ /* 0x000fe20003800200 */
[----:B------:R-:W1:Y:S10]  /*3ea0*/  LDCU.64 UR4, c[0x0][0x388] ;  /* 0x00007100ff0477ac */ /* 0x000e740008000a00 */
[----:B------:R-:W-:Y:S05]  /*3eb0*/  @P0 BRA `(.L_x_909) ;  /* 0x0000000800440947 */ /* 0x000fea0003800000 */
[----:B------:R-:W-:-:S05]  /*3ec0*/  IMAD.IADD R9, R10, 0x1, -R11 ;  /* 0x000000010a097824 */ /* 0x000fca00078e0a0b */
[----:B------:R-:W-:-:S13]  /*3ed0*/  ISETP.GE.AND P0, PT, R2, R9, PT ;  /* 0x000000090200720c */ /* 0x000fda0003f06270 */
[----:B------:R-:W-:Y:S05]  /*3ee0*/  @P0 BRA `(.L_x_909) ;  /* 0x0000000800380947 */ /* 0x000fea0003800000 */
[----:B------:R-:W-:Y:S01]  /*3ef0*/  LOP3.LUT R4, RZ, R2, RZ, 0x33, !PT ;  /* 0x00000002ff047212 */ /* 0x000fe200078e33ff */
[----:B------:R-:W-:Y:S01]  /*3f00*/  BSSY.RECONVERGENT B2, `(.L_x_910) ;  /* 0x0000027000027945 */ /* 0x000fe20003800200 */
[----:B------:R-:W-:Y:S02]  /*3f10*/  IMAD.MOV.U32 R8, RZ, RZ, R2 ;  /* 0x000000ffff087224 */ /* 0x000fe400078e0002 */
[----:B------:R-:W-:-:S04]  /*3f20*/  IADD3 R16, PT, PT, -R11, R10, R4 ;  /* 0x0000000a0b107210 */ /* 0x000fc80007ffe104 */
[----:B------:R-:W-:-:S04]  /*3f30*/  LOP3.LUT R4, R16, 0x300, RZ, 0xc0, !PT ;  /* 0x0000030010047812 */ /* 0x000fc800078ec0ff */
[----:B------:R-:W-:-:S13]  /*3f40*/  ISETP.NE.AND P0, PT, R4, 0x300, PT ;  /* 0x000003000400780c */ /* 0x000fda0003f05270 */
[----:B------:R-:W-:Y:S05]  /*3f50*/  @!P0 BRA `(.L_x_911) ;  /* 0x0000000000848947 */ /* 0x000fea0003800000 */
[----:B------:R-:W2:Y:S01]  /*3f60*/  LDC.64 R4, c[0x0][0x380] ;  /* 0x0000e000ff047b82 */ /* 0x000ea20000000a00 */
[----:B------:R-:W-:Y:S01]  /*3f70*/  LEA.HI R8, R16, 0x1, RZ, 0x18 ;  /* 0x0000000110087811 */ /* 0x000fe200078fc0ff */
[----:B------:R-:W-:-:S03]  /*3f80*/  IMAD.IADD R15, R2, 0x1, R11 ;  /* 0x00000001020f7824 */ /* 0x000fc600078e020b */
[----:B------:R-:W-:Y:S01]  /*3f90*/  LOP3.LUT R10, R8, 0x3, RZ, 0xc0, !PT ;  /* 0x00000003080a7812 */ /* 0x000fe200078ec0ff */
[----:B------:R-:W-:-:S04]  /*3fa0*/  IMAD.MOV.U32 R8, RZ, RZ, R2 ;  /* 0x000000ffff087224 */ /* 0x000fc800078e0002 */
[----:B------:R-:W-:-:S07]  /*3fb0*/  IMAD.MOV R10, RZ, RZ, -R10 ;  /* 0x000000ffff0a7224 */ /* 0x000fce00078e0a0a */
.L_x_914:
[----:B--2---:R-:W-:-:S05]  /*3fc0*/  IMAD.WIDE R12, R15, 0x4, R4 ;  /* 0x000000040f0c7825 */ /* 0x004fca00078e0204 */
[----:B------:R-:W2:Y:S01]  /*3fd0*/  LDG.E R20, desc[UR10][R12.64] ;  /* 0x0000000a0c147981 */ /* 0x000ea2000c1e1900 */
[----:B------:R-:W-:Y:S01]  /*3fe0*/  VIADD R10, R10, 0x1 ;  /* 0x000000010a0a7836 */ /* 0x000fe20000000000 */
[C---:B-1----:R-:W-:Y:S01]  /*3ff0*/  IADD3 R18, P1, PT, R15.reuse, UR4, RZ ;  /* 0x000000040f127c10 */ /* 0x042fe2000ff3e0ff */
[----:B------:R-:W-:Y:S03]  /*4000*/  BSSY.RECONVERGENT B3, `(.L_x_912) ;  /* 0x0000013000037945 */ /* 0x000fe60003800200 */
[----:B------:R-:W-:Y:S02]  /*4010*/  ISETP.NE.AND P2, PT, R10, RZ, PT ;  /* 0x000000ff0a00720c */ /* 0x000fe40003f45270 */
[----:B------:R-:W-:Y:S02]  /*4020*/  LEA.HI.X.SX32 R17, R15, UR5, 0x1, P1 ;  /* 0x000000050f117c11 */ /* 0x000fe400088f0eff */
        /* <DEDUP_REMOVED lines=16> */
.L_x_913:
[----:B0-----:R-:W-:Y:S05]  /*4130*/  BSYNC.RECONVERGENT B3 ;  /* 0x0000000000037941 */ /* 0x001fea0003800200 */
.L_x_912:
[----:B------:R-:W-:Y:S02]  /*4140*/  VIADD R8, R8, 0x100 ;  /* 0x0000010008087836 */ /* 0x000fe40000000000 */
[----:B------:R-:W-:Y:S01]  /*4150*/  VIADD R15, R15, 0x100 ;  /* 0x000001000f0f7836 */ /* 0x000fe20000000000 */
[----:B------:R-:W-:Y:S06]  /*4160*/  @P2 BRA `(.L_x_914) ;  /* 0xfffffffc00942947 */ /* 0x000fec000383ffff */
.L_x_911:
[----:B01----:R-:W-:Y:S05]  /*4170*/  BSYNC.RECONVERGENT B2 ;  /* 0x0000000000027941 */ /* 0x003fea0003800200 */
.L_x_910:
        /* <DEDUP_REMOVED lines=9> */
.L_x_923:
[----:B------:R-:W-:-:S05]  /*4210*/  IMAD.WIDE R14, R11, 0x4, R4 ;  /* 0x000000040b0e7825 */ /* 0x000fca00078e0204 */
[----:B------:R-:W2:Y:S04]  /*4220*/  LDG.E R24, desc[UR10][R14.64+-0x800] ;  /* 0xfff8000a0e187981 */ /* 0x000ea8000c1e1900 */
[----:B------:R0:W5:Y:S04]  /*4230*/  LDG.E R26, desc[UR10][R14.64+-0x400] ;  /* 0xfffc000a0e1a7981 */ /* 0x000168000c1e1900 */
        /* <DEDUP_REMOVED lines=21> */
.L_x_916:
[----:B------:R-:W-:Y:S05]  /*4390*/  BSYNC.RECONVERGENT B2 ;  /* 0x0000000000027941 */ /* 0x000fea0003800200 */
.L_x_915:
        /* <DEDUP_REMOVED lines=19> */
.L_x_918:
[----:B------:R-:W-:Y:S05]  /*44d0*/  BSYNC.RECONVERGENT B2 ;  /* 0x0000000000027941 */ /* 0x000fea0003800200 */
.L_x_917:
[----:B------:R-:W-:Y:S01]  /*44e0*/  FSETP.GEU.AND P0, PT, R3, R10, PT ;  /* 0x0000000a0300720b */ /* 0x000fe20003f0e000 */
[----:B------:R-:W-:Y:S01]  /*44f0*/  BSSY.RECONVERGENT B2, `(.L_x_919) ;  /* 0x0000013000027945 */ /* 0x000fe20003800200 */
[C---:B------:R-:W-:Y:S01]  /*4500*/  IADD3 R17, P1, PT, R19.reuse, UR6, RZ ;  /* 0x0000000613117c10 */ /* 0x040fe2000ff3e0ff */
        /* <DEDUP_REMOVED lines=17> */
.L_x_920:
[----:B------:R-:W-:Y:S05]  /*4620*/  BSYNC.RECONVERGENT B2 ;  /* 0x0000000000027941 */ /* 0x000fea0003800200 */
.L_x_919:
        /* <DEDUP_REMOVED lines=18> */
.L_x_922:
[----:B------:R-:W-:Y:S05]  /*4750*/  BSYNC.RECONVERGENT B2 ;  /* 0x0000000000027941 */ /* 0x000fea0003800200 */
.L_x_921:
[----:B------:R-:W-:Y:S02]  /*4760*/  VIADD R8, R8, 0x400 ;  /* 0x0000040008087836 */ /* 0x000fe40000000000 */
[----:B------:R-:W-:Y:S02]  /*4770*/  VIADD R20, R20, 0x400 ;  /* 0x0000040014147836 */ /* 0x000fe40000000000 */
[----:B------:R-:W-:Y:S01]  /*4780*/  VIADD R19, R19, 0x400 ;  /* 0x0000040013137836 */ /* 0x000fe20000000000 */
[----:B------:R-:W-:Y:S01]  /*4790*/  ISETP.GE.AND P0, PT, R8, R9, PT ;  /* 0x000000090800720c */ /* 0x000fe20003f06270 */
[----:B------:R-:W-:Y:S02]  /*47a0*/  VIADD R18, R18, 0x400 ;  /* 0x0000040012127836 */ /* 0x000fe40000000000 */
[----:B------:R-:W-:-:S10]  /*47b0*/  VIADD R11, R11, 0x400 ;  /* 0x000004000b0b7836 */ /* 0x000fd40000000000 */
[----:B------:R-:W-:Y:S05]  /*47c0*/  @!P0 BRA `(.L_x_923) ;  /* 0xfffffff800908947 */ /* 0x000fea000383ffff */
.L_x_909:
[----:B01----:R-:W-:Y:S05]  /*47d0*/  BSYNC.RECONVERGENT B1 ;  /* 0x0000000000017941 */ /* 0x003fea0003800200 */
.L_x_892:
        /* <DEDUP_REMOVED lines=22> */
.L_x_925:
[----:B------:R-:W-:Y:S05]  /*4940*/  BSYNC.RECONVERGENT B1 ;  /* 0x0000000000017941 */ /* 0x000fea0003800200 */
.L_x_924:
        /* <DEDUP_REMOVED lines=21> */
.L_x_927:
[----:B------:R-:W-:Y:S05]  /*4aa0*/  BSYNC.RECONVERGENT B1 ;  /* 0x0000000000017941 */ /* 0x000fea0003800200 */
.L_x_926:
        /* <DEDUP_REMOVED lines=21> */
.L_x_929:
[----:B------:R-:W-:Y:S05]  /*4c00*/  BSYNC.RECONVERGENT B1 ;  /* 0x0000000000017941 */ /* 0x000fea0003800200 */
.L_x_928:
        /* <DEDUP_REMOVED lines=21> */
.L_x_931:
[----:B------:R-:W-:Y:S05]  /*4d60*/  BSYNC.RECONVERGENT B1 ;  /* 0x0000000000017941 */ /* 0x000fea0003800200 */
.L_x_930:
        /* <DEDUP_REMOVED lines=22> */
.L_x_933:
[----:B------:R-:W-:Y:S05]  /*4ed0*/  BSYNC.RECONVERGENT B1 ;  /* 0x0000000000017941 */ /* 0x000fea0003800200 */
.L_x_932:
        /* <DEDUP_REMOVED lines=12> */
.L_x_935:
[----:B------:R-:W-:Y:S05]  /*4fa0*/  BSYNC.RECONVERGENT B1 ;  /* 0x0000000000017941 */ /* 0x000fea0003800200 */
.L_x_934:
[----:B------:R-:W-:Y:S01]  /*4fb0*/  BAR.SYNC.DEFER_BLOCKING 0x0 ;  /* 0x0000000000007b1d */ /* 0x000fe20000010000 */
[----:B------:R-:W-:-:S13]  /*4fc0*/  ISETP.NE.AND P2, PT, R2, RZ, PT ;  /* 0x000000ff0200720c */ /* 0x000fda0003f45270 */
[----:B------:R-:W-:Y:S05]  /*4fd0*/  @P2 BRA `(.L_x_851) ;  /* 0x00000008002c2947 */ /* 0x000fea0003800000 */
[----:B------:R-:W1:Y:S01]  /*4fe0*/  S2R R2, SR_CgaCtaId ;  /* 0x0000000000027919 */ /* 0x000e620000008800 */
[----:B------:R-:W-:Y:S01]  /*4ff0*/  MOV R7, 0x400 ;  /* 0x0000040000077802 */ /* 0x000fe20000000f00 */
[----:B------:R-:W-:Y:S01]  /*5000*/  BSSY.RECONVERGENT B1, `(.L_x_936) ;  /* 0x0000019000017945 */ /* 0x000fe20003800200 */
[----:B------:R-:W-:Y:S02]  /*5010*/  IMAD.MOV.U32 R12, RZ, RZ, R6 ;  /* 0x000000ffff0c7224 */ /* 0x000fe400078e0006 */
[----:B------:R-:W-:Y:S02]  /*5020*/  IMAD.MOV.U32 R10, RZ, RZ, R5 ;  /* 0x000000ffff0a7224 */ /* 0x000fe400078e0005 */
[----:B------:R-:W-:Y:S01]  /*5030*/  IMAD.MOV.U32 R14, RZ, RZ, R4 ;  /* 0x000000ffff0e7224 */ /* 0x000fe200078e0004 */
[----:B-1----:R-:W-:-:S05]  /*5040*/  LEA R7, R2, R7, 0x18 ;  /* 0x0000000702077211 */ /* 0x002fca00078ec0ff */
[----:B------:R-:W1:Y:S04]  /*5050*/  LDS R13, [R7+0x18] ;  /* 0x00001800070d7984 */ /* 0x000e680000000800 */
[----:B------:R2:W3:Y:S04]  /*5060*/  LDS R15, [R7+0x28] ;  /* 0x00002800070f7984 */ /* 0x0004e80000000800 */
[----:B------:R2:W4:Y:S04]  /*5070*/  LDS R17, [R7+0x38] ;  /* 0x0000380007117984 */ /* 0x0005280000000800 */
[----:B0-----:R2:W0:Y:S04]  /*5080*/  LDS R9, [R7+0x48] ;  /* 0x0000480007097984 */ /* 0x0014280000000800 */
[----:B------:R2:W0:Y:S04]  /*5090*/  LDS R8, [R7+0x58] ;  /* 0x0000580007087984 */ /* 0x0004280000000800 */
[----:B------:R2:W0:Y:S04]  /*50a0*/  LDS R3, [R7+0x68] ;  /* 0x0000680007037984 */ /* 0x0004280000000800 */
[----:B------:R2:W0:Y:S01]  /*50b0*/  LDS R2, [R7+0x78] ;  /* 0x0000780007027984 */ /* 0x0004220000000800 */
[----:B-1----:R-:W-:-:S13]  /*50c0*/  FSETP.GEU.AND P0, PT, R6, R13, PT ;  /* 0x0000000d0600720b */ /* 0x002fda0003f0e000 */
[----:B--234-:R-:W-:Y:S05]  /*50d0*/  @!P0 BRA `(.L_x_937) ;  /* 0x00000000002c8947 */ /* 0x01cfea0003800000 */
[----:B------:R-:W1:Y:S01]  /*50e0*/  LDS.64 R10, [R7+0x20] ;  /* 0x00002000070a7984 */ /* 0x000e620000000a00 */
[----:B------:R-:W-:Y:S01]  /*50f0*/  FSETP.GEU.AND P3, PT, R13, R6, PT ;  /* 0x000000060d00720b */ /* 0x000fe20003f6e000 */
[----:B------:R-:W-:-:S12]  /*5100*/  IMAD.MOV.U32 R12, RZ, RZ, R13 ;  /* 0x000000ffff0c7224 */ /* 0x000fd800078e000d */
[CC--:B-1----:R-:W-:Y:S01]  /*5110*/  @P3 ISETP.GE.U32.AND P0, PT, R5.reuse, R10.reuse, PT ;  /* 0x0000000a0500320c */ /* 0x0c2fe20003f06070 */
[----:B------:R-:W-:Y:S01]  /*5120*/  IMAD.MOV.U32 R14, RZ, RZ, R11 ;  /* 0x000000ffff0e7224 */ /* 0x000fe200078e000b */
[CC--:B------:R-:W-:Y:S02]  /*5130*/  @P3 ISETP.LT.U32.AND P1, PT, R5.reuse, R10.reuse, PT ;  /* 0x0000000a0500320c */ /* 0x0c0fe40003f21070 */
[CC--:B------:R-:W-:Y:S02]  /*5140*/  @P3 ISETP.GE.AND.EX P0, PT, R4.reuse, R11.reuse, PT, P0 ;  /* 0x0000000b0400320c */ /* 0x0c0fe40003f06300 */
[----:B------:R-:W-:Y:S02]  /*5150*/  @P3 ISETP.LT.AND.EX P1, PT, R4, R11, PT, P1 ;  /* 0x0000000b0400320c */ /* 0x000fe40003f21310 */
[----:B------:R-:W-:Y:S02]  /*5160*/  @P3 FSEL R12, R6, R13, !P0 ;  /* 0x0000000d060c3208 */ /* 0x000fe40004000000 */
[----:B------:R-:W-:-:S02]  /*5170*/  @P3 SEL R10, R5, R10, P1 ;  /* 0x0000000a050a3207 */ /* 0x000fc40000800000 */
[----:B------:R-:W-:-:S07]  /*5180*/  @P3 SEL R14, R4, R11, P1 ;  /* 0x0000000b040e3207 */ /* 0x000fce0000800000 */
.L_x_937:
[----:B------:R-:W-:Y:S05]  /*5190*/  BSYNC.RECONVERGENT B1 ;  /* 0x0000000000017941 */ /* 0x000fea0003800200 */
.L_x_936:
[----:B------:R-:W-:Y:S01]  /*51a0*/  FSETP.GEU.AND P0, PT, R12, R15, PT ;  /* 0x0000000f0c00720b */ /* 0x000fe20003f0e000 */
[----:B------:R-:W-:Y:S01]  /*51b0*/  BSSY.RECONVERGENT B1, `(.L_x_938) ;  /* 0x0000010000017945 */ /* 0x000fe20003800200 */
[----:B------:R-:W-:Y:S02]  /*51c0*/  IMAD.MOV.U32 R6, RZ, RZ, R12 ;  /* 0x000000ffff067224 */ /* 0x000fe400078e000c */
[----:B------:R-:W-:Y:S02]  /*51d0*/  IMAD.MOV.U32 R11, RZ, RZ, R10 ;  /* 0x000000ffff0b7224 */ /* 0x000fe400078e000a */
[----:B------:R-:W-:-:S07]  /*51e0*/  IMAD.MOV.U32 R5, RZ, RZ, R14 ;  /* 0x000000ffff057224 */ /* 0x000fce00078e000e */
[----:B------:R-:W-:Y:S05]  /*51f0*/  @!P0 BRA `(.L_x_939) ;  /* 0x00000000002c8947 */ /* 0x000fea0003800000 */
[----:B------:R-:W1:Y:S01]  /*5200*/  LDS.64 R4, [R7+0x30] ;  /* 0x0000300007047984 */ /* 0x000e620000000a00 */
[----:B------:R-:W-:Y:S01]  /*5210*/  FSETP.GEU.AND P3, PT, R15, R12, PT ;  /* 0x0000000c0f00720b */ /* 0x000fe20003f6e000 */
[----:B------:R-:W-:-:S12]  /*5220*/  IMAD.MOV.U32 R6, RZ, RZ, R15 ;  /* 0x000000ffff067224 */ /* 0x000fd800078e000f */
[CC--:B-1----:R-:W-:Y:S01]  /*5230*/  @P3 ISETP.GE.U32.AND P0, PT, R10.reuse, R4.reuse, PT ;  /* 0x000000040a00320c */ /* 0x0c2fe20003f06070 */
[----:B------:R-:W-:Y:S01]  /*5240*/  IMAD.MOV.U32 R11, RZ, RZ, R4 ;  /* 0x000000ffff0b7224 */ /* 0x000fe200078e0004 */
[-C--:B------:R-:W-:Y:S02]  /*5250*/  @P3 ISETP.LT.U32.AND P1, PT, R10, R4.reuse, PT ;  /* 0x000000040a00320c */ /* 0x080fe40003f21070 */
[CC--:B------:R-:W-:Y:S02]  /*5260*/  @P3 ISETP.GE.AND.EX P0, PT, R14.reuse, R5.reuse, PT, P0 ;  /* 0x000000050e00320c */ /* 0x0c0fe40003f06300 */
[----:B------:R-:W-:Y:S02]  /*5270*/  @P3 ISETP.LT.AND.EX P1, PT, R14, R5, PT, P1 ;  /* 0x000000050e00320c */ /* 0x000fe40003f21310 */
[----:B------:R-:W-:Y:S02]  /*5280*/  @P3 FSEL R6, R12, R15, !P0 ;  /* 0x0000000f0c063208 */ /* 0x000fe40004000000 */
[----:B------:R-:W-:-:S02]  /*5290*/  @P3 SEL R11, R10, R4, P1 ;  /* 0x000000040a0b3207 */ /* 0x000fc40000800000 */
[----:B------:R-:W-:-:S07]  /*52a0*/  @P3 SEL R5, R14, R5, P1 ;  /* 0x000000050e053207 */ /* 0x000fce0000800000 */
.L_x_939:
[----:B------:R-:W-:Y:S05]  /*52b0*/  BSYNC.RECONVERGENT B1 ;  /* 0x0000000000017941 */ /* 0x000fea0003800200 */
.L_x_938:
        /* <DEDUP_REMOVED lines=18> */
.L_x_941:
[----:B------:R-:W-:Y:S05]  /*53e0*/  BSYNC.RECONVERGENT B1 ;  /* 0x0000000000017941 */ /* 0x000fea0003800200 */
.L_x_940:
[----:B0-----:R-:W-:Y:S01]  /*53f0*/  FSETP.GEU.AND P0, PT, R4, R9, PT ;  /* 0x000000090400720b */ /* 0x001fe20003f0e000 */
        /* <DEDUP_REMOVED lines=17> */
.L_x_943:
[----:B------:R-:W-:Y:S05]  /*5510*/  BSYNC.RECONVERGENT B1 ;  /* 0x0000000000017941 */ /* 0x000fea0003800200 */
.L_x_942:
        /* <DEDUP_REMOVED lines=18> */
.L_x_945:
[----:B------:R-:W-:Y:S05]  /*5640*/  BSYNC.RECONVERGENT B1 ;  /* 0x0000000000017941 */ /* 0x000fea0003800200 */
.L_x_944:
        /* <DEDUP_REMOVED lines=18> */
.L_x_947:
[----:B------:R-:W-:Y:S05]  /*5770*/  BSYNC.RECONVERGENT B1 ;  /* 0x0000000000017941 */ /* 0x000fea0003800200 */
.L_x_946:
        /* <DEDUP_REMOVED lines=17> */
.L_x_851:
[----:B------:R-:W-:Y:S05]  /*5890*/  BSYNC.RECONVERGENT B0 ;  /* 0x0000000000007941 */ /* 0x000fea0003800200 */
.L_x_818:
        /* <DEDUP_REMOVED lines=9> */
.L_x_948:
        /* <DEDUP_REMOVED lines=13> */
.L_x_1130:


//--------------------- .text._ZN6thrust24THRUST_300001_SM_1000_NS8cuda_cub4core6detail13_kernel_agentINS1_8__reduce11ReduceAgentINS0_12zip_iteratorIN4cuda3std3__45tupleIJNS0_6detail15normal_iteratorINS0_10device_ptrIfEEEENS0_17counting_iteratorIlNS0_11use_defaultESI_SI_EEEEEEEPNSB_IJflEEESM_iNS1_9__extrema9arg_min_fIflNSA_4lessIfEEEEEEJSL_SN_iSS_EEEvDpT0_ --------------------------
	.section	.text._ZN6thrust24THRUST_300001_SM_1000_NS8cuda_cub4core6detail13_kernel_agentINS1_8__reduce11ReduceAgentINS0_12zip_iteratorIN4cuda3std3__45tupleIJNS0_6detail15normal_iteratorINS0_10device_ptrIfEEEENS0_17counting_iteratorIlNS0_11use_defaultESI_SI_EEEEEEEPNSB_IJflEEESM_iNS1_9__extrema9arg_min_fIflNSA_4lessIfEEEEEEJSL_SN_iSS_EEEvDpT0_,"ax",@progbits
	.align	128
        .global         _ZN6thrust24THRUST_300001_SM_1000_NS8cuda_cub4core6detail13_kernel_agentINS1_8__reduce11ReduceAgentINS0_12zip_iteratorIN4cuda3std3__45tupleIJNS0_6detail15normal_iteratorINS0_10device_ptrIfEEEENS0_17counting_iteratorIlNS0_11use_defaultESI_SI_EEEEEEEPNSB_IJflEEESM_iNS1_9__extrema9arg_min_fIflNSA_4lessIfEEEEEEJSL_SN_iSS_EEEvDpT0_
        .type           _ZN6thrust24THRUST_300001_SM_1000_NS8cuda_cub4core6detail13_kernel_agentINS1_8__reduce11ReduceAgentINS0_12zip_iteratorIN4cuda3std3__45tupleIJNS0_6detail15normal_iteratorINS0_10device_ptrIfEEEENS0_17counting_iteratorIlNS0_11use_defaultESI_SI_EEEEEEEPNSB_IJflEEESM_iNS1_9__extrema9arg_min_fIflNSA_4lessIfEEEEEEJSL_SN_iSS_EEEvDpT0_,@function
        .size           _ZN6thrust24THRUST_300001_SM_1000_NS8cuda_cub4core6detail13_kernel_agentINS1_8__reduce11ReduceAgentINS0_12zip_iteratorIN4cuda3std3__45tupleIJNS0_6detail15normal_iteratorINS0_10device_ptrIfEEEENS0_17counting_iteratorIlNS0_11use_defaultESI_SI_EEEEEEEPNSB_IJflEEESM_iNS1_9__extrema9arg_min_fIflNSA_4lessIfEEEEEEJSL_SN_iSS_EEEvDpT0_,(.L_x_1131 - _ZN6thrust24THRUST_300001_SM_1000_NS8cuda_cub4core6detail13_kernel_agentINS1_8__reduce11ReduceAgentINS0_12zip_iteratorIN4cuda3std3__45tupleIJNS0_6detail15normal_iteratorINS0_10device_ptrIfEEEENS0_17counting_iteratorIlNS0_11use_defaultESI_SI_EEEEEEEPNSB_IJflEEESM_iNS1_9__extrema9arg_min_fIflNSA_4lessIfEEEEEEJSL_SN_iSS_EEEvDpT0_)
        .other          _ZN6thrust24THRUST_300001_SM_1000_NS8cuda_cub4core6detail13_kernel_agentINS1_8__reduce11ReduceAgentINS0_12zip_iteratorIN4cuda3std3__45tupleIJNS0_6detail15normal_iteratorINS0_10device_ptrIfEEEENS0_17counting_iteratorIlNS0_11use_defaultESI_SI_EEEEEEEPNSB_IJflEEESM_iNS1_9__extrema9arg_min_fIflNSA_4lessIfEEEEEEJSL_SN_iSS_EEEvDpT0_,@"STO_CUDA_ENTRY STV_DEFAULT"
_ZN6thrust24THRUST_300001_SM_1000_NS8cuda_cub4core6detail13_kernel_agentINS1_8__reduce11ReduceAgentINS0_12zip_iteratorIN4cuda3std3__45tupleIJNS0_6detail15normal_iteratorINS0_10device_ptrIfEEEENS0_17counting_iteratorIlNS0_11use_defaultESI_SI_EEEEEEEPNSB_IJflEEESM_iNS1_9__extrema9arg_min_fIflNSA_4lessIfEEEEEEJSL_SN_iSS_EEEvDpT0_:
.text._ZN6thrust24THRUST_300001_SM_1000_NS8cuda_cub4core6detail13_kernel_agentINS1_8__reduce11ReduceAgentINS0_12zip_iteratorIN4cuda3std3__45tupleIJNS0_6detail15normal_iteratorINS0_10device_ptrIfEEEENS0_17counting_iteratorIlNS0_11use_defaultESI_SI_EEEEEEEPNSB_IJflEEESM_iNS1_9__extrema9arg_min_fIflNSA_4lessIfEEEEEEJSL_SN_iSS_EEEvDpT0_:
        /* <DEDUP_REMOVED lines=23> */
.L_x_952:
[----:B0-----:R-:W-:Y:S05]  /*0170*/  BSYNC.RECONVERGENT B1 ;  /* 0x0000000000017941 */ /* 0x001fea0003800200 */
.L_x_951:
        /* <DEDUP_REMOVED lines=19> */
.L_x_959:
        /* <DEDUP_REMOVED lines=23> */
.L_x_958:
[----:B------:R-:W-:Y:S05]  /*0420*/  BSYNC.RECONVERGENT B3 ;  /* 0x0000000000037941 */ /* 0x000fea0003800200 */
.L_x_957:
[----:B------:R-:W-:Y:S01]  /*0430*/  IADD3 R12, P0, PT, R12, 0x100, RZ ;  /* 0x000001000c0c7810 */ /* 0x000fe20007f1e0ff */
[----:B------:R-:W-:Y:S02]  /*0440*/  VIADD R11, R11, 0x100 ;  /* 0x000001000b0b7836 */ /* 0x000fe40000000000 */
[----:B------:R-:W-:Y:S02]  /*0450*/  IMAD.X R10, RZ, RZ, R10, P3 ;  /* 0x000000ffff0a7224 */ /* 0x000fe400018e060a */
[----:B------:R-:W-:Y:S01]  /*0460*/  IMAD.X R13, RZ, RZ, R13, P0 ;  /* 0x000000ffff0d7224 */ /* 0x000fe200000e060d */
[----:B------:R-:W-:Y:S07]  /*0470*/  @P2 BRA `(.L_x_959) ;  /* 0xfffffffc008c2947 */ /* 0x000fee000383ffff */
.L_x_956:
[----:B------:R-:W-:Y:S05]  /*0480*/  BSYNC.RECONVERGENT B2 ;  /* 0x0000000000027941 */ /* 0x000fea0003800200 */
.L_x_955:
[----:B------:R-:W-:-:S13]  /*0490*/  ISETP.GE.U32.AND P0, PT, R14, 0x300, PT ;  /* 0x000003000e00780c */ /* 0x000fda0003f06070 */
[----:B------:R-:W-:Y:S05]  /*04a0*/  @!P0 BRA `(.L_x_954) ;  /* 0x00000004007c8947 */ /* 0x000fea0003800000 */
[----:B------:R-:W0:Y:S01]  /*04b0*/  LDC.64 R8, c[0x0][0x380] ;  /* 0x0000e000ff087b82 */ /* 0x000e220000000a00 */
[----:B------:R-:W-:-:S07]  /*04c0*/  VIADD R10, R11, 0x200 ;  /* 0x000002000b0a7836 */ /* 0x000fce0000000000 */
[----:B------:R-:W1:Y:S02]  /*04d0*/  LDC.64 R6, c[0x0][0x388] ;  /* 0x0000e200ff067b82 */ /* 0x000e640000000a00 */
.L_x_968:
        /* <DEDUP_REMOVED lines=26> */
.L_x_961:
[----:B------:R-:W-:Y:S05]  /*0680*/  BSYNC.RECONVERGENT B2 ;  /* 0x0000000000027941 */ /* 0x000fea0003800200 */
.L_x_960:
        /* <DEDUP_REMOVED lines=20> */
.L_x_963:
[----:B------:R-:W-:Y:S05]  /*07d0*/  BSYNC.RECONVERGENT B2 ;  /* 0x0000000000027941 */ /* 0x000fea0003800200 */
.L_x_962:
        /* <DEDUP_REMOVED lines=20> */
.L_x_965:
[----:B------:R-:W-:Y:S05]  /*0920*/  BSYNC.RECONVERGENT B2 ;  /* 0x0000000000027941 */ /* 0x000fea0003800200 */
.L_x_964:
        /* <DEDUP_REMOVED lines=18> */
.L_x_967:
[----:B------:R-:W-:Y:S05]  /*0a50*/  BSYNC.RECONVERGENT B2 ;  /* 0x0000000000027941 */ /* 0x000fea0003800200 */
.L_x_966:
[C---:B------:R-:W-:Y:S02]  /*0a60*/  VIADD R5, R10.reuse, 0x200 ;  /* 0x000002000a057836 */ /* 0x040fe40000000000 */
[----:B------:R-:W-:-:S03]  /*0a70*/  VIADD R10, R10, 0x400 ;  /* 0x000004000a0a7836 */ /* 0x000fc60000000000 */
[----:B------:R-:W-:-:S13]  /*0a80*/  ISETP.GE.AND P0, PT, R5, UR5, PT ;  /* 0x0000000505007c0c */ /* 0x000fda000bf06270 */
[----:B------:R-:W-:Y:S05]  /*0a90*/  @!P0 BRA `(.L_x_968) ;  /* 0xfffffff800908947 */ /* 0x000fea000383ffff */
.L_x_954:
[----:B------:R-:W-:Y:S05]  /*0aa0*/  BSYNC.RECONVERGENT B1 ;  /* 0x0000000000017941 */ /* 0x000fea0003800200 */
.L_x_953:
        /* <DEDUP_REMOVED lines=25> */
.L_x_971:
[----:B------:R-:W-:Y:S05]  /*0c40*/  BSYNC.RECONVERGENT B1 ;  /* 0x0000000000017941 */ /* 0x000fea0003800200 */
.L_x_970:
        /* <DEDUP_REMOVED lines=21> */
.L_x_973:
[----:B------:R-:W-:Y:S05]  /*0da0*/  BSYNC.RECONVERGENT B1 ;  /* 0x0000000000017941 */ /* 0x000fea0003800200 */
.L_x_972:
        /* <DEDUP_REMOVED lines=21> */
.L_x_975:
[----:B------:R-:W-:Y:S05]  /*0f00*/  BSYNC.RECONVERGENT B1 ;  /* 0x0000000000017941 */ /* 0x000fea0003800200 */
.L_x_974:
        /* <DEDUP_REMOVED lines=21> */
.L_x_977:
[----:B------:R-:W-:Y:S05]  /*1060*/  BSYNC.RECONVERGENT B1 ;  /* 0x0000000000017941 */ /* 0x000fea0003800200 */
.L_x_976:
        /* <DEDUP_REMOVED lines=22> */
.L_x_979:
[----:B------:R-:W-:Y:S05]  /*11d0*/  BSYNC.RECONVERGENT B1 ;  /* 0x0000000000017941 */ /* 0x000fea0003800200 */
.L_x_978:
        /* <DEDUP_REMOVED lines=12> */
.L_x_981:
[----:B------:R-:W-:Y:S05]  /*12a0*/  BSYNC.RECONVERGENT B1 ;  /* 0x0000000000017941 */ /* 0x000fea0003800200 */
.L_x_980:
        /* <DEDUP_REMOVED lines=31> */
.L_x_984:
[----:B------:R-:W-:Y:S05]  /*14a0*/  BSYNC.RECONVERGENT B1 ;  /* 0x0000000000017941 */ /* 0x000fea0003800200 */
.L_x_983:
        /* <DEDUP_REMOVED lines=18> */
.L_x_986:
[----:B------:R-:W-:Y:S05]  /*15d0*/  BSYNC.RECONVERGENT B1 ;  /* 0x0000000000017941 */ /* 0x000fea0003800200 */
.L_x_985:
        /* <DEDUP_REMOVED lines=18> */
.L_x_988:
[----:B------:R-:W-:Y:S05]  /*1700*/  BSYNC.RECONVERGENT B1 ;  /* 0x0000000000017941 */ /* 0x000fea0003800200 */
.L_x_987:
        /* <DEDUP_REMOVED lines=18> */
.L_x_990:
[----:B------:R-:W-:Y:S05]  /*1830*/  BSYNC.RECONVERGENT B1 ;  /* 0x0000000000017941 */ /* 0x000fea0003800200 */
.L_x_989:
        /* <DEDUP_REMOVED lines=18> */
.L_x_992:
[----:B------:R-:W-:Y:S05]  /*1960*/  BSYNC.RECONVERGENT B1 ;  /* 0x0000000000017941 */ /* 0x000fea0003800200 */
.L_x_991:
        /* <DEDUP_REMOVED lines=18> */
.L_x_994:
[----:B------:R-:W-:Y:S05]  /*1a90*/  BSYNC.RECONVERGENT B1 ;  /* 0x0000000000017941 */ /* 0x000fea0003800200 */
.L_x_993:
        /* <DEDUP_REMOVED lines=19> */
.L_x_969:
        /* <DEDUP_REMOVED lines=28> */
.L_x_996:
[----:B------:R-:W-:Y:S05]  /*1d90*/  BSYNC.RECONVERGENT B1 ;  /* 0x0000000000017941 */ /* 0x000fea0003800200 */
.L_x_995:
        /* <DEDUP_REMOVED lines=22> */
.L_x_998:
[----:B------:R-:W-:Y:S05]  /*1f00*/  BSYNC.RECONVERGENT B1 ;  /* 0x0000000000017941 */ /* 0x000fea0003800200 */
.L_x_997:
        /* <DEDUP_REMOVED lines=22> */
.L_x_1000:
[----:B------:R-:W-:Y:S05]  /*2070*/  BSYNC.RECONVERGENT B1 ;  /* 0x0000000000017941 */ /* 0x000fea0003800200 */
.L_x_999:
        /* <DEDUP_REMOVED lines=22> */
.L_x_1002:
[----:B------:R-:W-:Y:S05]  /*21e0*/  BSYNC.RECONVERGENT B1 ;  /* 0x0000000000017941 */ /* 0x000fea0003800200 */
.L_x_1001:
        /* <DEDUP_REMOVED lines=23> */
.L_x_1004:
[----:B------:R-:W-:Y:S05]  /*2360*/  BSYNC.RECONVERGENT B1 ;  /* 0x0000000000017941 */ /* 0x000fea0003800200 */
.L_x_1003:
        /* <DEDUP_REMOVED lines=12> */
.L_x_1006:
[----:B------:R-:W-:Y:S05]  /*2430*/  BSYNC.RECONVERGENT B1 ;  /* 0x0000000000017941 */ /* 0x000fea0003800200 */
.L_x_1005:
        /* <DEDUP_REMOVED lines=30> */
.L_x_1008:
[----:B------:R-:W-:Y:S05]  /*2620*/  BSYNC.RECONVERGENT B1 ;  /* 0x0000000000017941 */ /* 0x000fea0003800200 */
.L_x_1007:
        /* <DEDUP_REMOVED lines=27> */
.L_x_1010:
[----:B------:R-:W-:Y:S05]  /*27e0*/  BSYNC.RECONVERGENT B1 ;  /* 0x0000000000017941 */ /* 0x000fea0003800200 */
.L_x_1009:
        /* <DEDUP_REMOVED lines=27> */
.L_x_1012:
[----:B------:R-:W-:Y:S05]  /*29a0*/  BSYNC.RECONVERGENT B1 ;  /* 0x0000000000017941 */ /* 0x000fea0003800200 */
.L_x_1011:
        /* <DEDUP_REMOVED lines=27> */
.L_x_1014:
[----:B------:R-:W-:Y:S05]  /*2b60*/  BSYNC.RECONVERGENT B1 ;  /* 0x0000000000017941 */ /* 0x000fea0003800200 */
.L_x_1013:
        /* <DEDUP_REMOVED lines=27> */
.L_x_1016:
[----:B------:R-:W-:Y:S05]  /*2d20*/  BSYNC.RECONVERGENT B1 ;  /* 0x0000000000017941 */ /* 0x000fea0003800200 */
.L_x_1015:
        /* <DEDUP_REMOVED lines=27> */
.L_x_1018:
[----:B------:R-:W-:Y:S05]  /*2ee0*/  BSYNC.RECONVERGENT B1 ;  /* 0x0000000000017941 */ /* 0x000fea0003800200 */
.L_x_1017:
        /* <DEDUP_REMOVED lines=28> */
.L_x_950:
        /* <DEDUP_REMOVED lines=26> */
.L_x_1020:
[----:B------:R-:W-:Y:S05]  /*3250*/  BSYNC.RECONVERGENT B1 ;  /* 0x0000000000017941 */ /* 0x000fea0003800200 */
.L_x_1019:
        /* <DEDUP_REMOVED lines=21> */
.L_x_1022:
[----:B------:R-:W-:Y:S05]  /*33b0*/  BSYNC.RECONVERGENT B1 ;  /* 0x0000000000017941 */ /* 0x000fea0003800200 */
.L_x_1021:
[----:B------:R-:W-:Y:S01]  /*33c0*/  UISETP.GE.U32.AND UP0, UPT, UR4, 0xa00, UPT ;  /* 0x00000a000400788c */ /* 0x000fe2000bf06070 */
[----:B------:R-:W-:-:S08]  /*33d0*/  IMAD.MOV.U32 R5, RZ, RZ, 0x500 ;  /* 0x00000500ff057424 */ /* 0x000fd000078e00ff */
[----:B------:R-:W-:Y:S05]  /*33e0*/  BRA.U !UP0, `(.L_x_1023) ;  /* 0x0000000508c47547 */ /* 0x000fea000b800000 */
[----:B------:R-:W-:Y:S01]  /*33f0*/  IMAD.MOV.U32 R5, RZ, RZ, 0x500 ;  /* 0x00000500ff057424 */ /* 0x000fe200078e00ff */
[----:B------:R-:W0:Y:S01]  /*3400*/  LDCU UR4, c[0x0][0x398] ;  /* 0x00007300ff0477ac */ /* 0x000e220008000800 */
[----:B------:R-:W1:Y:S05]  /*3410*/  LDCU.64 UR6, c[0x0][0x388] ;  /* 0x00007100ff0677ac */ /* 0x000e6a0008000a00 */
.L_x_1034:
[----:B------:R-:W-:-:S05]  /*3420*/  IMAD.WIDE.U32 R12, R5, 0x4, R2 ;  /* 0x00000004050c7825 */ /* 0x000fca00078e0002 */
[----:B------:R-:W2:Y:S04]  /*3430*/  LDG.E R17, desc[UR8][R12.64] ;  /* 0x000000080c117981 */ /* 0x000ea8000c1e1900 */
[----:B------:R3:W5:Y:S04]  /*3440*/  LDG.E R18, desc[UR8][R12.64+0x400] ;  /* 0x000400080c127981 */ /* 0x000768000c1e1900 */
[----:B------:R3:W5:Y:S04]  /*3450*/  LDG.E R19, desc[UR8][R12.64+0x800] ;  /* 0x000800080c137981 */ /* 0x000768000c1e1900 */
[----:B------:R3:W5:Y:S04]  /*3460*/  LDG.E R4, desc[UR8][R12.64+0xc00] ;  /* 0x000c00080c047981 */ /* 0x000768000c1e1900 */
[----:B------:R3:W5:Y:S01]  /*3470*/  LDG.E R10, desc[UR8][R12.64+0x1000] ;  /* 0x001000080c0a7981 */ /* 0x000762000c1e1900 */
[----:B-1----:R-:W-:Y:S01]  /*3480*/  IADD3 R16, P1, P2, R0, UR6, R5 ;  /* 0x0000000600107c10 */ /* 0x002fe2000fa3e005 */
[----:B------:R-:W-:Y:S01]  /*3490*/  BSSY.RECONVERGENT B1, `(.L_x_1024) ;  /* 0x0000012000017945 */ /* 0x000fe20003800200 */
[----:B------:R-:W-:-:S02]  /*34a0*/  IMAD.MOV.U32 R11, RZ, RZ, R6 ;  /* 0x000000ffff0b7224 */ /* 0x000fc400078e0006 */
[----:B------:R-:W-:Y:S01]  /*34b0*/  IMAD.MOV.U32 R14, RZ, RZ, R7 ;  /* 0x000000ffff0e7224 */ /* 0x000fe200078e0007 */
[----:B------:R-:W-:Y:S01]  /*34c0*/  IADD3.X R9, PT, PT, RZ, UR7, RZ, P1, P2 ;  /* 0x00000007ff097c10 */ /* 0x000fe20008fe44ff */
        /* <DEDUP_REMOVED lines=14> */
.L_x_1025:
[----:B0-----:R-:W-:Y:S05]  /*35b0*/  BSYNC.RECONVERGENT B1 ;  /* 0x0000000000017941 */ /* 0x001fea0003800200 */
.L_x_1024:
[----:B-----5:R-:W-:Y:S01]  /*35c0*/  FSETP.GEU.AND P0, PT, R11, R18, PT ;  /* 0x000000120b00720b */ /* 0x020fe20003f0e000 */
[----:B------:R-:W-:Y:S01]  /*35d0*/  BSSY.RECONVERGENT B1, `(.L_x_1026) ;  /* 0x0000012000017945 */ /* 0x000fe20003800200 */
[----:B------:R-:W-:Y:S01]  /*35e0*/  IADD3 RZ, P1, PT, R16, 0x100, RZ ;  /* 0x0000010010ff7810 */ /* 0x000fe20007f3e0ff */
[----:B------:R-:W-:Y:S02]  /*35f0*/  IMAD.MOV.U32 R6, RZ, RZ, R11 ;  /* 0x000000ffff067224 */ /* 0x000fe400078e000b */
[----:B------:R-:W-:Y:S02]  /*3600*/  IMAD.MOV.U32 R12, RZ, RZ, R14 ;  /* 0x000000ffff0c7224 */ /* 0x000fe400078e000e */
[----:B------:R-:W-:Y:S02]  /*3610*/  IMAD.X R8, RZ, RZ, R9, P1 ;  /* 0x000000ffff087224 */ /* 0x000fe400008e0609 */
[----:B------:R-:W-:-:S04]  /*3620*/  IMAD.MOV.U32 R13, RZ, RZ, R15 ;  /* 0x000000ffff0d7224 */ /* 0x000fc800078e000f */
[----:B------:R-:W-:Y:S05]  /*3630*/  @!P0 BRA `(.L_x_1027) ;  /* 0x00000000002c8947 */ /* 0x000fea0003800000 */
[----:B------:R-:W-:Y:S01]  /*3640*/  FSETP.GEU.AND P2, PT, R18, R11, PT ;  /* 0x0000000b1200720b */ /* 0x000fe20003f4e000 */
[----:B------:R-:W-:Y:S02]  /*3650*/  VIADD R12, R16, 0x100 ;  /* 0x00000100100c7836 */ /* 0x000fe40000000000 */
        /* <DEDUP_REMOVED lines=9> */
.L_x_1027:
[----:B------:R-:W-:Y:S05]  /*36f0*/  BSYNC.RECONVERGENT B1 ;  /* 0x0000000000017941 */ /* 0x000fea0003800200 */
.L_x_1026:
[----:B------:R-:W-:Y:S01]  /*3700*/  FSETP.GEU.AND P0, PT, R6, R19, PT ;  /* 0x000000130600720b */ /* 0x000fe20003f0e000 */
        /* <DEDUP_REMOVED lines=18> */
.L_x_1029:
[----:B------:R-:W-:Y:S05]  /*3830*/  BSYNC.RECONVERGENT B1 ;  /* 0x0000000000017941 */ /* 0x000fea0003800200 */
.L_x_1028:
[----:B------:R-:W-:Y:S01]  /*3840*/  FSETP.GEU.AND P0, PT, R7, R4, PT ;  /* 0x000000040700720b */ /* 0x000fe20003f0e000 */
[----:B------:R-:W-:Y:S01]  /*3850*/  BSSY.RECONVERGENT B1, `(.L_x_1030) ;  /* 0x0000013000017945 */ /* 0x000fe20003800200 */
[C---:B------:R-:W-:Y:S01]  /*3860*/  IADD3 R15, P1, PT, R16.reuse, 0x300, RZ ;  /* 0x00000300100f7810 */ /* 0x040fe20007f3e0ff */
[----:B------:R-:W-:Y:S01]  /*3870*/  IMAD.MOV.U32 R11, RZ, RZ, R7 ;  /* 0x000000ffff0b7224 */ /* 0x000fe200078e0007 */
[----:B------:R-:W-:Y:S01]  /*3880*/  IADD3 R19, P2, PT, R16, 0x400, RZ ;  /* 0x0000040010137810 */ /* 0x000fe20007f5e0ff */
        /* <DEDUP_REMOVED lines=15> */
.L_x_1031:
[----:B------:R-:W-:Y:S05]  /*3980*/  BSYNC.RECONVERGENT B1 ;  /* 0x0000000000017941 */ /* 0x000fea0003800200 */
.L_x_1030:
[----:B------:R-:W-:Y:S01]  /*3990*/  FSETP.GEU.AND P0, PT, R11, R10, PT ;  /* 0x0000000a0b00720b */ /* 0x000fe20003f0e000 */
[----:B------:R-:W-:Y:S01]  /*39a0*/  BSSY.RECONVERGENT B1, `(.L_x_1032) ;  /* 0x0000011000017945 */ /* 0x000fe20003800200 */
[----:B------:R-:W-:Y:S02]  /*39b0*/  IMAD.X R4, RZ, RZ, R9, P2 ;  /* 0x000000ffff047224 */ /* 0x000fe400010e0609 */
[----:B------:R-:W-:Y:S02]  /*39c0*/  IMAD.MOV.U32 R6, RZ, RZ, R11 ;  /* 0x000000ffff067224 */ /* 0x000fe400078e000b */
[----:B------:R-:W-:Y:S02]  /*39d0*/  IMAD.MOV.U32 R7, RZ, RZ, R12 ;  /* 0x000000ffff077224 */ /* 0x000fe400078e000c */
[----:B------:R-:W-:-:S05]  /*39e0*/  IMAD.MOV.U32 R8, RZ, RZ, R13 ;  /* 0x000000ffff087224 */ /* 0x000fca00078e000d */
        /* <DEDUP_REMOVED lines=12> */
.L_x_1033:
[----:B------:R-:W-:Y:S05]  /*3ab0*/  BSYNC.RECONVERGENT B1 ;  /* 0x0000000000017941 */ /* 0x000fea0003800200 */
.L_x_1032:
[C---:B------:R-:W-:Y:S02]  /*3ac0*/  VIADD R4, R5.reuse, 0xa00 ;  /* 0x00000a0005047836 */ /* 0x040fe40000000000 */
[----:B------:R-:W-:-:S03]  /*3ad0*/  VIADD R5, R5, 0x500 ;  /* 0x0000050005057836 */ /* 0x000fc60000000000 */
[----:B------:R-:W-:-:S13]  /*3ae0*/  ISETP.GT.AND P0, PT, R4, UR4, PT ;  /* 0x0000000404007c0c */ /* 0x000fda000bf04270 */
[----:B------:R-:W-:Y:S05]  /*3af0*/  @!P0 BRA `(.L_x_1034) ;  /* 0xfffffff800488947 */ /* 0x000fea000383ffff */
.L_x_1023:
        /* <DEDUP_REMOVED lines=14> */
[----:B------:R-:W-:Y:S01]  /*3be0*/  IMAD.IADD R11, R0, 0x1, R5 ;  /* 0x00000001000b7824 */ /* 0x000fe200078e0205 */
[----:B------:R-:W-:-:S04]  /*3bf0*/  LEA.HI R4, R15, 0x1, RZ, 0x18 ;  /* 0x000000010f047811 */ /* 0x000fc800078fc0ff */
[C---:B------:R-:W-:Y:S02]  /*3c00*/  IADD3 R14, P0, PT, R11.reuse, UR6, RZ ;  /* 0x000000060b0e7c10 */ /* 0x040fe4000ff1e0ff */
[----:B------:R-:W-:Y:S01]  /*3c10*/  LOP3.LUT R10, R4, 0x3, RZ, 0xc0, !PT ;  /* 0x00000003040a7812 */ /* 0x000fe200078ec0ff */
[----:B------:R-:W-:Y:S02]  /*3c20*/  IMAD.MOV.U32 R4, RZ, RZ, R0 ;  /* 0x000000ffff047224 */ /* 0x000fe400078e0000 */
[----:B------:R-:W-:Y:S02]  /*3c30*/  IMAD.X R16, RZ, RZ, UR7, P0 ;  /* 0x00000007ff107e24 */ /* 0x000fe400080e06ff */
[----:B------:R-:W-:Y:S02]  /*3c40*/  IMAD.MOV R10, RZ, RZ, -R10 ;  /* 0x000000ffff0a7224 */ /* 0x000fe400078e0a0a */
[----:B0-----:R-:W-:-:S04]  /*3c50*/  IMAD.WIDE.U32 R2, R11, 0x4, R2 ;  /* 0x000000040b027825 */ /* 0x001fc800078e0002 */
[----:B------:R-:W-:Y:S02]  /*3c60*/  IMAD.MOV.U32 R12, RZ, RZ, R2 ;  /* 0x000000ffff0c7224 */ /* 0x000fe400078e0002 */
[----:B------:R-:W-:-:S07]  /*3c70*/  IMAD.MOV.U32 R13, RZ, RZ, R3 ;  /* 0x000000ffff0d7224 */ /* 0x000fce00078e0003 */
.L_x_1041:
        /* <DEDUP_REMOVED lines=23> */
.L_x_1040:
[----:B------:R-:W-:Y:S05]  /*3df0*/  BSYNC.RECONVERGENT B3 ;  /* 0x0000000000037941 */ /* 0x000fea0003800200 */
.L_x_1039:
[----:B------:R-:W-:Y:S01]  /*3e00*/  IADD3 R14, P0, PT, R14, 0x100, RZ ;  /* 0x000001000e0e7810 */ /* 0x000fe20007f1e0ff */
[----:B------:R-:W-:Y:S02]  /*3e10*/  VIADD R4, R4, 0x100 ;  /* 0x0000010004047836 */ /* 0x000fe40000000000 */
[----:B------:R-:W-:Y:S02]  /*3e20*/  IMAD.X R13, RZ, RZ, R13, P3 ;  /* 0x000000ffff0d7224 */ /* 0x000fe400018e060d */
[----:B------:R-:W-:Y:S01]  /*3e30*/  IMAD.X R16, RZ, RZ, R16, P0 ;  /* 0x000000ffff107224 */ /* 0x000fe200000e0610 */
[----:B------:R-:W-:Y:S07]  /*3e40*/  @P2 BRA `(.L_x_1041) ;  /* 0xfffffffc008c2947 */ /* 0x000fee000383ffff */
.L_x_1038:
[----:B------:R-:W-:Y:S05]  /*3e50*/  BSYNC.RECONVERGENT B2 ;  /* 0x0000000000027941 */ /* 0x000fea0003800200 */
.L_x_1037:
[----:B------:R-:W-:-:S13]  /*3e60*/  ISETP.GE.U32.AND P0, PT, R15, 0x300, PT ;  /* 0x000003000f00780c */ /* 0x000fda0003f06070 */
[----:B------:R-:W-:Y:S05]  /*3e70*/  @!P0 BRA `(.L_x_1036) ;  /* 0x0000000400cc8947 */ /* 0x000fea0003800000 */
[----:B------:R-:W0:Y:S01]  /*3e80*/  LDC.64 R14, c[0x0][0x380] ;  /* 0x0000e000ff0e7b82 */ /* 0x000e220000000a00 */
[----:B------:R-:W1:Y:S01]  /*3e90*/  LDCU.128 UR12, c[0x0][0x380] ;  /* 0x00007000ff0c77ac */ /* 0x000e620008000c00 */
[C---:B------:R-:W-:Y:S01]  /*3ea0*/  IADD3 R16, P1, PT, R4.reuse, R5, RZ ;  /* 0x0000000504107210 */ /* 0x040fe20007f3e0ff */
[----:B------:R-:W-:-:S04]  /*3eb0*/  IMAD.IADD R11, R4, 0x1, R5 ;  /* 0x00000001040b7824 */ /* 0x000fc800078e0205 */
[----:B------:R-:W-:Y:S01]  /*3ec0*/  IMAD.X R5, RZ, RZ, RZ, P1 ;  /* 0x000000ffff057224 */ /* 0x000fe200008e06ff */
[----:B------:R-:W2:Y:S01]  /*3ed0*/  LDC.64 R2, c[0x0][0x388] ;  /* 0x0000e200ff027b82 */ /* 0x000ea20000000a00 */
[C---:B-1----:R-:W-:Y:S02]  /*3ee0*/  LEA R17, P2, R16.reuse, UR12, 0x2 ;  /* 0x0000000c10117c11 */ /* 0x042fe4000f8410ff */
[----:B------:R-:W-:Y:S02]  /*3ef0*/  IADD3 R10, P0, PT, R11, UR14, RZ ;  /* 0x0000000e0b0a7c10 */ /* 0x000fe4000ff1e0ff */
[----:B------:R-:W-:Y:S01]  /*3f00*/  IADD3 R17, P1, PT, R17, 0xc00, RZ ;  /* 0x00000c0011117810 */ /* 0x000fe20007f3e0ff */
[----:B0-----:R-:W-:Y:S01]  /*3f10*/  IMAD.WIDE.U32 R14, R11, 0x4, R14 ;  /* 0x000000040b0e7825 */ /* 0x001fe200078e000e */
[----:B------:R-:W-:-:S03]  /*3f20*/  LEA.HI.X R16, R16, UR13, R5, 0x2, P2 ;  /* 0x0000000d10107c11 */ /* 0x000fc600090f1405 */
[----:B------:R-:W-:Y:S02]  /*3f30*/  IMAD.MOV.U32 R12, RZ, RZ, R14 ;  /* 0x000000ffff0c7224 */ /* 0x000fe400078e000e */
[----:B------:R-:W-:Y:S02]  /*3f40*/  IMAD.X R13, RZ, RZ, UR15, P0 ;  /* 0x0000000fff0d7e24 */ /* 0x000fe400080e06ff */
[----:B------:R-:W-:Y:S02]  /*3f50*/  VIADD R14, R4, 0x200 ;  /* 0x00000200040e7836 */ /* 0x000fe40000000000 */
[----:B--2---:R-:W-:-:S07]  /*3f60*/  IMAD.X R16, RZ, RZ, R16, P1 ;  /* 0x000000ffff107224 */ /* 0x004fce00008e0610 */
.L_x_1050:
[----:B------:R-:W-:Y:S02]  /*3f70*/  IMAD.MOV.U32 R4, RZ, RZ, R12 ;  /* 0x000000ffff047224 */ /* 0x000fe400078e000c */
[----:B------:R-:W-:-:S05]  /*3f80*/  IMAD.MOV.U32 R5, RZ, RZ, R15 ;  /* 0x000000ffff057224 */ /* 0x000fca00078e000f */
[----:B------:R0:W2:Y:S02]  /*3f90*/  LDG.E R21, desc[UR8][R4.64] ;  /* 0x0000000804157981 */ /* 0x0000a4000c1e1900 */
[----:B0-----:R-:W-:Y:S02]  /*3fa0*/  IMAD.MOV.U32 R4, RZ, RZ, R17 ;  /* 0x000000ffff047224 */ /* 0x001fe400078e0011 */
[----:B------:R-:W-:-:S05]  /*3fb0*/  IMAD.MOV.U32 R5, RZ, RZ, R16 ;  /* 0x000000ffff057224 */ /* 0x000fca00078e0010 */
[----:B------:R0:W5:Y:S04]  /*3fc0*/  LDG.E R27, desc[UR8][R4.64+-0x800] ;  /* 0xfff80008041b7981 */ /* 0x000168000c1e1900 */
[----:B------:R0:W5:Y:S04]  /*3fd0*/  LDG.E R16, desc[UR8][R4.64+-0x400] ;  /* 0xfffc000804107981 */ /* 0x000168000c1e1900 */
[----:B------:R0:W5:Y:S01]  /*3fe0*/  LDG.E R17, desc[UR8][R4.64] ;  /* 0x0000000804117981 */ /* 0x000162000c1e1900 */
[----:B------:R-:W-:Y:S01]  /*3ff0*/  BSSY.RECONVERGENT B2, `(.L_x_1042) ;  /* 0x0000012000027945 */ /* 0x000fe20003800200 */
[----:B------:R-:W-:-:S02]  /*4000*/  IMAD.MOV.U32 R18, RZ, RZ, R6 ;  /* 0x000000ffff127224 */ /* 0x000fc400078e0006 */
[----:B------:R-:W-:Y:S02]  /*4010*/  IMAD.MOV.U32 R20, RZ, RZ, R7 ;  /* 0x000000ffff147224 */ /* 0x000fe400078e0007 */
[----:B------:R-:W-:Y:S02]  /*4020*/  VIADD R19, R11, 0x100 ;  /* 0x000001000b137836 */ /* 0x000fe40000000000 */
        /* <DEDUP_REMOVED lines=14> */
.L_x_1043:
[----:B------:R-:W-:Y:S05]  /*4110*/  BSYNC.RECONVERGENT B2 ;  /* 0x0000000000027941 */ /* 0x000fea0003800200 */
.L_x_1042:
[----:B-----5:R-:W-:Y:S01]  /*4120*/  FSETP.GEU.AND P0, PT, R18, R27, PT ;  /* 0x0000001b1200720b */ /* 0x020fe20003f0e000 */
[----:B------:R-:W-:Y:S01]  /*4130*/  BSSY.RECONVERGENT B2, `(.L_x_1044) ;  /* 0x0000013000027945 */ /* 0x000fe20003800200 */
[----:B------:R-:W-:Y:S01]  /*4140*/  IADD3 R23, P1, PT, R19, R2, RZ ;  /* 0x0000000213177210 */ /* 0x000fe20007f3e0ff */
[----:B------:R-:W-:Y:S02]  /*4150*/  VIADD R21, R11, 0x200 ;  /* 0x000002000b157836 */ /* 0x000fe40000000000 */
[----:B------:R-:W-:Y:S02]  /*4160*/  IMAD.MOV.U32 R19, RZ, RZ, R18 ;  /* 0x000000ffff137224 */ /* 0x000fe400078e0012 */
[----:B------:R-:W-:Y:S02]  /*4170*/  IMAD.X R25, RZ, RZ, R3, P1 ;  /* 0x000000ffff197224 */ /* 0x000fe400008e0603 */
[----:B------:R-:W-:Y:S02]  /*4180*/  IMAD.MOV.U32 R7, RZ, RZ, R20 ;  /* 0x000000ffff077224 */ /* 0x000fe400078e0014 */
[----:B------:R-:W-:-:S02]  /*4190*/  IMAD.MOV.U32 R6, RZ, RZ, R22 ;  /* 0x000000ffff067224 */ /* 0x000fc400078e0016 */
        /* <DEDUP_REMOVED lines=12> */
.L_x_1045:
[----:B------:R-:W-:Y:S05]  /*4260*/  BSYNC.RECONVERGENT B2 ;  /* 0x0000000000027941 */ /* 0x000fea0003800200 */
.L_x_1044:
[----:B------:R-:W-:Y:S01]  /*4270*/  FSETP.GEU.AND P0, PT, R19, R16, PT ;  /* 0x000000101300720b */ /* 0x000fe20003f0e000 */
[----:B------:R-:W-:Y:S01]  /*4280*/  VIADD R23, R11, 0x300 ;  /* 0x000003000b177836 */ /* 0x000fe20000000000 */
[-C--:B------:R-:W-:Y:S01]  /*4290*/  IADD3 R8, P1, PT, R21, R2.reuse, RZ ;  /* 0x0000000215087210 */ /* 0x080fe20007f3e0ff */
[----:B------:R-:W-:Y:S01]  /*42a0*/  BSSY.RECONVERGENT B2, `(.L_x_1046) ;  /* 0x0000012000027945 */ /* 0x000fe20003800200 */
[----:B------:R-:W-:Y:S02]  /*42b0*/  IMAD.MOV.U32 R18, RZ, RZ, R19 ;  /* 0x000000ffff127224 */ /* 0x000fe400078e0013 */
[----:B------:R-:W-:Y:S01]  /*42c0*/  IADD3 R25, P2, PT, R23, R2, RZ ;  /* 0x0000000217197210 */ /* 0x000fe20007f5e0ff */
[----:B------:R-:W-:Y:S02]  /*42d0*/  IMAD.X R23, RZ, RZ, R3, P1 ;  /* 0x000000ffff177224 */ /* 0x000fe400008e0603 */
[----:B------:R-:W-:Y:S02]  /*42e0*/  IMAD.MOV.U32 R20, RZ, RZ, R7 ;  /* 0x000000ffff147224 */ /* 0x000fe400078e0007 */
[----:B------:R-:W-:-:S02]  /*42f0*/  IMAD.MOV.U32 R21, RZ, RZ, R6 ;  /* 0x000000ffff157224 */ /* 0x000fc400078e0006 */
[----:B------:R-:W-:Y:S06]  /*4300*/  @!P0 BRA `(.L_x_1047) ;  /* 0x00000000002c8947 */ /* 0x000fec0003800000 */
        /* <DEDUP_REMOVED lines=11> */
.L_x_1047:
[----:B------:R-:W-:Y:S05]  /*43c0*/  BSYNC.RECONVERGENT B2 ;  /* 0x0000000000027941 */ /* 0x000fea0003800200 */
.L_x_1046:
        /* <DEDUP_REMOVED lines=18> */
.L_x_1049:
[----:B------:R-:W-:Y:S05]  /*44f0*/  BSYNC.RECONVERGENT B2 ;  /* 0x0000000000027941 */ /* 0x000fea0003800200 */
.L_x_1048:
[----:B------:R-:W-:Y:S01]  /*4500*/  VIADD R16, R14, 0x200 ;  /* 0x000002000e107836 */ /* 0x000fe20000000000 */
[----:B------:R-:W-:Y:S01]  /*4510*/  IADD3 R17, P2, PT, R4, 0x1000, RZ ;  /* 0x0000100004117810 */ /* 0x000fe20007f5e0ff */
[----:B------:R-:W-:Y:S01]  /*4520*/  VIADD R14, R14, 0x400 ;  /* 0x000004000e0e7836 */ /* 0x000fe20000000000 */
[----:B------:R-:W-:Y:S01]  /*4530*/  IADD3 R10, P1, PT, R10, 0x400, RZ ;  /* 0x000004000a0a7810 */ /* 0x000fe20007f3e0ff */
[----:B------:R-:W-:Y:S01]  /*4540*/  VIADD R11, R11, 0x400 ;  /* 0x000004000b0b7836 */ /* 0x000fe20000000000 */
[----:B------:R-:W-:Y:S01]  /*4550*/  ISETP.GE.AND P0, PT, R16, R9, PT ;  /* 0x000000091000720c */ /* 0x000fe20003f06270 */
[----:B------:R-:W-:Y:S01]  /*4560*/  IMAD.X R16, RZ, RZ, R5, P2 ;  /* 0x000000ffff107224 */ /* 0x000fe200010e0605 */
[----:B------:R-:W-:Y:S01]  /*4570*/  IADD3 R12, P2, PT, R12, 0x1000, RZ ;  /* 0x000010000c0c7810 */ /* 0x000fe20007f5e0ff */
[----:B------:R-:W-:-:S04]  /*4580*/  IMAD.X R13, RZ, RZ, R13, P1 ;  /* 0x000000ffff0d7224 */ /* 0x000fc800008e060d */
[----:B------:R-:W-:-:S06]  /*4590*/  IMAD.X R15, RZ, RZ, R15, P2 ;  /* 0x000000ffff0f7224 */ /* 0x000fcc00010e060f */
[----:B------:R-:W-:Y:S05]  /*45a0*/  @!P0 BRA `(.L_x_1050) ;  /* 0xfffffff800708947 */ /* 0x000fea000383ffff */
.L_x_1036:
[----:B------:R-:W-:Y:S05]  /*45b0*/  BSYNC.RECONVERGENT B1 ;  /* 0x0000000000017941 */ /* 0x000fea0003800200 */
.L_x_1035:
        /* <DEDUP_REMOVED lines=22> */
.L_x_1052:
[----:B------:R-:W-:Y:S05]  /*4720*/  BSYNC.RECONVERGENT B1 ;  /* 0x0000000000017941 */ /* 0x000fea0003800200 */
.L_x_1051:
        /* <DEDUP_REMOVED lines=21> */
.L_x_1054:
[----:B------:R-:W-:Y:S05]  /*4880*/  BSYNC.RECONVERGENT B1 ;  /* 0x0000000000017941 */ /* 0x000fea0003800200 */
.L_x_1053:
        /* <DEDUP_REMOVED lines=21> */
.L_x_1056:
[----:B------:R-:W-:Y:S05]  /*49e0*/  BSYNC.RECONVERGENT B1 ;  /* 0x0000000000017941 */ /* 0x000fea0003800200 */
.L_x_1055:
        /* <DEDUP_REMOVED lines=21> */
.L_x_1058:
[----:B------:R-:W-:Y:S05]  /*4b40*/  BSYNC.RECONVERGENT B1 ;  /* 0x0000000000017941 */ /* 0x000fea0003800200 */
.L_x_1057:
        /* <DEDUP_REMOVED lines=22> */
.L_x_1060:
[----:B------:R-:W-:Y:S05]  /*4cb0*/  BSYNC.RECONVERGENT B1 ;  /* 0x0000000000017941 */ /* 0x000fea0003800200 */
.L_x_1059:
        /* <DEDUP_REMOVED lines=12> */
.L_x_1062:
[----:B------:R-:W-:Y:S05]  /*4d80*/  BSYNC.RECONVERGENT B1 ;  /* 0x0000000000017941 */ /* 0x000fea0003800200 */
.L_x_1061:
        /* <DEDUP_REMOVED lines=31> */
.L_x_1064:
[----:B------:R-:W-:Y:S05]  /*4f80*/  BSYNC.RECONVERGENT B1 ;  /* 0x0000000000017941 */ /* 0x000fea0003800200 */
.L_x_1063:
        /* <DEDUP_REMOVED lines=18> */
.L_x_1066:
[----:B------:R-:W-:Y:S05]  /*50b0*/  BSYNC.RECONVERGENT B1 ;  /* 0x0000000000017941 */ /* 0x000fea0003800200 */
.L_x_1065:
        /* <DEDUP_REMOVED lines=18> */
.L_x_1068:
[----:B------:R-:W-:Y:S05]  /*51e0*/  BSYNC.RECONVERGENT B1 ;  /* 0x0000000000017941 */ /* 0x000fea0003800200 */
.L_x_1067:
        /* <DEDUP_REMOVED lines=18> */
.L_x_1070:
[----:B------:R-:W-:Y:S05]  /*5310*/  BSYNC.RECONVERGENT B1 ;  /* 0x0000000000017941 */ /* 0x000fea0003800200 */
.L_x_1069:
        /* <DEDUP_REMOVED lines=18> */
.L_x_1072:
[----:B------:R-:W-:Y:S05]  /*5440*/  BSYNC.RECONVERGENT B1 ;  /* 0x0000000000017941 */ /* 0x000fea0003800200 */
.L_x_1071:
        /* <DEDUP_REMOVED lines=18> */
.L_x_1074:
[----:B------:R-:W-:Y:S05]  /*5570*/  BSYNC.RECONVERGENT B1 ;  /* 0x0000000000017941 */ /* 0x000fea0003800200 */
.L_x_1073:
        /* <DEDUP_REMOVED lines=17> */
.L_x_982:
[----:B------:R-:W-:Y:S05]  /*5690*/  BSYNC.RECONVERGENT B0 ;  /* 0x0000000000007941 */ /* 0x000fea0003800200 */
.L_x_949:
[----:B------:R-:W-:Y:S05]  /*56a0*/  @P1 EXIT ;  /* 0x000000000000194d */ /* 0x000fea0003800000 */
[----:B0-----:R-:W0:Y:S01]  /*56b0*/  LDC.64 R6, c[0x0][0x390] ;  /* 0x0000e400ff067b82 */ /* 0x001e220000000a00 */
[----:B------:R-:W-:Y:S02]  /*56c0*/  IMAD.MOV.U32 R5, RZ, RZ, R4 ;  /* 0x000000ffff057224 */ /* 0x000fe400078e0004 */
[----:B------:R-:W-:-:S05]  /*56d0*/  IMAD.MOV.U32 R4, RZ, RZ, R3 ;  /* 0x000000ffff047224 */ /* 0x000fca00078e0003 */
[----:B0-----:R-:W-:Y:S04]  /*56e0*/  STG.E.64 desc[UR8][R6.64+0x8], R4 ;  /* 0x0000080406007986 */ /* 0x001fe8000c101b08 */
[----:B------:R-:W-:Y:S01]  /*56f0*/  STG.E desc[UR8][R6.64], R2 ;  /* 0x0000000206007986 */ /* 0x000fe2000c101908 */
[----:B------:R-:W-:Y:S05]  /*5700*/  EXIT ;  /* 0x000000000000794d */ /* 0x000fea0003800000 */
.L_x_1075:
        /* <DEDUP_REMOVED lines=15> */
.L_x_1131:


//--------------------- .text._Z11Forca_BrutaiiiPiS_S_Pff --------------------------
	.section	.text._Z11Forca_BrutaiiiPiS_S_Pff,"ax",@progbits
	.align	128
        .global         _Z11Forca_BrutaiiiPiS_S_Pff
        .type           _Z11Forca_BrutaiiiPiS_S_Pff,@function
        .size           _Z11Forca_BrutaiiiPiS_S_Pff,(.L_x_1111 - _Z11Forca_BrutaiiiPiS_S_Pff)
        .other          _Z11Forca_BrutaiiiPiS_S_Pff,@"STO_CUDA_ENTRY STV_DEFAULT"
_Z11Forca_BrutaiiiPiS_S_Pff:
.text._Z11Forca_BrutaiiiPiS_S_Pff:
[----:B------:R-:W-:Y:S08]  /*0000*/  LDC R1, c[0x0][0x37c] ;  /* 0x0000df00ff017b82 */ /* 0x000ff00000000800 */
[----:B------:R-:W0:Y:S01]  /*0010*/  S2UR UR5, SR_CTAID.X ;  /* 0x00000000000579c3 */ /* 0x000e220000002500 */
[----:B------:R-:W1:Y:S01]  /*0020*/  LDCU UR4, c[0x0][0x384] ;  /* 0x00007080ff0477ac */ /* 0x000e620008000800 */
[----:B------:R-:W2:Y:S01]  /*0030*/  S2R R3, SR_TID.X ;  /* 0x0000000000037919 */ /* 0x000ea20000002100 */
[----:B------:R-:W3:Y:S05]  /*0040*/  LDCU UR8, c[0x0][0x3b0] ;  /* 0x00007600ff0877ac */ /* 0x000eea0008000800 */
[----:B------:R-:W2:Y:S01]  /*0050*/  LDC R2, c[0x0][0x360] ;  /* 0x0000d800ff027b82 */ /* 0x000ea20000000800 */
[----:B------:R-:W4:Y:S01]  /*0060*/  LDCU.64 UR6, c[0x0][0x358] ;  /* 0x00006b00ff0677ac */ /* 0x000f220008000a00 */
[----:B-1----:R-:W-:Y:S01]  /*0070*/  UIADD3 UR4, UPT, UPT, UR4, -0x1, URZ ;  /* 0xffffffff04047890 */ /* 0x002fe2000fffe0ff */
[----:B---3--:R-:W-:-:S03]  /*0080*/  IMAD.U32 R0, RZ, RZ, UR8 ;  /* 0x00000008ff007e24 */ /* 0x008fc6000f8e00ff */
[----:B0-----:R-:W-:Y:S02]  /*0090*/  UISETP.GE.AND UP0, UPT, UR5, UR4, UPT ;  /* 0x000000040500728c */ /* 0x001fe4000bf06270 */
[----:B--2---:R-:W-:-:S07]  /*00a0*/  IMAD R2, R2, UR5, R3 ;  /* 0x0000000502027c24 */ /* 0x004fce000f8e0203 */
[----:B----4-:R-:W-:Y:S05]  /*00b0*/  BRA.U UP0, `(.L_x_1076) ;  /* 0x0000000500a07547 */ /* 0x010fea000b800000 */
[----:B------:R-:W0:Y:S01]  /*00c0*/  LDC R5, c[0x0][0x388] ;  /* 0x0000e200ff057b82 */ /* 0x000e220000000800 */
[----:B------:R-:W1:Y:S07]  /*00d0*/  LDCU UR4, c[0x0][0x3b0] ;  /* 0x00007600ff0477ac */ /* 0x000e6e0008000800 */
[----:B------:R-:W2:Y:S01]  /*00e0*/  LDC.64 R6, c[0x0][0x390] ;  /* 0x0000e400ff067b82 */ /* 0x000ea20000000a00 */
[----:B0-----:R-:W-:Y:S01]  /*00f0*/  IMAD R5, R5, UR5, R5 ;  /* 0x0000000505057c24 */ /* 0x001fe2000f8e0205 */
[----:B-1----:R-:W0:Y:S01]  /*0100*/  F2I.TRUNC.NTZ R8, UR4 ;  /* 0x0000000400087d05 */ /* 0x002e22000820f100 */
[----:B------:R-:W1:Y:S01]  /*0110*/  LDCU UR4, c[0x0][0x380] ;  /* 0x00007000ff0477ac */ /* 0x000e620008000800 */
[----:B------:R-:W-:Y:S01]  /*0120*/  IADD3 R3, PT, PT, R2, 0x1, RZ ;  /* 0x0000000102037810 */ /* 0x000fe20007ffe0ff */
[----:B------:R-:W-:Y:S01]  /*0130*/  BSSY.RECONVERGENT B0, `(.L_x_1077) ;  /* 0x000005b000007945 */ /* 0x000fe20003800200 */
[----:B------:R-:W3:Y:S01]  /*0140*/  LDCU UR5, c[0x0][0x380] ;  /* 0x00007000ff0577ac */ /* 0x000ee20008000800 */
[----:B--2---:R-:W-:-:S04]  /*0150*/  IMAD.WIDE R4, R5, 0x4, R6 ;  /* 0x0000000405047825 */ /* 0x004fc800078e0206 */
[----:B------:R-:W-:Y:S01]  /*0160*/  IMAD.WIDE R6, R2, 0x4, R6 ;  /* 0x0000000402067825 */ /* 0x000fe200078e0206 */
[----:B------:R-:W0:Y:S04]  /*0170*/  LDG.E R11, desc[UR6][R4.64+-0x4] ;  /* 0xfffffc06040b7981 */ /* 0x000e28000c1e1900 */
[----:B------:R-:W2:Y:S01]  /*0180*/  LDG.E R9, desc[UR6][R6.64+0x4] ;  /* 0x0000040606097981 */ /* 0x000ea2000c1e1900 */
[----:B0-----:R-:W-:-:S05]  /*0190*/  IMAD.IADD R8, R11, 0x1, R8 ;  /* 0x000000010b087824 */ /* 0x001fca00078e0208 */
[----:B--2---:R-:W-:-:S04]  /*01a0*/  ISETP.GT.AND P0, PT, R9, R8, PT ;  /* 0x000000080900720c */ /* 0x004fc80003f04270 */
[----:B-1----:R-:W-:-:S13]  /*01b0*/  ISETP.GE.OR P0, PT, R3, UR4, P0 ;  /* 0x0000000403007c0c */ /* 0x002fda0008706670 */
[----:B---3--:R-:W-:Y:S05]  /*01c0*/  @P0 BRA `(.L_x_1078) ;  /* 0x0000000400440947 */ /* 0x008fea0003800000 */
[----:B------:R0:W5:Y:S01]  /*01d0*/  LDG.E R10, desc[UR6][R6.64] ;  /* 0x00000006060a7981 */ /* 0x000162000c1e1900 */
[----:B------:R-:W1:Y:S01]  /*01e0*/  LDC.64 R18, c[0x0][0x398] ;  /* 0x0000e600ff127b82 */ /* 0x000e620000000a00 */
[----:B------:R-:W-:Y:S01]  /*01f0*/  IMAD.MOV.U32 R5, RZ, RZ, R8 ;  /* 0x000000ffff057224 */ /* 0x000fe200078e0008 */
[----:B------:R-:W-:-:S06]  /*0200*/  MOV R13, R9 ;  /* 0x00000009000d7202 */ /* 0x000fcc0000000f00 */
[----:B------:R-:W2:Y:S08]  /*0210*/  LDC.64 R16, c[0x0][0x3a0] ;  /* 0x0000e800ff107b82 */ /* 0x000eb00000000a00 */
[----:B------:R-:W3:Y:S08]  /*0220*/  LDC.64 R24, c[0x0][0x3a0] ;  /* 0x0000e800ff187b82 */ /* 0x000ef00000000a00 */
[----:B------:R-:W4:Y:S01]  /*0230*/  LDC.64 R22, c[0x0][0x390] ;  /* 0x0000e400ff167b82 */ /* 0x000f220000000a00 */
[----:B-1----:R-:W-:-:S07]  /*0240*/  IMAD.WIDE R18, R2, 0x4, R18 ;  /* 0x0000000402127825 */ /* 0x002fce00078e0212 */
[----:B------:R-:W1:Y:S01]  /*0250*/  LDC.64 R20, c[0x0][0x398] ;  /* 0x0000e600ff147b82 */ /* 0x000e620000000a00 */
[----:B0-2---:R-:W-:-:S07]  /*0260*/  IMAD.WIDE R16, R2, 0x4, R16 ;  /* 0x0000000402107825 */ /* 0x005fce00078e0210 */
.L_x_1085:
[----:B------:R-:W0:Y:S01]  /*0270*/  F2I.TRUNC.NTZ R7, R0 ;  /* 0x0000000000077305 */ /* 0x000e22000020f100 */
[----:B------:R-:W2:Y:S01]  /*0280*/  LDCU UR4, c[0x0][0x380] ;  /* 0x00007000ff0477ac */ /* 0x000ea20008000800 */
[----:B-----5:R-:W-:Y:S01]  /*0290*/  IMAD.IADD R4, R13, 0x1, -R10 ;  /* 0x000000010d047824 */ /* 0x020fe200078e0a0a */
[----:B------:R-:W-:Y:S04]  /*02a0*/  BSSY.RECONVERGENT B1, `(.L_x_1079) ;  /* 0x000003d000017945 */ /* 0x000fe80003800200 */
[----:B0-----:R-:W-:Y:S02]  /*02b0*/  ISETP.GT.AND P0, PT, R4, R7, PT ;  /* 0x000000070400720c */ /* 0x001fe40003f04270 */
[----:B--2---:R-:W-:-:S11]  /*02c0*/  MOV R9, UR4 ;  /* 0x0000000400097c02 */ /* 0x004fd60008000f00 */
[----:B------:R-:W-:Y:S05]  /*02d0*/  @P0 BRA `(.L_x_1080) ;  /* 0x0000000000e40947 */ /* 0x000fea0003800000 */
[----:B------:R-:W-:Y:S01]  /*02e0*/  ISETP.NE.AND P0, PT, R10, R13, PT ;  /* 0x0000000d0a00720c */ /* 0x000fe20003f05270 */
[C---:B---3--:R-:W-:Y:S01]  /*02f0*/  IMAD.WIDE R6, R3.reuse, 0x4, R24 ;  /* 0x0000000403067825 */ /* 0x048fe200078e0218 */
[----:B------:R0:W5:Y:S11]  /*0300*/  LDG.E R4, desc[UR6][R18.64] ;  /* 0x0000000612047981 */ /* 0x000176000c1e1900 */
[----:B------:R-:W2:Y:S01]  /*0310*/  @P0 LDC.64 R8, c[0x0][0x398] ;  /* 0x0000e600ff080b82 */ /* 0x000ea20000000a00 */
[----:B------:R0:W5:Y:S04]  /*0320*/  @P0 LDG.E R12, desc[UR6][R16.64] ;  /* 0x00000006100c0981 */ /* 0x000168000c1e1900 */
[----:B------:R0:W5:Y:S01]  /*0330*/  @P0 LDG.E R15, desc[UR6][R6.64] ;  /* 0x00000006060f0981 */ /* 0x000162000c1e1900 */
[----:B--2---:R-:W-:-:S06]  /*0340*/  @P0 IMAD.WIDE R8, R3, 0x4, R8 ;  /* 0x0000000403080825 */ /* 0x004fcc00078e0208 */
[----:B------:R0:W5:Y:S01]  /*0350*/  @P0 LDG.E R9, desc[UR6][R8.64] ;  /* 0x0000000608090981 */ /* 0x000162000c1e1900 */
[----:B------:R-:W-:Y:S04]  /*0360*/  BSSY.RELIABLE B2, `(.L_x_1081) ;  /* 0x000000d000027945 */ /* 0x000fe80003800100 */
[----:B------:R-:W-:Y:S05]  /*0370*/  @P0 BRA `(.L_x_1082) ;  /* 0x00000000002c0947 */ /* 0x000fea0003800000 */
[----:B01---5:R-:W-:Y:S01]  /*0380*/  IMAD.WIDE R8, R3, 0x4, R20 ;  /* 0x0000000403087825 */ /* 0x023fe200078e0214 */
[----:B------:R2:W5:Y:S04]  /*0390*/  LDG.E R15, desc[UR6][R6.64] ;  /* 0x00000006060f7981 */ /* 0x000568000c1e1900 */
[----:B------:R2:W5:Y:S04]  /*03a0*/  LDG.E R12, desc[UR6][R16.64] ;  /* 0x00000006100c7981 */ /* 0x000568000c1e1900 */
[----:B------:R-:W3:Y:S02]  /*03b0*/  LDG.E R9, desc[UR6][R8.64] ;  /* 0x0000000608097981 */ /* 0x000ee4000c1e1900 */
[----:B---3--:R-:W-:-:S13]  /*03c0*/  ISETP.NE.AND P0, PT, R4, R9, PT ;  /* 0x000000090400720c */ /* 0x008fda0003f05270 */
[----:B--2---:R-:W-:Y:S05]  /*03d0*/  @P0 BRA `(.L_x_1082) ;  /* 0x0000000000140947 */ /* 0x004fea0003800000 */
[----:B-----5:R-:W-:Y:S01]  /*03e0*/  ISETP.NE.AND P0, PT, R12, R15, PT ;  /* 0x0000000f0c00720c */ /* 0x020fe20003f05270 */
[----:B------:R-:W-:-:S12]  /*03f0*/  IMAD.MOV.U32 R9, RZ, RZ, R3 ;  /* 0x000000ffff097224 */ /* 0x000fd800078e0003 */
[----:B------:R-:W-:Y:S05]  /*0400*/  @!P0 BREAK.RELIABLE B2 ;  /* 0x0000000000028942 */ /* 0x000fea0003800100 */
[----:B------:R-:W-:Y:S05]  /*0410*/  @!P0 BRA `(.L_x_1080) ;  /* 0x0000000000948947 */ /* 0x000fea0003800000 */
[----:B------:R-:W-:-:S07]  /*0420*/  MOV R9, R4 ;  /* 0x0000000400097202 */ /* 0x000fce0000000f00 */
.L_x_1082:
[----:B------:R-:W-:Y:S05]  /*0430*/  BSYNC.RELIABLE B2 ;  /* 0x0000000000027941 */ /* 0x000fea0003800100 */
.L_x_1081:
[----:B0-----:R-:W-:Y:S01]  /*0440*/  IMAD.IADD R6, R10, 0x1, -R13 ;  /* 0x000000010a067824 */ /* 0x001fe200078e0a0d */
[----:B-----5:R-:W-:Y:S01]  /*0450*/  IADD3 R9, PT, PT, R4, -R9, RZ ;  /* 0x8000000904097210 */ /* 0x020fe20007ffe0ff */
[----:B------:R-:W-:Y:S01]  /*0460*/  IMAD.IADD R15, R12, 0x1, -R15 ;  /* 0x000000010c0f7824 */ /* 0x000fe200078e0a0f */
[----:B------:R-:W-:Y:S01]  /*0470*/  BSSY.RECONVERGENT B2, `(.L_x_1083) ;  /* 0x0000019000027945 */ /* 0x000fe20003800200 */
[----:B------:R-:W-:-:S04]  /*0480*/  IMAD.WIDE R6, R6, R6, RZ ;  /* 0x0000000606067225 */ /* 0x000fc800078e02ff */
[----:B------:R-:W-:Y:S02]  /*0490*/  IMAD.MOV.U32 R8, RZ, RZ, 0x0 ;  /* 0x00000000ff087424 */ /* 0x000fe400078e00ff */
[----:B------:R-:W-:Y:S01]  /*04a0*/  IMAD.WIDE R6, R9, R9, R6 ;  /* 0x0000000909067225 */ /* 0x000fe200078e0206 */
[----:B------:R-:W-:-:S03]  /*04b0*/  MOV R9, 0x3fd80000 ;  /* 0x3fd8000000097802 */ /* 0x000fc60000000f00 */
[----:B------:R-:W-:-:S06]  /*04c0*/  IMAD.WIDE R26, R15, R15, R6 ;  /* 0x0000000f0f1a7225 */ /* 0x000fcc00078e0206 */
[----:B------:R-:W0:Y:S08]  /*04d0*/  I2F.F64.U64 R26, R26 ;  /* 0x0000001a001a7312 */ /* 0x000e300000301800 */
[----:B0-----:R-:W0:Y:S01]  /*04e0*/  MUFU.RSQ64H R15, R27 ;  /* 0x0000001b000f7308 */ /* 0x001e220000001c00 */
[----:B------:R-:W-:-:S04]  /*04f0*/  IADD3 R14, PT, PT, R27, -0x3500000, RZ ;  /* 0xfcb000001b0e7810 */ /* 0x000fc80007ffe0ff */
[----:B------:R-:W-:Y:S02]  /*0500*/  ISETP.GE.U32.AND P0, PT, R14, 0x7ca00000, PT ;  /* 0x7ca000000e00780c */ /* 0x000fe40003f06070 */
[----:B0-----:R-:W-:-:S08]  /*0510*/  DMUL R6, R14, R14 ;  /* 0x0000000e0e067228 */ /* 0x001fd00000000000 */
[----:B------:R-:W-:-:S08]  /*0520*/  DFMA R6, R26, -R6, 1 ;  /* 0x3ff000001a06742b */ /* 0x000fd00000000806 */
[----:B------:R-:W-:Y:S02]  /*0530*/  DFMA R8, R6, R8, 0.5 ;  /* 0x3fe000000608742b */ /* 0x000fe40000000008 */
[----:B------:R-:W-:-:S08]  /*0540*/  DMUL R6, R14, R6 ;  /* 0x000000060e067228 */ /* 0x000fd00000000000 */
[----:B------:R-:W-:-:S08]  /*0550*/  DFMA R30, R8, R6, R14 ;  /* 0x00000006081e722b */ /* 0x000fd0000000000e */
[----:B------:R-:W-:Y:S02]  /*0560*/  DMUL R6, R26, R30 ;  /* 0x0000001e1a067228 */ /* 0x000fe40000000000 */
[----:B------:R-:W-:Y:S01]  /*0570*/  VIADD R9, R31, 0xfff00000 ;  /* 0xfff000001f097836 */ /* 0x000fe20000000000 */
[----:B------:R-:W-:-:S05]  /*0580*/  MOV R8, R30 ;  /* 0x0000001e00087202 */ /* 0x000fca0000000f00 */
[----:B------:R-:W-:-:S08]  /*0590*/  DFMA R12, R6, -R6, R26 ;  /* 0x80000006060c722b */ /* 0x000fd0000000001a */
[----:B------:R-:W-:Y:S01]  /*05a0*/  DFMA R28, R12, R8, R6 ;  /* 0x000000080c1c722b */ /* 0x000fe20000000006 */
[----:B------:R-:W-:Y:S10]  /*05b0*/  @!P0 BRA `(.L_x_1084) ;  /* 0x0000000000108947 */ /* 0x000ff40003800000 */
[----:B------:R-:W-:Y:S01]  /*05c0*/  IMAD.MOV.U32 R8, RZ, RZ, R30 ;  /* 0x000000ffff087224 */ /* 0x000fe200078e001e */
[----:B------:R-:W-:Y:S02]  /*05d0*/  MOV R15, R27 ;  /* 0x0000001b000f7202 */ /* 0x000fe40000000f00 */
[----:B------:R-:W-:-:S07]  /*05e0*/  MOV R4, 0x600 ;  /* 0x0000060000047802 */ /* 0x000fce0000000f00 */
[----:B-1--4-:R-:W-:Y:S05]  /*05f0*/  CALL.REL.NOINC `($__internal_0_$__cuda_sm20_dsqrt_rn_f64_mediumpath_v1) ;  /* 0x0000000400d07944 */ /* 0x012fea0003c00000 */
.L_x_1084:
[----:B------:R-:W-:Y:S05]  /*0600*/  BSYNC.RECONVERGENT B2 ;  /* 0x0000000000027941 */ /* 0x000fea0003800200 */
.L_x_1083:
[----:B------:R-:W0:Y:S01]  /*0610*/  F2F.F32.F64 R29, R28 ;  /* 0x0000001c001d7310 */ /* 0x000e220000301000 */
[----:B------:R-:W-:Y:S01]  /*0620*/  IMAD.MOV.U32 R9, RZ, RZ, R3 ;  /* 0x000000ffff097224 */ /* 0x000fe200078e0003 */
[----:B0-----:R-:W-:-:S13]  /*0630*/  FSETP.GT.AND P0, PT, R0, R29, PT ;  /* 0x0000001d0000720b */ /* 0x001fda0003f04000 */
[----:B------:R-:W0:Y:S01]  /*0640*/  @P0 F2I.TRUNC.NTZ R4, R29 ;  /* 0x0000001d00040305 */ /* 0x000e22000020f100 */
[----:B------:R-:W-:Y:S01]  /*0650*/  @P0 MOV R0, R29 ;  /* 0x0000001d00000202 */ /* 0x000fe20000000f00 */
[----:B0-----:R-:W-:-:S07]  /*0660*/  @P0 IMAD.IADD R5, R11, 0x1, R4 ;  /* 0x000000010b050824 */ /* 0x001fce00078e0204 */
.L_x_1080:
[----:B------:R-:W-:Y:S05]  /*0670*/  BSYNC.RECONVERGENT B1 ;  /* 0x0000000000017941 */ /* 0x000fea0003800200 */
.L_x_1079:
[----:B----4-:R-:W-:-:S05]  /*0680*/  IMAD.WIDE R6, R9, 0x4, R22 ;  /* 0x0000000409067825 */ /* 0x010fca00078e0216 */
[----:B------:R-:W2:Y:S01]  /*0690*/  LDG.E R13, desc[UR6][R6.64+0x4] ;  /* 0x00000406060d7981 */ /* 0x000ea2000c1e1900 */
[----:B------:R-:W-:-:S04]  /*06a0*/  IADD3 R3, PT, PT, R9, 0x1, RZ ;  /* 0x0000000109037810 */ /* 0x000fc80007ffe0ff */
[----:B------:R-:W-:Y:S02]  /*06b0*/  ISETP.GE.AND P0, PT, R3, UR5, PT ;  /* 0x0000000503007c0c */ /* 0x000fe4000bf06270 */
[----:B--2---:R-:W-:-:S13]  /*06c0*/  ISETP.LE.AND P1, PT, R13, R5, PT ;  /* 0x000000050d00720c */ /* 0x004fda0003f23270 */
[----:B------:R-:W-:Y:S05]  /*06d0*/  @!P0 BRA P1, `(.L_x_1085) ;  /* 0xfffffff800e48947 */ /* 0x000fea000083ffff */
.L_x_1078:
[----:B------:R-:W-:Y:S05]  /*06e0*/  BSYNC.RECONVERGENT B0 ;  /* 0x0000000000007941 */ /* 0x000fea0003800200 */
.L_x_1077:
[----:B------:R-:W-:Y:S05]  /*06f0*/  WARPSYNC.ALL ;  /* 0x0000000000007948 */ /* 0x000fea0003800000 */
[----:B------:R-:W0:Y:S02]  /*0700*/  LDC.64 R4, c[0x0][0x3a8] ;  /* 0x0000ea00ff047b82 */ /* 0x000e240000000a00 */
[----:B0-----:R-:W-:-:S05]  /*0710*/  IMAD.WIDE R2, R2, 0x4, R4 ;  /* 0x0000000402027825 */ /* 0x001fca00078e0204 */
[----:B------:R-:W-:Y:S01]  /*0720*/  STG.E desc[UR6][R2.64], R0 ;  /* 0x0000000002007986 */ /* 0x000fe2000c101906 */
[----:B------:R-:W-:Y:S05]  /*0730*/  EXIT ;  /* 0x000000000000794d */ /* 0x000fea0003800000 */
.L_x_1076:
[----:B------:R-:W0:Y:S02]  /*0740*/  LDCU UR5, c[0x0][0x380] ;  /* 0x00007000ff0577ac */ /* 0x000e240008000800 */
[----:B0-----:R-:W-:-:S06]  /*0750*/  UIADD3 UR4, UPT, UPT, UR5, -0x1, URZ ;  /* 0xffffffff05047890 */ /* 0x001fcc000fffe0ff */
[----:B------:R-:W-:-:S13]  /*0760*/  ISETP.GE.AND P0, PT, R2, UR4, PT ;  /* 0x0000000402007c0c */ /* 0x000fda000bf06270 */
[----:B------:R-:W-:Y:S05]  /*0770*/  @P0 EXIT ;  /* 0x000000000000094d */ /* 0x000fea0003800000 */
[----:B------:R-:W-:Y:S01]  /*0780*/  VIADD R8, R2, 0x1 ;  /* 0x0000000102087836 */ /* 0x000fe20000000000 */
[----:B------:R-:W0:Y:S01]  /*0790*/  LDCU UR8, c[0x0][0x380] ;  /* 0x00007000ff0877ac */ /* 0x000e220008000800 */
[----:B------:R-:W-:Y:S03]  /*07a0*/  BSSY.RECONVERGENT B0, `(.L_x_1086) ;  /* 0x0000054000007945 */ /* 0x000fe60003800200 */
[----:B------:R-:W-:-:S13]  /*07b0*/  ISETP.GE.AND P0, PT, R8, UR5, PT ;  /* 0x0000000508007c0c */ /* 0x000fda000bf06270 */
[----:B------:R-:W-:Y:S05]  /*07c0*/  @P0 BRA `(.L_x_1087) ;  /* 0x0000000400440947 */ /* 0x000fea0003800000 */
[----:B------:R-:W1:Y:S08]  /*07d0*/  LDC.64 R4, c[0x0][0x390] ;  /* 0x0000e400ff047b82 */ /* 0x000e700000000a00 */
[----:B------:R-:W2:Y:S08]  /*07e0*/  LDC.64 R20, c[0x0][0x398] ;  /* 0x0000e600ff147b82 */ /* 0x000eb00000000a00 */
[----:B------:R-:W3:Y:S01]  /*07f0*/  LDC.64 R22, c[0x0][0x3a0] ;  /* 0x0000e800ff167b82 */ /* 0x000ee20000000a00 */
[----:B-1----:R-:W-:-:S07]  /*0800*/  IMAD.WIDE R6, R2, 0x4, R4 ;  /* 0x0000000402067825 */ /* 0x002fce00078e0204 */
[----:B------:R-:W1:Y:S01]  /*0810*/  LDC.64 R10, c[0x0][0x3a0] ;  /* 0x0000e800ff0a7b82 */ /* 0x000e620000000a00 */
[----:B------:R4:W5:Y:S01]  /*0820*/  LDG.E R3, desc[UR6][R6.64] ;  /* 0x0000000606037981 */ /* 0x000962000c1e1900 */
[----:B------:R-:W-:Y:S01]  /*0830*/  MOV R5, R8 ;  /* 0x0000000800057202 */ /* 0x000fe20000000f00 */
[----:B--2---:R-:W-:-:S05]  /*0840*/  IMAD.WIDE R20, R2, 0x4, R20 ;  /* 0x0000000402147825 */ /* 0x004fca00078e0214 */
[----:B------:R-:W2:Y:S01]  /*0850*/  LDC.64 R16, c[0x0][0x390] ;  /* 0x0000e400ff107b82 */ /* 0x000ea20000000a00 */
[----:B---3--:R-:W-:-:S07]  /*0860*/  IMAD.WIDE R22, R2, 0x4, R22 ;  /* 0x0000000402167825 */ /* 0x008fce00078e0216 */
[----:B----4-:R-:W3:Y:S02]  /*0870*/  LDC.64 R18, c[0x0][0x398] ;  /* 0x0000e600ff127b82 */ /* 0x010ee40000000a00 */
.L_x_1094:
[----:B--2---:R-:W-:-:S05]  /*0880*/  IMAD.WIDE R6, R5, 0x4, R16 ;  /* 0x0000000405067825 */ /* 0x004fca00078e0210 */
[----:B------:R-:W2:Y:S01]  /*0890*/  LDG.E R24, desc[UR6][R6.64] ;  /* 0x0000000606187981 */ /* 0x000ea2000c1e1900 */
[----:B------:R-:W4:Y:S01]  /*08a0*/  F2I.TRUNC.NTZ R9, R0 ;  /* 0x0000000000097305 */ /* 0x000f22000020f100 */
[----:B------:R-:W0:Y:S01]  /*08b0*/  LDCU UR4, c[0x0][0x380] ;  /* 0x00007000ff0477ac */ /* 0x000e220008000800 */
[----:B------:R-:W-:Y:S01]  /*08c0*/  BSSY.RECONVERGENT B1, `(.L_x_1088) ;  /* 0x000003e000017945 */ /* 0x000fe20003800200 */
[----:B--2--5:R-:W-:-:S05]  /*08d0*/  IMAD.IADD R4, R24, 0x1, -R3 ;  /* 0x0000000118047824 */ /* 0x024fca00078e0a03 */
[----:B----4-:R-:W-:Y:S02]  /*08e0*/  ISETP.GT.AND P0, PT, R4, R9, PT ;  /* 0x000000090400720c */ /* 0x010fe40003f04270 */
[----:B0-----:R-:W-:-:S11]  /*08f0*/  MOV R4, UR4 ;  /* 0x0000000400047c02 */ /* 0x001fd60008000f00 */
[----:B------:R-:W-:Y:S05]  /*0900*/  @P0 BRA `(.L_x_1089) ;  /* 0x0000000000e40947 */ /* 0x000fea0003800000 */
[----:B------:R-:W-:Y:S01]  /*0910*/  ISETP.NE.AND P0, PT, R3, R24, PT ;  /* 0x000000180300720c */ /* 0x000fe20003f05270 */
[C---:B-1----:R-:W-:Y:S01]  /*0920*/  IMAD.WIDE R8, R5.reuse, 0x4, R10 ;  /* 0x0000000405087825 */ /* 0x042fe200078e020a */
[----:B------:R0:W5:Y:S11]  /*0930*/  LDG.E R12, desc[UR6][R20.64] ;  /* 0x00000006140c7981 */ /* 0x000176000c1e1900 */
[----:B------:R-:W1:Y:S01]  /*0940*/  @P0 LDC.64 R6, c[0x0][0x398] ;  /* 0x0000e600ff060b82 */ /* 0x000e620000000a00 */
[----:B------:R0:W5:Y:S04]  /*0950*/  @P0 LDG.E R14, desc[UR6][R22.64] ;  /* 0x00000006160e0981 */ /* 0x000168000c1e1900 */
[----:B------:R0:W5:Y:S01]  /*0960*/  @P0 LDG.E R15, desc[UR6][R8.64] ;  /* 0x00000006080f0981 */ /* 0x000162000c1e1900 */
[----:B-1----:R-:W-:-:S05]  /*0970*/  @P0 IMAD.WIDE R6, R5, 0x4, R6 ;  /* 0x0000000405060825 */ /* 0x002fca00078e0206 */
[----:B------:R0:W5:Y:S01]  /*0980*/  @P0 LDG.E R13, desc[UR6][R6.64] ;  /* 0x00000006060d0981 */ /* 0x000162000c1e1900 */
[----:B------:R-:W-:Y:S04]  /*0990*/  BSSY.RELIABLE B2, `(.L_x_1090) ;  /* 0x000000d000027945 */ /* 0x000fe80003800100 */
[----:B------:R-:W-:Y:S05]  /*09a0*/  @P0 BRA `(.L_x_1091) ;  /* 0x00000000002c0947 */ /* 0x000fea0003800000 */
[----:B0--3--:R-:W-:Y:S01]  /*09b0*/  IMAD.WIDE R6, R5, 0x4, R18 ;  /* 0x0000000405067825 */ /* 0x009fe200078e0212 */
[----:B-----5:R1:W5:Y:S04]  /*09c0*/  LDG.E R15, desc[UR6][R8.64] ;  /* 0x00000006080f7981 */ /* 0x020368000c1e1900 */
[----:B------:R-:W2:Y:S04]  /*09d0*/  LDG.E R13, desc[UR6][R6.64] ;  /* 0x00000006060d7981 */ /* 0x000ea8000c1e1900 */
[----:B------:R1:W5:Y:S01]  /*09e0*/  LDG.E R14, desc[UR6][R22.64] ;  /* 0x00000006160e7981 */ /* 0x000362000c1e1900 */
[----:B--2---:R-:W-:-:S13]  /*09f0*/  ISETP.NE.AND P0, PT, R12, R13, PT ;  /* 0x0000000d0c00720c */ /* 0x004fda0003f05270 */
[----:B-1----:R-:W-:Y:S05]  /*0a00*/  @P0 BRA `(.L_x_1091) ;  /* 0x0000000000140947 */ /* 0x002fea0003800000 */
[----:B-----5:R-:W-:Y:S01]  /*0a10*/  ISETP.NE.AND P0, PT, R14, R15, PT ;  /* 0x0000000f0e00720c */ /* 0x020fe20003f05270 */
[----:B------:R-:W-:-:S12]  /*0a20*/  IMAD.MOV.U32 R4, RZ, RZ, R5 ;  /* 0x000000ffff047224 */ /* 0x000fd800078e0005 */
[----:B------:R-:W-:Y:S05]  /*0a30*/  @!P0 BREAK.RELIABLE B2 ;  /* 0x0000000000028942 */ /* 0x000fea0003800100 */
[----:B------:R-:W-:Y:S05]  /*0a40*/  @!P0 BRA `(.L_x_1089) ;  /* 0x0000000000948947 */ /* 0x000fea0003800000 */
[----:B------:R-:W-:-:S07]  /*0a50*/  MOV R13, R12 ;  /* 0x0000000c000d7202 */ /* 0x000fce0000000f00 */
.L_x_1091:
[----:B------:R-:W-:Y:S05]  /*0a60*/  BSYNC.RELIABLE B2 ;  /* 0x0000000000027941 */ /* 0x000fea0003800100 */
.L_x_1090:
        /* <DEDUP_REMOVED lines=27> */
[----:B---3--:R-:W-:Y:S05]  /*0c20*/  CALL.REL.NOINC `($__internal_0_$__cuda_sm20_dsqrt_rn_f64_mediumpath_v1) ;  /* 0x0000000000447944 */ /* 0x008fea0003c00000 */
[----:B------:R-:W-:Y:S01]  /*0c30*/  IMAD.MOV.U32 R24, RZ, RZ, R28 ;  /* 0x000000ffff187224 */ /* 0x000fe200078e001c */
[----:B------:R-:W-:-:S07]  /*0c40*/  MOV R25, R29 ;  /* 0x0000001d00197202 */ /* 0x000fce0000000f00 */
.L_x_1093:
[----:B------:R-:W-:Y:S05]  /*0c50*/  BSYNC.RECONVERGENT B2 ;  /* 0x0000000000027941 */ /* 0x000fea0003800200 */
.L_x_1092:
[----:B------:R-:W0:Y:S01]  /*0c60*/  F2F.F32.F64 R25, R24 ;  /* 0x0000001800197310 */ /* 0x000e220000301000 */
[----:B------:R-:W-:Y:S01]  /*0c70*/  IMAD.MOV.U32 R4, RZ, RZ, R5 ;  /* 0x000000ffff047224 */ /* 0x000fe200078e0005 */
[----:B0-----:R-:W-:-:S04]  /*0c80*/  FSETP.GT.AND P0, PT, R0, R25, PT ;  /* 0x000000190000720b */ /* 0x001fc80003f04000 */
[----:B------:R-:W-:-:S09]  /*0c90*/  FSEL R0, R25, R0, P0 ;  /* 0x0000000019007208 */ /* 0x000fd20000000000 */
.L_x_1089:
[----:B------:R-:W-:Y:S05]  /*0ca0*/  BSYNC.RECONVERGENT B1 ;  /* 0x0000000000017941 */ /* 0x000fea0003800200 */
.L_x_1088:
[----:B------:R-:W-:-:S04]  /*0cb0*/  IADD3 R5, PT, PT, R4, 0x1, RZ ;  /* 0x0000000104057810 */ /* 0x000fc80007ffe0ff */
[----:B------:R-:W-:-:S13]  /*0cc0*/  ISETP.GE.AND P0, PT, R5, UR8, PT ;  /* 0x0000000805007c0c */ /* 0x000fda000bf06270 */
[----:B------:R-:W-:Y:S05]  /*0cd0*/  @!P0 BRA `(.L_x_1094) ;  /* 0xfffffff800e88947 */ /* 0x000fea000383ffff */
.L_x_1087:
[----:B0-----:R-:W-:Y:S05]  /*0ce0*/  BSYNC.RECONVERGENT B0 ;  /* 0x0000000000007941 */ /* 0x001fea0003800200 */
.L_x_1086:
[----:B------:R-:W-:Y:S05]  /*0cf0*/  WARPSYNC.ALL ;  /* 0x0000000000007948 */ /* 0x000fea0003800000 */
[----:B------:R-:W0:Y:S02]  /*0d00*/  LDC.64 R4, c[0x0][0x3a8] ;  /* 0x0000ea00ff047b82 */ /* 0x000e240000000a00 */
[----:B0-----:R-:W-:-:S05]  /*0d10*/  IMAD.WIDE R4, R2, 0x4, R4 ;  /* 0x0000000402047825 */ /* 0x001fca00078e0204 */
[----:B------:R-:W-:Y:S01]  /*0d20*/  STG.E desc[UR6][R4.64], R0 ;  /* 0x0000000004007986 */ /* 0x000fe2000c101906 */
[----:B------:R-:W-:Y:S05]  /*0d30*/  EXIT ;  /* 0x000000000000794d */ /* 0x000fea0003800000 */
        .weak           $__internal_0_$__cuda_sm20_dsqrt_rn_f64_mediumpath_v1
        .type           $__internal_0_$__cuda_sm20_dsqrt_rn_f64_mediumpath_v1,@function
        .size           $__internal_0_$__cuda_sm20_dsqrt_rn_f64_mediumpath_v1,(.L_x_1111 - $__internal_0_$__cuda_sm20_dsqrt_rn_f64_mediumpath_v1)
$__internal_0_$__cuda_sm20_dsqrt_rn_f64_mediumpath_v1:
[----:B------:R-:W-:Y:S01]  /*0d40*/  ISETP.GE.U32.AND P0, PT, R14, -0x3400000, PT ;  /* 0xfcc000000e00780c */ /* 0x000fe20003f06070 */
[----:B------:R-:W-:Y:S01]  /*0d50*/  BSSY.RECONVERGENT B3, `(.L_x_1095) ;  /* 0x0000024000037945 */ /* 0x000fe20003800200 */
[----:B------:R-:W-:-:S11]  /*0d60*/  IMAD.MOV.U32 R14, RZ, RZ, R26 ;  /* 0x000000ffff0e7224 */ /* 0x000fd600078e001a */
[----:B------:R-:W-:Y:S05]  /*0d70*/  @!P0 BRA `(.L_x_1096) ;  /* 0x0000000000208947 */ /* 0x000fea0003800000 */
[----:B------:R-:W-:-:S10]  /*0d80*/  DFMA.RM R8, R12, R8, R6 ;  /* 0x000000080c08722b */ /* 0x000fd40000004006 */
[----:B------:R-:W-:-:S04]  /*0d90*/  IADD3 R6, P0, PT, R8, 0x1, RZ ;  /* 0x0000000108067810 */ /* 0x000fc80007f1e0ff */
[----:B------:R-:W-:-:S06]  /*0da0*/  IADD3.X R7, PT, PT, RZ, R9, RZ, P0, !PT ;  /* 0x00000009ff077210 */ /* 0x000fcc00007fe4ff */
[----:B------:R-:W-:-:S08]  /*0db0*/  DFMA.RP R14, -R8, R6, R14 ;  /* 0x00000006080e722b */ /* 0x000fd0000000810e */
[----:B------:R-:W-:-:S06]  /*0dc0*/  DSETP.GT.AND P0, PT, R14, RZ, PT ;  /* 0x000000ff0e00722a */ /* 0x000fcc0003f04000 */
[----:B------:R-:W-:Y:S02]  /*0dd0*/  FSEL R6, R6, R8, P0 ;  /* 0x0000000806067208 */ /* 0x000fe40000000000 */
[----:B------:R-:W-:Y:S01]  /*0de0*/  FSEL R7, R7, R9, P0 ;  /* 0x0000000907077208 */ /* 0x000fe20000000000 */
[----:B------:R-:W-:Y:S06]  /*0df0*/  BRA `(.L_x_1097) ;  /* 0x0000000000647947 */ /* 0x000fec0003800000 */
.L_x_1096:
[----:B------:R-:W-:-:S14]  /*0e00*/  DSETP.NE.AND P0, PT, R14, RZ, PT ;  /* 0x000000ff0e00722a */ /* 0x000fdc0003f05000 */
[----:B------:R-:W-:Y:S05]  /*0e10*/  @!P0 BRA `(.L_x_1098) ;  /* 0x0000000000588947 */ /* 0x000fea0003800000 */
[----:B------:R-:W-:-:S13]  /*0e20*/  ISETP.GE.AND P0, PT, R15, RZ, PT ;  /* 0x000000ff0f00720c */ /* 0x000fda0003f06270 */
[----:B------:R-:W-:Y:S01]  /*0e30*/  @!P0 IMAD.MOV.U32 R6, RZ, RZ, 0x0 ;  /* 0x00000000ff068424 */ /* 0x000fe200078e00ff */
[----:B------:R-:W-:Y:S01]  /*0e40*/  @!P0 MOV R7, 0xfff80000 ;  /* 0xfff8000000078802 */ /* 0x000fe20000000f00 */
[----:B------:R-:W-:Y:S06]  /*0e50*/  @!P0 BRA `(.L_x_1097) ;  /* 0x00000000004c8947 */ /* 0x000fec0003800000 */
[----:B------:R-:W-:-:S13]  /*0e60*/  ISETP.GT.AND P0, PT, R15, 0x7fefffff, PT ;  /* 0x7fefffff0f00780c */ /* 0x000fda0003f04270 */
[----:B------:R-:W-:Y:S05]  /*0e70*/  @P0 BRA `(.L_x_1098) ;  /* 0x0000000000400947 */ /* 0x000fea0003800000 */
[----:B------:R-:W-:Y:S01]  /*0e80*/  DMUL R14, R14, 8.11296384146066816958e+31 ;  /* 0x469000000e0e7828 */ /* 0x000fe20000000000 */
[----:B------:R-:W-:Y:S01]  /*0e90*/  IMAD.MOV.U32 R12, RZ, RZ, RZ ;  /* 0x000000ffff0c7224 */ /* 0x000fe200078e00ff */
[----:B------:R-:W-:Y:S01]  /*0ea0*/  MOV R8, 0x0 ;  /* 0x0000000000087802 */ /* 0x000fe20000000f00 */
[----:B------:R-:W-:-:S03]  /*0eb0*/  IMAD.MOV.U32 R9, RZ, RZ, 0x3fd80000 ;  /* 0x3fd80000ff097424 */ /* 0x000fc600078e00ff */
[----:B------:R-:W0:Y:S02]  /*0ec0*/  MUFU.RSQ64H R13, R15 ;  /* 0x0000000f000d7308 */ /* 0x000e240000001c00 */
[----:B0-----:R-:W-:-:S08]  /*0ed0*/  DMUL R6, R12, R12 ;  /* 0x0000000c0c067228 */ /* 0x001fd00000000000 */
[----:B------:R-:W-:-:S08]  /*0ee0*/  DFMA R6, R14, -R6, 1 ;  /* 0x3ff000000e06742b */ /* 0x000fd00000000806 */
[----:B------:R-:W-:Y:S02]  /*0ef0*/  DFMA R8, R6, R8, 0.5 ;  /* 0x3fe000000608742b */ /* 0x000fe40000000008 */
[----:B------:R-:W-:-:S08]  /*0f00*/  DMUL R6, R12, R6 ;  /* 0x000000060c067228 */ /* 0x000fd00000000000 */
[----:B------:R-:W-:-:S08]  /*0f10*/  DFMA R8, R8, R6, R12 ;  /* 0x000000060808722b */ /* 0x000fd0000000000c */
[----:B------:R-:W-:Y:S02]  /*0f20*/  DMUL R6, R14, R8 ;  /* 0x000000080e067228 */ /* 0x000fe40000000000 */
[----:B------:R-:W-:-:S06]  /*0f30*/  IADD3 R9, PT, PT, R9, -0x100000, RZ ;  /* 0xfff0000009097810 */ /* 0x000fcc0007ffe0ff */
[----:B------:R-:W-:-:S08]  /*0f40*/  DFMA R12, R6, -R6, R14 ;  /* 0x80000006060c722b */ /* 0x000fd0000000000e */
[----:B------:R-:W-:-:S10]  /*0f50*/  DFMA R6, R8, R12, R6 ;  /* 0x0000000c0806722b */ /* 0x000fd40000000006 */
[----:B------:R-:W-:Y:S01]  /*0f60*/  VIADD R7, R7, 0xfcb00000 ;  /* 0xfcb0000007077836 */ /* 0x000fe20000000000 */
[----:B------:R-:W-:Y:S06]  /*0f70*/  BRA `(.L_x_1097) ;  /* 0x0000000000047947 */ /* 0x000fec0003800000 */
.L_x_1098:
[----:B------:R-:W-:-:S11]  /*0f80*/  DADD R6, R14, R14 ;  /* 0x000000000e067229 */ /* 0x000fd6000000000e */
.L_x_1097:
[----:B------:R-:W-:Y:S05]  /*0f90*/  BSYNC.RECONVERGENT B3 ;  /* 0x0000000000037941 */ /* 0x000fea0003800200 */
.L_x_1095:
[----:B------:R-:W-:Y:S01]  /*0fa0*/  MOV R28, R6 ;  /* 0x00000006001c7202 */ /* 0x000fe20000000f00 */
[----:B------:R-:W-:Y:S01]  /*0fb0*/  IMAD.MOV.U32 R29, RZ, RZ, R7 ;  /* 0x000000ffff1d7224 */ /* 0x000fe200078e0007 */
[----:B------:R-:W-:Y:S01]  /*0fc0*/  MOV R6, R4 ;  /* 0x0000000400067202 */ /* 0x000fe20000000f00 */
[----:B------:R-:W-:-:S04]  /*0fd0*/  IMAD.MOV.U32 R7, RZ, RZ, 0x0 ;  /* 0x00000000ff077424 */ /* 0x000fc800078e00ff */
[----:B------:R-:W-:Y:S05]  /*0fe0*/  RET.REL.NODEC R6 `(_Z11Forca_BrutaiiiPiS_S_Pff) ;  /* 0xfffffff006047950 */ /* 0x000fea0003c3ffff */
.L_x_1099:
        /* <DEDUP_REMOVED lines=9> */
.L_x_1111:


//--------------------- .text._Z17calculaDistanciasjPiS_S_Pf --------------------------
	.section	.text._Z17calculaDistanciasjPiS_S_Pf,"ax",@progbits
	.align	128
        .global         _Z17calculaDistanciasjPiS_S_Pf
        .type           _Z17calculaDistanciasjPiS_S_Pf,@function
        .size           _Z17calculaDistanciasjPiS_S_Pf,(.L_x_1112 - _Z17calculaDistanciasjPiS_S_Pf)
        .other          _Z17calculaDistanciasjPiS_S_Pf,@"STO_CUDA_ENTRY STV_DEFAULT"
_Z17calculaDistanciasjPiS_S_Pf:
.text._Z17calculaDistanciasjPiS_S_Pf:
[----:B------:R-:W-:Y:S01]  /*0000*/  LDC R1, c[0x0][0x37c] ;  /* 0x0000df00ff017b82 */ /* 0x000fe20000000800 */
[----:B------:R-:W0:Y:S07]  /*0010*/  S2R R3, SR_TID.X ;  /* 0x0000000000037919 */ /* 0x000e2e0000002100 */
[----:B------:R-:W0:Y:S01]  /*0020*/  S2UR UR5, SR_CTAID.X ;  /* 0x00000000000579c3 */ /* 0x000e220000002500 */
[----:B------:R-:W1:Y:S07]  /*0030*/  LDCU UR4, c[0x0][0x380] ;  /* 0x00007000ff0477ac */ /* 0x000e6e0008000800 */
[----:B------:R-:W0:Y:S01]  /*0040*/  LDC R0, c[0x0][0x360] ;  /* 0x0000d800ff007b82 */ /* 0x000e220000000800 */
[----:B-1----:R-:W-:Y:S01]  /*0050*/  UIADD3 UR4, UPT, UPT, UR4, -0x1, URZ ;  /* 0xffffffff04047890 */ /* 0x002fe2000fffe0ff */
[----:B0-----:R-:W-:-:S05]  /*0060*/  IMAD R0, R0, UR5, R3 ;  /* 0x0000000500007c24 */ /* 0x001fca000f8e0203 */
[----:B------:R-:W-:-:S13]  /*0070*/  ISETP.GE.U32.AND P0, PT, R0, UR4, PT ;  /* 0x0000000400007c0c */ /* 0x000fda000bf06070 */
[----:B------:R-:W-:Y:S05]  /*0080*/  @P0 EXIT ;  /* 0x000000000000094d */ /* 0x000fea0003800000 */
[----:B------:R-:W0:Y:S01]  /*0090*/  LDC.64 R2, c[0x0][0x388] ;  /* 0x0000e200ff027b82 */ /* 0x000e220000000a00 */
[----:B------:R-:W1:Y:S07]  /*00a0*/  LDCU.64 UR4, c[0x0][0x358] ;  /* 0x00006b00ff0477ac */ /* 0x000e6e0008000a00 */
[----:B------:R-:W2:Y:S01]  /*00b0*/  LDC.64 R6, c[0x0][0x398] ;  /* 0x0000e600ff067b82 */ /* 0x000ea20000000a00 */
[----:B0-----:R-:W-:-:S05]  /*00c0*/  IMAD.WIDE R2, R0, 0x4, R2 ;  /* 0x0000000400027825 */ /* 0x001fca00078e0202 */
[----:B-1----:R-:W3:Y:S04]  /*00d0*/  LDG.E R4, desc[UR4][R2.64] ;  /* 0x0000000402047981 */ /* 0x002ee8000c1e1900 */
[----:B------:R-:W3:Y:S01]  /*00e0*/  LDG.E R5, desc[UR4][R2.64+0x4] ;  /* 0x0000040402057981 */ /* 0x000ee2000c1e1900 */
[----:B------:R-:W-:Y:S01]  /*00f0*/  BSSY.RECONVERGENT B0, `(.L_x_1100) ;  /* 0x0000015000007945 */ /* 0x000fe20003800200 */
[----:B--2---:R-:W-:Y:S01]  /*0100*/  IMAD.WIDE R6, R0, 0x4, R6 ;  /* 0x0000000400067825 */ /* 0x004fe200078e0206 */
[----:B---3--:R-:W-:-:S13]  /*0110*/  ISETP.NE.AND P0, PT, R4, R5, PT ;  /* 0x000000050400720c */ /* 0x008fda0003f05270 */
[----:B------:R-:W-:Y:S05]  /*0120*/  @!P0 BRA `(.L_x_1101) ;  /* 0x0000000000188947 */ /* 0x000fea0003800000 */
[----:B------:R-:W0:Y:S01]  /*0130*/  LDC.64 R2, c[0x0][0x390] ;  /* 0x0000e400ff027b82 */ /* 0x000e220000000a00 */
[----:B------:R1:W5:Y:S01]  /*0140*/  LDG.E R10, desc[UR4][R6.64] ;  /* 0x00000004060a7981 */ /* 0x000362000c1e1900 */
[----:B0-----:R-:W-:-:S05]  /*0150*/  IMAD.WIDE R2, R0, 0x4, R2 ;  /* 0x0000000400027825 */ /* 0x001fca00078e0202 */
[----:B------:R1:W5:Y:S04]  /*0160*/  LDG.E R8, desc[UR4][R2.64] ;  /* 0x0000000402087981 */ /* 0x000368000c1e1900 */
[----:B------:R1:W5:Y:S01]  /*0170*/  LDG.E R9, desc[UR4][R2.64+0x4] ;  /* 0x0000040402097981 */ /* 0x000362000c1e1900 */
[----:B------:R-:W-:Y:S05]  /*0180*/  BRA `(.L_x_1102) ;  /* 0x00000000002c7947 */ /* 0x000fea0003800000 */
.L_x_1101:
[----:B------:R-:W0:Y:S01]  /*0190*/  LDC.64 R2, c[0x0][0x390] ;  /* 0x0000e400ff027b82 */ /* 0x000e220000000a00 */
[----:B------:R2:W5:Y:S01]  /*01a0*/  LDG.E R10, desc[UR4][R6.64] ;  /* 0x00000004060a7981 */ /* 0x000562000c1e1900 */
[----:B0-----:R-:W-:-:S05]  /*01b0*/  IMAD.WIDE R2, R0, 0x4, R2 ;  /* 0x0000000400027825 */ /* 0x001fca00078e0202 */
[----:B------:R-:W3:Y:S04]  /*01c0*/  LDG.E R8, desc[UR4][R2.64] ;  /* 0x0000000402087981 */ /* 0x000ee8000c1e1900 */
[----:B------:R-:W3:Y:S02]  /*01d0*/  LDG.E R9, desc[UR4][R2.64+0x4] ;  /* 0x0000040402097981 */ /* 0x000ee4000c1e1900 */
[----:B---3--:R-:W-:-:S13]  /*01e0*/  ISETP.NE.AND P0, PT, R8, R9, PT ;  /* 0x000000090800720c */ /* 0x008fda0003f05270 */
[----:B--2---:R-:W-:Y:S05]  /*01f0*/  @P0 BRA `(.L_x_1102) ;  /* 0x0000000000100947 */ /* 0x004fea0003800000 */
[----:B------:R-:W2:Y:S02]  /*0200*/  LDG.E R3, desc[UR4][R6.64+0x4] ;  /* 0x0000040406037981 */ /* 0x000ea4000c1e1900 */
[----:B--2--5:R-:W-:-:S13]  /*0210*/  ISETP.NE.AND P0, PT, R10, R3, PT ;  /* 0x000000030a00720c */ /* 0x024fda0003f05270 */
[----:B------:R-:W-:Y:S05]  /*0220*/  @!P0 BRA `(.L_x_1103) ;  /* 0x0000000000948947 */ /* 0x000fea0003800000 */
[----:B------:R-:W-:-:S07]  /*0230*/  IMAD.MOV.U32 R9, RZ, RZ, R8 ;  /* 0x000000ffff097224 */ /* 0x000fce00078e0008 */
.L_x_1102:
[----:B------:R-:W-:Y:S05]  /*0240*/  BSYNC.RECONVERGENT B0 ;  /* 0x0000000000007941 */ /* 0x000fea0003800200 */
.L_x_1100:
[----:B-1----:R0:W2:Y:S01]  /*0250*/  LDG.E R7, desc[UR4][R6.64+0x4] ;  /* 0x0000040406077981 */ /* 0x0020a2000c1e1900 */
[----:B------:R-:W-:Y:S01]  /*0260*/  IMAD.IADD R2, R4, 0x1, -R5 ;  /* 0x0000000104027824 */ /* 0x000fe200078e0a05 */
[----:B-----5:R-:W-:Y:S01]  /*0270*/  IADD3 R9, PT, PT, -R9, R8, RZ ;  /* 0x0000000809097210 */ /* 0x020fe20007ffe1ff */
[----:B------:R-:W-:Y:S02]  /*0280*/  BSSY.RECONVERGENT B0, `(.L_x_1104) ;  /* 0x000001a000007945 */ /* 0x000fe40003800200 */
[----:B------:R-:W-:-:S04]  /*0290*/  IMAD.WIDE R2, R2, R2, RZ ;  /* 0x0000000202027225 */ /* 0x000fc800078e02ff */
[----:B0-----:R-:W-:Y:S02]  /*02a0*/  IMAD.MOV.U32 R6, RZ, RZ, 0x0 ;  /* 0x00000000ff067424 */ /* 0x001fe400078e00ff */
[----:B------:R-:W-:-:S04]  /*02b0*/  IMAD.WIDE R2, R9, R9, R2 ;  /* 0x0000000909027225 */ /* 0x000fc800078e0202 */
[----:B--2---:R-:W-:Y:S01]  /*02c0*/  IMAD.IADD R5, R10, 0x1, -R7 ;  /* 0x000000010a057824 */ /* 0x004fe200078e0a07 */
[----:B------:R-:W-:-:S03]  /*02d0*/  MOV R7, 0x3fd80000 ;  /* 0x3fd8000000077802 */ /* 0x000fc60000000f00 */
[----:B------:R-:W-:-:S04]  /*02e0*/  IMAD.WIDE R2, R5, R5, R2 ;  /* 0x0000000505027225 */ /* 0x000fc800078e0202 */
        /* <DEDUP_REMOVED lines=15> */
[----:B------:R-:W-:-:S07]  /*03e0*/  MOV R2, 0x400 ;  /* 0x0000040000027802 */ /* 0x000fce0000000f00 */
[----:B------:R-:W-:Y:S05]  /*03f0*/  CALL.REL.NOINC `($__internal_1_$__cuda_sm20_dsqrt_rn_f64_mediumpath_v1) ;  /* 0x0000000000347944 */ /* 0x000fea0003c00000 */
[----:B------:R-:W-:Y:S01]  /*0400*/  IMAD.MOV.U32 R2, RZ, RZ, R4 ;  /* 0x000000ffff027224 */ /* 0x000fe200078e0004 */
[----:B------:R-:W-:-:S07]  /*0410*/  MOV R3, R5 ;  /* 0x0000000500037202 */ /* 0x000fce0000000f00 */
.L_x_1105:
[----:B------:R-:W-:Y:S05]  /*0420*/  BSYNC.RECONVERGENT B0 ;  /* 0x0000000000007941 */ /* 0x000fea0003800200 */
.L_x_1104:
[----:B------:R-:W0:Y:S01]  /*0430*/  LDC.64 R4, c[0x0][0x3a0] ;  /* 0x0000e800ff047b82 */ /* 0x000e220000000a00 */
[----:B------:R-:W1:Y:S01]  /*0440*/  F2F.F32.F64 R3, R2 ;  /* 0x0000000200037310 */ /* 0x000e620000301000 */
[----:B0-----:R-:W-:-:S05]  /*0450*/  IMAD.WIDE R4, R0, 0x4, R4 ;  /* 0x0000000400047825 */ /* 0x001fca00078e0204 */
[----:B-1----:R-:W-:Y:S01]  /*0460*/  STG.E desc[UR4][R4.64], R3 ;  /* 0x0000000304007986 */ /* 0x002fe2000c101904 */
[----:B------:R-:W-:Y:S05]  /*0470*/  EXIT ;  /* 0x000000000000794d */ /* 0x000fea0003800000 */
.L_x_1103:
[----:B------:R-:W0:Y:S01]  /*0480*/  LDC.64 R2, c[0x0][0x3a0] ;  /* 0x0000e800ff027b82 */ /* 0x000e220000000a00 */
[----:B------:R-:W-:Y:S02]  /*0490*/  IMAD.MOV.U32 R5, RZ, RZ, 0x4f000000 ;  /* 0x4f000000ff057424 */ /* 0x000fe400078e00ff */
[----:B0-----:R-:W-:-:S05]  /*04a0*/  IMAD.WIDE R2, R0, 0x4, R2 ;  /* 0x0000000400027825 */ /* 0x001fca00078e0202 */
[----:B------:R-:W-:Y:S01]  /*04b0*/  STG.E desc[UR4][R2.64], R5 ;  /* 0x0000000502007986 */ /* 0x000fe2000c101904 */
[----:B------:R-:W-:Y:S05]  /*04c0*/  EXIT ;  /* 0x000000000000794d */ /* 0x000fea0003800000 */
        .weak           $__internal_1_$__cuda_sm20_dsqrt_rn_f64_mediumpath_v1
        .type           $__internal_1_$__cuda_sm20_dsqrt_rn_f64_mediumpath_v1,@function
        .size           $__internal_1_$__cuda_sm20_dsqrt_rn_f64_mediumpath_v1,(.L_x_1112 - $__internal_1_$__cuda_sm20_dsqrt_rn_f64_mediumpath_v1)
$__internal_1_$__cuda_sm20_dsqrt_rn_f64_mediumpath_v1:
[----:B------:R-:W-:Y:S01]  /*04d0*/  ISETP.GE.U32.AND P0, PT, R8, -0x3400000, PT ;  /* 0xfcc000000800780c */ /* 0x000fe20003f06070 */
[----:B------:R-:W-:Y:S01]  /*04e0*/  BSSY.RECONVERGENT B1, `(.L_x_1106) ;  /* 0x0000028000017945 */ /* 0x000fe20003800200 */
[----:B------:R-:W-:Y:S01]  /*04f0*/  MOV R11, R7 ;  /* 0x00000007000b7202 */ /* 0x000fe20000000f00 */
[----:B------:R-:W-:Y:S01]  /*0500*/  IMAD.MOV.U32 R6, RZ, RZ, R4 ;  /* 0x000000ffff067224 */ /* 0x000fe200078e0004 */
[----:B------:R-:W-:Y:S01]  /*0510*/  MOV R7, R5 ;  /* 0x0000000500077202 */ /* 0x000fe20000000f00 */
[----:B------:R-:W-:Y:S01]  /*0520*/  IMAD.MOV.U32 R4, RZ, RZ, R14 ;  /* 0x000000ffff047224 */ /* 0x000fe200078e000e */
[----:B------:R-:W-:-:S07]  /*0530*/  MOV R5, R15 ;  /* 0x0000000f00057202 */ /* 0x000fce0000000f00 */
[----:B------:R-:W-:Y:S05]  /*0540*/  @!P0 BRA `(.L_x_1107) ;  /* 0x0000000000208947 */ /* 0x000fea0003800000 */
[----:B------:R-:W-:-:S10]  /*0550*/  DFMA.RM R4, R4, R10, R12 ;  /* 0x0000000a0404722b */ /* 0x000fd4000000400c */
[----:B------:R-:W-:-:S05]  /*0560*/  IADD3 R8, P0, PT, R4, 0x1, RZ ;  /* 0x0000000104087810 */ /* 0x000fca0007f1e0ff */
[----:B------:R-:W-:-:S06]  /*0570*/  IMAD.X R9, RZ, RZ, R5, P0 ;  /* 0x000000ffff097224 */ /* 0x000fcc00000e0605 */
[----:B------:R-:W-:-:S08]  /*0580*/  DFMA.RP R6, -R4, R8, R6 ;  /* 0x000000080406722b */ /* 0x000fd00000008106 */
[----:B------:R-:W-:-:S06]  /*0590*/  DSETP.GT.AND P0, PT, R6, RZ, PT ;  /* 0x000000ff0600722a */ /* 0x000fcc0003f04000 */
[----:B------:R-:W-:Y:S02]  /*05a0*/  FSEL R4, R8, R4, P0 ;  /* 0x0000000408047208 */ /* 0x000fe40000000000 */
[----:B------:R-:W-:Y:S01]  /*05b0*/  FSEL R5, R9, R5, P0 ;  /* 0x0000000509057208 */ /* 0x000fe20000000000 */
[----:B------:R-:W-:Y:S06]  /*05c0*/  BRA `(.L_x_1108) ;  /* 0x0000000000647947 */ /* 0x000fec0003800000 */
.L_x_1107:
[----:B------:R-:W-:-:S14]  /*05d0*/  DSETP.NE.AND P0, PT, R6, RZ, PT ;  /* 0x000000ff0600722a */ /* 0x000fdc0003f05000 */
[----:B------:R-:W-:Y:S05]  /*05e0*/  @!P0 BRA `(.L_x_1109) ;  /* 0x0000000000588947 */ /* 0x000fea0003800000 */
[----:B------:R-:W-:-:S13]  /*05f0*/  ISETP.GE.AND P0, PT, R7, RZ, PT ;  /* 0x000000ff0700720c */ /* 0x000fda0003f06270 */
[----:B------:R-:W-:Y:S01]  /*0600*/  @!P0 MOV R4, 0x0 ;  /* 0x0000000000048802 */ /* 0x000fe20000000f00 */
[----:B------:R-:W-:Y:S01]  /*0610*/  @!P0 IMAD.MOV.U32 R5, RZ, RZ, -0x80000 ;  /* 0xfff80000ff058424 */ /* 0x000fe200078e00ff */
[----:B------:R-:W-:Y:S06]  /*0620*/  @!P0 BRA `(.L_x_1108) ;  /* 0x00000000004c8947 */ /* 0x000fec0003800000 */
[----:B------:R-:W-:-:S13]  /*0630*/  ISETP.GT.AND P0, PT, R7, 0x7fefffff, PT ;  /* 0x7fefffff0700780c */ /* 0x000fda0003f04270 */
[----:B------:R-:W-:Y:S05]  /*0640*/  @P0 BRA `(.L_x_1109) ;  /* 0x0000000000400947 */ /* 0x000fea0003800000 */
[----:B------:R-:W-:Y:S01]  /*0650*/  DMUL R4, R6, 8.11296384146066816958e+31 ;  /* 0x4690000006047828 */ /* 0x000fe20000000000 */
[----:B------:R-:W-:Y:S01]  /*0660*/  IMAD.MOV.U32 R10, RZ, RZ, 0x0 ;  /* 0x00000000ff0a7424 */ /* 0x000fe200078e00ff */
[----:B------:R-:W-:Y:S02]  /*0670*/  MOV R6, RZ ;  /* 0x000000ff00067202 */ /* 0x000fe40000000f00 */
[----:B------:R-:W-:Y:S02]  /*0680*/  MOV R11, 0x3fd80000 ;  /* 0x3fd80000000b7802 */ /* 0x000fe40000000f00 */
[----:B------:R-:W0:Y:S02]  /*0690*/  MUFU.RSQ64H R7, R5 ;  /* 0x0000000500077308 */ /* 0x000e240000001c00 */
[----:B0-----:R-:W-:-:S08]  /*06a0*/  DMUL R8, R6, R6 ;  /* 0x0000000606087228 */ /* 0x001fd00000000000 */
[----:B------:R-:W-:-:S08]  /*06b0*/  DFMA R8, R4, -R8, 1 ;  /* 0x3ff000000408742b */ /* 0x000fd00000000808 */
[----:B------:R-:W-:Y:S02]  /*06c0*/  DFMA R10, R8, R10, 0.5 ;  /* 0x3fe00000080a742b */ /* 0x000fe4000000000a */
[----:B------:R-:W-:-:S08]  /*06d0*/  DMUL R8, R6, R8 ;  /* 0x0000000806087228 */ /* 0x000fd00000000000 */
[----:B------:R-:W-:-:S08]  /*06e0*/  DFMA R8, R10, R8, R6 ;  /* 0x000000080a08722b */ /* 0x000fd00000000006 */
[----:B------:R-:W-:Y:S02]  /*06f0*/  DMUL R6, R4, R8 ;  /* 0x0000000804067228 */ /* 0x000fe40000000000 */
[----:B------:R-:W-:-:S06]  /*0700*/  VIADD R9, R9, 0xfff00000 ;  /* 0xfff0000009097836 */ /* 0x000fcc0000000000 */
[----:B------:R-:W-:-:S08]  /*0710*/  DFMA R10, R6, -R6, R4 ;  /* 0x80000006060a722b */ /* 0x000fd00000000004 */
[----:B------:R-:W-:-:S10]  /*0720*/  DFMA R4, R8, R10, R6 ;  /* 0x0000000a0804722b */ /* 0x000fd40000000006 */
[----:B------:R-:W-:Y:S01]  /*0730*/  IADD3 R5, PT, PT, R5, -0x3500000, RZ ;  /* 0xfcb0000005057810 */ /* 0x000fe20007ffe0ff */
[----:B------:R-:W-:Y:S06]  /*0740*/  BRA `(.L_x_1108) ;  /* 0x0000000000047947 */ /* 0x000fec0003800000 */
.L_x_1109:
[----:B------:R-:W-:-:S11]  /*0750*/  DADD R4, R6, R6 ;  /* 0x0000000006047229 */ /* 0x000fd60000000006 */
.L_x_1108:
[----:B------:R-:W-:Y:S05]  /*0760*/  BSYNC.RECONVERGENT B1 ;  /* 0x0000000000017941 */ /* 0x000fea0003800200 */
.L_x_1106:
[----:B------:R-:W-:-:S04]  /*0770*/  IMAD.MOV.U32 R3, RZ, RZ, 0x0 ;  /* 0x00000000ff037424 */ /* 0x000fc800078e00ff */
[----:B------:R-:W-:Y:S05]  /*0780*/  RET.REL.NODEC R2 `(_Z17calculaDistanciasjPiS_S_Pf) ;  /* 0xfffffff8021c7950 */ /* 0x000fea0003c3ffff */
.L_x_1110:
        /* <DEDUP_REMOVED lines=15> */
.L_x_1112:


//--------------------- .nv.shared._ZN3cub18CUB_300001_SM_10006detail10radix_sort29DeviceRadixSortOnesweepKernelINS1_5radix10policy_hubIiiyE10Policy1000ELNS0_9SortOrderE0EiiyiiNS1_21identity_decomposer_tEEEvPT5_SB_PT3_PKSC_PT1_PKSG_PT2_PKSK_T4_iiT6_ --------------------------
	.section	.nv.shared._ZN3cub18CUB_300001_SM_10006detail10radix_sort29DeviceRadixSortOnesweepKernelINS1_5radix10policy_hubIiiyE10Policy1000ELNS0_9SortOrderE0EiiyiiNS1_21identity_decomposer_tEEEvPT5_SB_PT3_PKSC_PT1_PKSG_PT2_PKSK_T4_iiT6_,"aw",@nobits
	.sectionflags	@""
	.align	16
.nv.shared._ZN3cub18CUB_300001_SM_10006detail10radix_sort29DeviceRadixSortOnesweepKernelINS1_5radix10policy_hubIiiyE10Policy1000ELNS0_9SortOrderE0EiiyiiNS1_21identity_decomposer_tEEEvPT5_SB_PT3_PKSC_PT1_PKSG_PT2_PKSK_T4_iiT6_:
	.zero		29184


//--------------------- .nv.shared.reserved.0     --------------------------
	.section	.nv.shared.reserved.0,"aw",@nobits
	.weak		__nv_reservedSMEM_offset_0_alias
	.size		__nv_reservedSMEM_offset_0_alias, 0, 64
	.other		__nv_reservedSMEM_offset_0_alias,@"STO_CUDA_RESERVED_SHARED STV_DEFAULT"
__nv_reservedSMEM_offset_0_alias:
	.zero		0
	.zero		64


//--------------------- .nv.global                --------------------------
	.section	.nv.global,"aw",@nobits
.nv.global:
	.type		_ZN34_INTERNAL_b397a680_4_k_cu_79a5ef8c6thrust24THRUST_300001_SM_1000_NS12placeholders2_8E,@object
	.size		_ZN34_INTERNAL_b397a680_4_k_cu_79a5ef8c6thrust24THRUST_300001_SM_1000_NS12placeholders2_8E,(_ZN34_INTERNAL_b397a680_4_k_cu_79a5ef8c4cuda3std3__436_GLOBAL__N__b397a680_4_k_cu_79a5ef8c6ignoreE - _ZN34_INTERNAL_b397a680_4_k_cu_79a5ef8c6thrust24THRUST_300001_SM_1000_NS12placeholders2_8E)
_ZN34_INTERNAL_b397a680_4_k_cu_79a5ef8c6thrust24THRUST_300001_SM_1000_NS12placeholders2_8E:
	.zero		1
	.type		_ZN34_INTERNAL_b397a680_4_k_cu_79a5ef8c4cuda3std3__436_GLOBAL__N__b397a680_4_k_cu_79a5ef8c6ignoreE,@object
	.size		_ZN34_INTERNAL_b397a680_4_k_cu_79a5ef8c4cuda3std3__436_GLOBAL__N__b397a680_4_k_cu_79a5ef8c6ignoreE,(_ZN34_INTERNAL_b397a680_4_k_cu_79a5ef8c4cuda3std6ranges3__45__cpo4dataE - _ZN34_INTERNAL_b397a680_4_k_cu_79a5ef8c4cuda3std3__436_GLOBAL__N__b397a680_4_k_cu_79a5ef8c6ignoreE)
_ZN34_INTERNAL_b397a680_4_k_cu_79a5ef8c4cuda3std3__436_GLOBAL__N__b397a680_4_k_cu_79a5ef8c6ignoreE:
	.zero		1
	.type		_ZN34_INTERNAL_b397a680_4_k_cu_79a5ef8c4cuda3std6ranges3__45__cpo4dataE,@object
	.size		_ZN34_INTERNAL_b397a680_4_k_cu_79a5ef8c4cuda3std6ranges3__45__cpo4dataE,(_ZN34_INTERNAL_b397a680_4_k_cu_79a5ef8c6thrust24THRUST_300001_SM_1000_NS6system3cpp3parE - _ZN34_INTERNAL_b397a680_4_k_cu_79a5ef8c4cuda3std6ranges3__45__cpo4dataE)
_ZN34_INTERNAL_b397a680_4_k_cu_79a5ef8c4cuda3std6ranges3__45__cpo4dataE:
	.zero		1
	.type		_ZN34_INTERNAL_b397a680_4_k_cu_79a5ef8c6thrust24THRUST_300001_SM_1000_NS6system3cpp3parE,@object
	.size		_ZN34_INTERNAL_b397a680_4_k_cu_79a5ef8c6thrust24THRUST_300001_SM_1000_NS6system3cpp3parE,(_ZN34_INTERNAL_b397a680_4_k_cu_79a5ef8c4cuda3std3__45__cpo5beginE - _ZN34_INTERNAL_b397a680_4_k_cu_79a5ef8c6thrust24THRUST_300001_SM_1000_NS6system3cpp3parE)
_ZN34_INTERNAL_b397a680_4_k_cu_79a5ef8c6thrust24THRUST_300001_SM_1000_NS6system3cpp3parE:
	.zero		1
	.type		_ZN34_INTERNAL_b397a680_4_k_cu_79a5ef8c4cuda3std3__45__cpo5beginE,@object
	.size		_ZN34_INTERNAL_b397a680_4_k_cu_79a5ef8c4cuda3std3__45__cpo5beginE,(_ZN34_INTERNAL_b397a680_4_k_cu_79a5ef8c4cuda3std6ranges3__45__cpo5beginE - _ZN34_INTERNAL_b397a680_4_k_cu_79a5ef8c4cuda3std3__45__cpo5beginE)
_ZN34_INTERNAL_b397a680_4_k_cu_79a5ef8c4cuda3std3__45__cpo5beginE:
	.zero		1
	.type		_ZN34_INTERNAL_b397a680_4_k_cu_79a5ef8c4cuda3std6ranges3__45__cpo5beginE,@object
	.size		_ZN34_INTERNAL_b397a680_4_k_cu_79a5ef8c4cuda3std6ranges3__45__cpo5beginE,(_ZN34_INTERNAL_b397a680_4_k_cu_79a5ef8c6thrust24THRUST_300001_SM_1000_NS6deviceE - _ZN34_INTERNAL_b397a680_4_k_cu_79a5ef8c4cuda3std6ranges3__45__cpo5beginE)
_ZN34_INTERNAL_b397a680_4_k_cu_79a5ef8c4cuda3std6ranges3__45__cpo5beginE:
	.zero		1
	.type		_ZN34_INTERNAL_b397a680_4_k_cu_79a5ef8c6thrust24THRUST_300001_SM_1000_NS6deviceE,@object
	.size		_ZN34_INTERNAL_b397a680_4_k_cu_79a5ef8c6thrust24THRUST_300001_SM_1000_NS6deviceE,(_ZN34_INTERNAL_b397a680_4_k_cu_79a5ef8c4cuda3std3__47nulloptE - _ZN34_INTERNAL_b397a680_4_k_cu_79a5ef8c6thrust24THRUST_300001_SM_1000_NS6deviceE)
_ZN34_INTERNAL_b397a680_4_k_cu_79a5ef8c6thrust24THRUST_300001_SM_1000_NS6deviceE:
	.zero		1
	.type		_ZN34_INTERNAL_b397a680_4_k_cu_79a5ef8c4cuda3std3__47nulloptE,@object
	.size		_ZN34_INTERNAL_b397a680_4_k_cu_79a5ef8c4cuda3std3__47nulloptE,(_ZN34_INTERNAL_b397a680_4_k_cu_79a5ef8c4cuda3std6ranges3__45__cpo8distanceE - _ZN34_INTERNAL_b397a680_4_k_cu_79a5ef8c4cuda3std3__47nulloptE)
_ZN34_INTERNAL_b397a680_4_k_cu_79a5ef8c4cuda3std3__47nulloptE:
	.zero		1
	.type		_ZN34_INTERNAL_b397a680_4_k_cu_79a5ef8c4cuda3std6ranges3__45__cpo8distanceE,@object
	.size		_ZN34_INTERNAL_b397a680_4_k_cu_79a5ef8c4cuda3std6ranges3__45__cpo8distanceE,(_ZN34_INTERNAL_b397a680_4_k_cu_79a5ef8c6thrust24THRUST_300001_SM_1000_NS12placeholders2_4E - _ZN34_INTERNAL_b397a680_4_k_cu_79a5ef8c4cuda3std6ranges3__45__cpo8distanceE)
_ZN34_INTERNAL_b397a680_4_k_cu_79a5ef8c4cuda3std6ranges3__45__cpo8distanceE:
	.zero		1
	.type		_ZN34_INTERNAL_b397a680_4_k_cu_79a5ef8c6thrust24THRUST_300001_SM_1000_NS12placeholders2_4E,@object
	.size		_ZN34_INTERNAL_b397a680_4_k_cu_79a5ef8c6thrust24THRUST_300001_SM_1000_NS12placeholders2_4E,(_ZN34_INTERNAL_b397a680_4_k_cu_79a5ef8c4cuda3std3__45__cpo6rbeginE - _ZN34_INTERNAL_b397a680_4_k_cu_79a5ef8c6thrust24THRUST_300001_SM_1000_NS12placeholders2_4E)
_ZN34_INTERNAL_b397a680_4_k_cu_79a5ef8c6thrust24THRUST_300001_SM_1000_NS12placeholders2_4E:
	.zero		1
	.type		_ZN34_INTERNAL_b397a680_4_k_cu_79a5ef8c4cuda3std3__45__cpo6rbeginE,@object
	.size		_ZN34_INTERNAL_b397a680_4_k_cu_79a5ef8c4cuda3std3__45__cpo6rbeginE,(_ZN34_INTERNAL_b397a680_4_k_cu_79a5ef8c4cuda3std6ranges3__45__cpo7advanceE - _ZN34_INTERNAL_b397a680_4_k_cu_79a5ef8c4cuda3std3__45__cpo6rbeginE)
_ZN34_INTERNAL_b397a680_4_k_cu_79a5ef8c4cuda3std3__45__cpo6rbeginE:
	.zero		1
	.type		_ZN34_INTERNAL_b397a680_4_k_cu_79a5ef8c4cuda3std6ranges3__45__cpo7advanceE,@object
	.size		_ZN34_INTERNAL_b397a680_4_k_cu_79a5ef8c4cuda3std6ranges3__45__cpo7advanceE,(_ZN34_INTERNAL_b397a680_4_k_cu_79a5ef8c6thrust24THRUST_300001_SM_1000_NS12placeholders3_10E - _ZN34_INTERNAL_b397a680_4_k_cu_79a5ef8c4cuda3std6ranges3__45__cpo7advanceE)
_ZN34_INTERNAL_b397a680_4_k_cu_79a5ef8c4cuda3std6ranges3__45__cpo7advanceE:
	.zero		1
	.type		_ZN34_INTERNAL_b397a680_4_k_cu_79a5ef8c6thrust24THRUST_300001_SM_1000_NS12placeholders3_10E,@object
	.size		_ZN34_INTERNAL_b397a680_4_k_cu_79a5ef8c6thrust24THRUST_300001_SM_1000_NS12placeholders3_10E,(_ZN34_INTERNAL_b397a680_4_k_cu_79a5ef8c4cuda3std3__48in_placeE - _ZN34_INTERNAL_b397a680_4_k_cu_79a5ef8c6thrust24THRUST_300001_SM_1000_NS12placeholders3_10E)
_ZN34_INTERNAL_b397a680_4_k_cu_79a5ef8c6thrust24THRUST_300001_SM_1000_NS12placeholders3_10E:
	.zero		1
	.type		_ZN34_INTERNAL_b397a680_4_k_cu_79a5ef8c4cuda3std3__48in_placeE,@object
	.size		_ZN34_INTERNAL_b397a680_4_k_cu_79a5ef8c4cuda3std3__48in_placeE,(_ZN34_INTERNAL_b397a680_4_k_cu_79a5ef8c4cuda3std6ranges3__45__cpo4sizeE - _ZN34_INTERNAL_b397a680_4_k_cu_79a5ef8c4cuda3std3__48in_placeE)
_ZN34_INTERNAL_b397a680_4_k_cu_79a5ef8c4cuda3std3__48in_placeE:
	.zero		1
	.type		_ZN34_INTERNAL_b397a680_4_k_cu_79a5ef8c4cuda3std6ranges3__45__cpo4sizeE,@object
	.size		_ZN34_INTERNAL_b397a680_4_k_cu_79a5ef8c4cuda3std6ranges3__45__cpo4sizeE,(_ZN34_INTERNAL_b397a680_4_k_cu_79a5ef8c6thrust24THRUST_300001_SM_1000_NS12placeholders2_2E - _ZN34_INTERNAL_b397a680_4_k_cu_79a5ef8c4cuda3std6ranges3__45__cpo4sizeE)
_ZN34_INTERNAL_b397a680_4_k_cu_79a5ef8c4cuda3std6ranges3__45__cpo4sizeE:
	.zero		1
	.type		_ZN34_INTERNAL_b397a680_4_k_cu_79a5ef8c6thrust24THRUST_300001_SM_1000_NS12placeholders2_2E,@object
	.size		_ZN34_INTERNAL_b397a680_4_k_cu_79a5ef8c6thrust24THRUST_300001_SM_1000_NS12placeholders2_2E,(_ZN34_INTERNAL_b397a680_4_k_cu_79a5ef8c4cuda3std3__45__cpo6cbeginE - _ZN34_INTERNAL_b397a680_4_k_cu_79a5ef8c6thrust24THRUST_300001_SM_1000_NS12placeholders2_2E)
_ZN34_INTERNAL_b397a680_4_k_cu_79a5ef8c6thrust24THRUST_300001_SM_1000_NS12placeholders2_2E:
	.zero		1
	.type		_ZN34_INTERNAL_b397a680_4_k_cu_79a5ef8c4cuda3std3__45__cpo6cbeginE,@object
	.size		_ZN34_INTERNAL_b397a680_4_k_cu_79a5ef8c4cuda3std3__45__cpo6cbeginE,(_ZN34_INTERNAL_b397a680_4_k_cu_79a5ef8c4cuda3std6ranges3__45__cpo6cbeginE - _ZN34_INTERNAL_b397a680_4_k_cu_79a5ef8c4cuda3std3__45__cpo6cbeginE)
_ZN34_INTERNAL_b397a680_4_k_cu_79a5ef8c4cuda3std3__45__cpo6cbeginE:
	.zero		1
	.type		_ZN34_INTERNAL_b397a680_4_k_cu_79a5ef8c4cuda3std6ranges3__45__cpo6cbeginE,@object
	.size		_ZN34_INTERNAL_b397a680_4_k_cu_79a5ef8c4cuda3std6ranges3__45__cpo6cbeginE,(_ZN34_INTERNAL_b397a680_4_k_cu_79a5ef8c6thrust24THRUST_300001_SM_1000_NS12placeholders2_6E - _ZN34_INTERNAL_b397a680_4_k_cu_79a5ef8c4cuda3std6ranges3__45__cpo6cbeginE)
_ZN34_INTERNAL_b397a680_4_k_cu_79a5ef8c4cuda3std6ranges3__45__cpo6cbeginE:
	.zero		1
	.type		_ZN34_INTERNAL_b397a680_4_k_cu_79a5ef8c6thrust24THRUST_300001_SM_1000_NS12placeholders2_6E,@object
	.size		_ZN34_INTERNAL_b397a680_4_k_cu_79a5ef8c6thrust24THRUST_300001_SM_1000_NS12placeholders2_6E,(_ZN34_INTERNAL_b397a680_4_k_cu_79a5ef8c4cuda3std3__45__cpo7crbeginE - _ZN34_INTERNAL_b397a680_4_k_cu_79a5ef8c6thrust24THRUST_300001_SM_1000_NS12placeholders2_6E)
_ZN34_INTERNAL_b397a680_4_k_cu_79a5ef8c6thrust24THRUST_300001_SM_1000_NS12placeholders2_6E:
	.zero		1
	.type		_ZN34_INTERNAL_b397a680_4_k_cu_79a5ef8c4cuda3std3__45__cpo7crbeginE,@object
	.size		_ZN34_INTERNAL_b397a680_4_k_cu_79a5ef8c4cuda3std3__45__cpo7crbeginE,(_ZN34_INTERNAL_b397a680_4_k_cu_79a5ef8c4cuda3std6ranges3__45__cpo4nextE - _ZN34_INTERNAL_b397a680_4_k_cu_79a5ef8c4cuda3std3__45__cpo7crbeginE)
_ZN34_INTERNAL_b397a680_4_k_cu_79a5ef8c4cuda3std3__45__cpo7crbeginE:
	.zero		1
	.type		_ZN34_INTERNAL_b397a680_4_k_cu_79a5ef8c4cuda3std6ranges3__45__cpo4nextE,@object
	.size		_ZN34_INTERNAL_b397a680_4_k_cu_79a5ef8c4cuda3std6ranges3__45__cpo4nextE,(_ZN34_INTERNAL_b397a680_4_k_cu_79a5ef8c4cuda3std6ranges3__45__cpo4swapE - _ZN34_INTERNAL_b397a680_4_k_cu_79a5ef8c4cuda3std6ranges3__45__cpo4nextE)
_ZN34_INTERNAL_b397a680_4_k_cu_79a5ef8c4cuda3std6ranges3__45__cpo4nextE:
	.zero		1
	.type		_ZN34_INTERNAL_b397a680_4_k_cu_79a5ef8c4cuda3std6ranges3__45__cpo4swapE,@object
	.size		_ZN34_INTERNAL_b397a680_4_k_cu_79a5ef8c4cuda3std6ranges3__45__cpo4swapE,(_ZN34_INTERNAL_b397a680_4_k_cu_79a5ef8c6thrust24THRUST_300001_SM_1000_NS8cuda_cub10par_nosyncE - _ZN34_INTERNAL_b397a680_4_k_cu_79a5ef8c4cuda3std6ranges3__45__cpo4swapE)
_ZN34_INTERNAL_b397a680_4_k_cu_79a5ef8c4cuda3std6ranges3__45__cpo4swapE:
	.zero		1
	.type		_ZN34_INTERNAL_b397a680_4_k_cu_79a5ef8c6thrust24THRUST_300001_SM_1000_NS8cuda_cub10par_nosyncE,@object
	.size		_ZN34_INTERNAL_b397a680_4_k_cu_79a5ef8c6thrust24THRUST_300001_SM_1000_NS8cuda_cub10par_nosyncE,(_ZN34_INTERNAL_b397a680_4_k_cu_79a5ef8c6thrust24THRUST_300001_SM_1000_NS3seqE - _ZN34_INTERNAL_b397a680_4_k_cu_79a5ef8c6thrust24THRUST_300001_SM_1000_NS8cuda_cub10par_nosyncE)
_ZN34_INTERNAL_b397a680_4_k_cu_79a5ef8c6thrust24THRUST_300001_SM_1000_NS8cuda_cub10par_nosyncE:
	.zero		1
	.type		_ZN34_INTERNAL_b397a680_4_k_cu_79a5ef8c6thrust24THRUST_300001_SM_1000_NS3seqE,@object
	.size		_ZN34_INTERNAL_b397a680_4_k_cu_79a5ef8c6thrust24THRUST_300001_SM_1000_NS3seqE,(_ZN34_INTERNAL_b397a680_4_k_cu_79a5ef8c4cuda3std3__420unreachable_sentinelE - _ZN34_INTERNAL_b397a680_4_k_cu_79a5ef8c6thrust24THRUST_300001_SM_1000_NS3seqE)
_ZN34_INTERNAL_b397a680_4_k_cu_79a5ef8c6thrust24THRUST_300001_SM_1000_NS3seqE:
	.zero		1
	.type		_ZN34_INTERNAL_b397a680_4_k_cu_79a5ef8c4cuda3std3__420unreachable_sentinelE,@object
	.size		_ZN34_INTERNAL_b397a680_4_k_cu_79a5ef8c4cuda3std3__420unreachable_sentinelE,(_ZN34_INTERNAL_b397a680_4_k_cu_79a5ef8c4cuda3std6ranges3__45__cpo5ssizeE - _ZN34_INTERNAL_b397a680_4_k_cu_79a5ef8c4cuda3std3__420unreachable_sentinelE)
_ZN34_INTERNAL_b397a680_4_k_cu_79a5ef8c4cuda3std3__420unreachable_sentinelE:
	.zero		1
	.type		_ZN34_INTERNAL_b397a680_4_k_cu_79a5ef8c4cuda3std6ranges3__45__cpo5ssizeE,@object
	.size		_ZN34_INTERNAL_b397a680_4_k_cu_79a5ef8c4cuda3std6ranges3__45__cpo5ssizeE,(_ZN34_INTERNAL_b397a680_4_k_cu_79a5ef8c6thrust24THRUST_300001_SM_1000_NS12placeholders2_3E - _ZN34_INTERNAL_b397a680_4_k_cu_79a5ef8c4cuda3std6ranges3__45__cpo5ssizeE)
_ZN34_INTERNAL_b397a680_4_k_cu_79a5ef8c4cuda3std6ranges3__45__cpo5ssizeE:
	.zero		1
	.type		_ZN34_INTERNAL_b397a680_4_k_cu_79a5ef8c6thrust24THRUST_300001_SM_1000_NS12placeholders2_3E,@object
	.size		_ZN34_INTERNAL_b397a680_4_k_cu_79a5ef8c6thrust24THRUST_300001_SM_1000_NS12placeholders2_3E,(_ZN34_INTERNAL_b397a680_4_k_cu_79a5ef8c4cuda3std3__45__cpo4cendE - _ZN34_INTERNAL_b397a680_4_k_cu_79a5ef8c6thrust24THRUST_300001_SM_1000_NS12placeholders2_3E)
_ZN34_INTERNAL_b397a680_4_k_cu_79a5ef8c6thrust24THRUST_300001_SM_1000_NS12placeholders2_3E:
	.zero		1
	.type		_ZN34_INTERNAL_b397a680_4_k_cu_79a5ef8c4cuda3std3__45__cpo4cendE,@object
	.size		_ZN34_INTERNAL_b397a680_4_k_cu_79a5ef8c4cuda3std3__45__cpo4cendE,(_ZN34_INTERNAL_b397a680_4_k_cu_79a5ef8c4cuda3std6ranges3__45__cpo4cendE - _ZN34_INTERNAL_b397a680_4_k_cu_79a5ef8c4cuda3std3__45__cpo4cendE)
_ZN34_INTERNAL_b397a680_4_k_cu_79a5ef8c4cuda3std3__45__cpo4cendE:
	.zero		1
	.type		_ZN34_INTERNAL_b397a680_4_k_cu_79a5ef8c4cuda3std6ranges3__45__cpo4cendE,@object
	.size		_ZN34_INTERNAL_b397a680_4_k_cu_79a5ef8c4cuda3std6ranges3__45__cpo4cendE,(_ZN34_INTERNAL_b397a680_4_k_cu_79a5ef8c6thrust24THRUST_300001_SM_1000_NS12placeholders2_7E - _ZN34_INTERNAL_b397a680_4_k_cu_79a5ef8c4cuda3std6ranges3__45__cpo4cendE)
_ZN34_INTERNAL_b397a680_4_k_cu_79a5ef8c4cuda3std6ranges3__45__cpo4cendE:
	.zero		1
	.type		_ZN34_INTERNAL_b397a680_4_k_cu_79a5ef8c6thrust24THRUST_300001_SM_1000_NS12placeholders2_7E,@object
	.size		_ZN34_INTERNAL_b397a680_4_k_cu_79a5ef8c6thrust24THRUST_300001_SM_1000_NS12placeholders2_7E,(_ZN34_INTERNAL_b397a680_4_k_cu_79a5ef8c4cuda3std3__45__cpo5crendE - _ZN34_INTERNAL_b397a680_4_k_cu_79a5ef8c6thrust24THRUST_300001_SM_1000_NS12placeholders2_7E)
_ZN34_INTERNAL_b397a680_4_k_cu_79a5ef8c6thrust24THRUST_300001_SM_1000_NS12placeholders2_7E:
	.zero		1
	.type		_ZN34_INTERNAL_b397a680_4_k_cu_79a5ef8c4cuda3std3__45__cpo5crendE,@object
	.size		_ZN34_INTERNAL_b397a680_4_k_cu_79a5ef8c4cuda3std3__45__cpo5crendE,(_ZN34_INTERNAL_b397a680_4_k_cu_79a5ef8c4cuda3std6ranges3__45__cpo4prevE - _ZN34_INTERNAL_b397a680_4_k_cu_79a5ef8c4cuda3std3__45__cpo5crendE)
_ZN34_INTERNAL_b397a680_4_k_cu_79a5ef8c4cuda3std3__45__cpo5crendE:
	.zero		1
	.type		_ZN34_INTERNAL_b397a680_4_k_cu_79a5ef8c4cuda3std6ranges3__45__cpo4prevE,@object
	.size		_ZN34_INTERNAL_b397a680_4_k_cu_79a5ef8c4cuda3std6ranges3__45__cpo4prevE,(_ZN34_INTERNAL_b397a680_4_k_cu_79a5ef8c4cuda3std6ranges3__45__cpo9iter_moveE - _ZN34_INTERNAL_b397a680_4_k_cu_79a5ef8c4cuda3std6ranges3__45__cpo4prevE)
_ZN34_INTERNAL_b397a680_4_k_cu_79a5ef8c4cuda3std6ranges3__45__cpo4prevE:
	.zero		1
	.type		_ZN34_INTERNAL_b397a680_4_k_cu_79a5ef8c4cuda3std6ranges3__45__cpo9iter_moveE,@object
	.size		_ZN34_INTERNAL_b397a680_4_k_cu_79a5ef8c4cuda3std6ranges3__45__cpo9iter_moveE,(_ZN34_INTERNAL_b397a680_4_k_cu_79a5ef8c6thrust24THRUST_300001_SM_1000_NS6system6detail10sequential3seqE - _ZN34_INTERNAL_b397a680_4_k_cu_79a5ef8c4cuda3std6ranges3__45__cpo9iter_moveE)
_ZN34_INTERNAL_b397a680_4_k_cu_79a5ef8c4cuda3std6ranges3__45__cpo9iter_moveE:
	.zero		1
	.type		_ZN34_INTERNAL_b397a680_4_k_cu_79a5ef8c6thrust24THRUST_300001_SM_1000_NS6system6detail10sequential3seqE,@object
	.size		_ZN34_INTERNAL_b397a680_4_k_cu_79a5ef8c6thrust24THRUST_300001_SM_1000_NS6system6detail10sequential3seqE,(_ZN34_INTERNAL_b397a680_4_k_cu_79a5ef8c6thrust24THRUST_300001_SM_1000_NS12placeholders2_9E - _ZN34_INTERNAL_b397a680_4_k_cu_79a5ef8c6thrust24THRUST_300001_SM_1000_NS6system6detail10sequential3seqE)
_ZN34_INTERNAL_b397a680_4_k_cu_79a5ef8c6thrust24THRUST_300001_SM_1000_NS6system6detail10sequential3seqE:
	.zero		1
	.type		_ZN34_INTERNAL_b397a680_4_k_cu_79a5ef8c6thrust24THRUST_300001_SM_1000_NS12placeholders2_9E,@object
	.size		_ZN34_INTERNAL_b397a680_4_k_cu_79a5ef8c6thrust24THRUST_300001_SM_1000_NS12placeholders2_9E,(_ZN34_INTERNAL_b397a680_4_k_cu_79a5ef8c4cuda3std3__419piecewise_constructE - _ZN34_INTERNAL_b397a680_4_k_cu_79a5ef8c6thrust24THRUST_300001_SM_1000_NS12placeholders2_9E)
_ZN34_INTERNAL_b397a680_4_k_cu_79a5ef8c6thrust24THRUST_300001_SM_1000_NS12placeholders2_9E:
	.zero		1
	.type		_ZN34_INTERNAL_b397a680_4_k_cu_79a5ef8c4cuda3std3__419piecewise_constructE,@object
	.size		_ZN34_INTERNAL_b397a680_4_k_cu_79a5ef8c4cuda3std3__419piecewise_constructE,(_ZN34_INTERNAL_b397a680_4_k_cu_79a5ef8c4cuda3std6ranges3__45__cpo5cdataE - _ZN34_INTERNAL_b397a680_4_k_cu_79a5ef8c4cuda3std3__419piecewise_constructE)
_ZN34_INTERNAL_b397a680_4_k_cu_79a5ef8c4cuda3std3__419piecewise_constructE:
	.zero		1
	.type		_ZN34_INTERNAL_b397a680_4_k_cu_79a5ef8c4cuda3std6ranges3__45__cpo5cdataE,@object
	.size		_ZN34_INTERNAL_b397a680_4_k_cu_79a5ef8c4cuda3std6ranges3__45__cpo5cdataE,(_ZN34_INTERNAL_b397a680_4_k_cu_79a5ef8c6thrust24THRUST_300001_SM_1000_NS12placeholders2_1E - _ZN34_INTERNAL_b397a680_4_k_cu_79a5ef8c4cuda3std6ranges3__45__cpo5cdataE)
_ZN34_INTERNAL_b397a680_4_k_cu_79a5ef8c4cuda3std6ranges3__45__cpo5cdataE:
	.zero		1
	.type		_ZN34_INTERNAL_b397a680_4_k_cu_79a5ef8c6thrust24THRUST_300001_SM_1000_NS12placeholders2_1E,@object
	.size		_ZN34_INTERNAL_b397a680_4_k_cu_79a5ef8c6thrust24THRUST_300001_SM_1000_NS12placeholders2_1E,(_ZN34_INTERNAL_b397a680_4_k_cu_79a5ef8c4cuda3std3__45__cpo3endE - _ZN34_INTERNAL_b397a680_4_k_cu_79a5ef8c6thrust24THRUST_300001_SM_1000_NS12placeholders2_1E)
_ZN34_INTERNAL_b397a680_4_k_cu_79a5ef8c6thrust24THRUST_300001_SM_1000_NS12placeholders2_1E:
	.zero		1
	.type		_ZN34_INTERNAL_b397a680_4_k_cu_79a5ef8c4cuda3std3__45__cpo3endE,@object
	.size		_ZN34_INTERNAL_b397a680_4_k_cu_79a5ef8c4cuda3std3__45__cpo3endE,(_ZN34_INTERNAL_b397a680_4_k_cu_79a5ef8c4cuda3std6ranges3__45__cpo3endE - _ZN34_INTERNAL_b397a680_4_k_cu_79a5ef8c4cuda3std3__45__cpo3endE)
_ZN34_INTERNAL_b397a680_4_k_cu_79a5ef8c4cuda3std3__45__cpo3endE:
	.zero		1
	.type		_ZN34_INTERNAL_b397a680_4_k_cu_79a5ef8c4cuda3std6ranges3__45__cpo3endE,@object
	.size		_ZN34_INTERNAL_b397a680_4_k_cu_79a5ef8c4cuda3std6ranges3__45__cpo3endE,(_ZN34_INTERNAL_b397a680_4_k_cu_79a5ef8c6thrust24THRUST_300001_SM_1000_NS12placeholders2_5E - _ZN34_INTERNAL_b397a680_4_k_cu_79a5ef8c4cuda3std6ranges3__45__cpo3endE)
_ZN34_INTERNAL_b397a680_4_k_cu_79a5ef8c4cuda3std6ranges3__45__cpo3endE:
	.zero		1
	.type		_ZN34_INTERNAL_b397a680_4_k_cu_79a5ef8c6thrust24THRUST_300001_SM_1000_NS12placeholders2_5E,@object
	.size		_ZN34_INTERNAL_b397a680_4_k_cu_79a5ef8c6thrust24THRUST_300001_SM_1000_NS12placeholders2_5E,(_ZN34_INTERNAL_b397a680_4_k_cu_79a5ef8c4cuda3std3__45__cpo4rendE - _ZN34_INTERNAL_b397a680_4_k_cu_79a5ef8c6thrust24THRUST_300001_SM_1000_NS12placeholders2_5E)
_ZN34_INTERNAL_b397a680_4_k_cu_79a5ef8c6thrust24THRUST_300001_SM_1000_NS12placeholders2_5E:
	.zero		1
	.type		_ZN34_INTERNAL_b397a680_4_k_cu_79a5ef8c4cuda3std3__45__cpo4rendE,@object
	.size		_ZN34_INTERNAL_b397a680_4_k_cu_79a5ef8c4cuda3std3__45__cpo4rendE,(_ZN34_INTERNAL_b397a680_4_k_cu_79a5ef8c4cuda3std6ranges3__45__cpo9iter_swapE - _ZN34_INTERNAL_b397a680_4_k_cu_79a5ef8c4cuda3std3__45__cpo4rendE)
_ZN34_INTERNAL_b397a680_4_k_cu_79a5ef8c4cuda3std3__45__cpo4rendE:
	.zero		1
	.type		_ZN34_INTERNAL_b397a680_4_k_cu_79a5ef8c4cuda3std6ranges3__45__cpo9iter_swapE,@object
	.size		_ZN34_INTERNAL_b397a680_4_k_cu_79a5ef8c4cuda3std6ranges3__45__cpo9iter_swapE,(_ZN34_INTERNAL_b397a680_4_k_cu_79a5ef8c4cuda3std3__48unexpectE - _ZN34_INTERNAL_b397a680_4_k_cu_79a5ef8c4cuda3std6ranges3__45__cpo9iter_swapE)
_ZN34_INTERNAL_b397a680_4_k_cu_79a5ef8c4cuda3std6ranges3__45__cpo9iter_swapE:
	.zero		1
	.type		_ZN34_INTERNAL_b397a680_4_k_cu_79a5ef8c4cuda3std3__48unexpectE,@object
	.size		_ZN34_INTERNAL_b397a680_4_k_cu_79a5ef8c4cuda3std3__48unexpectE,(_ZN34_INTERNAL_b397a680_4_k_cu_79a5ef8c6thrust24THRUST_300001_SM_1000_NS8cuda_cub3parE - _ZN34_INTERNAL_b397a680_4_k_cu_79a5ef8c4cuda3std3__48unexpectE)
_ZN34_INTERNAL_b397a680_4_k_cu_79a5ef8c4cuda3std3__48unexpectE:
	.zero		1
	.type		_ZN34_INTERNAL_b397a680_4_k_cu_79a5ef8c6thrust24THRUST_300001_SM_1000_NS8cuda_cub3parE,@object
	.size		_ZN34_INTERNAL_b397a680_4_k_cu_79a5ef8c6thrust24THRUST_300001_SM_1000_NS8cuda_cub3parE,(.L_29 - _ZN34_INTERNAL_b397a680_4_k_cu_79a5ef8c6thrust24THRUST_300001_SM_1000_NS8cuda_cub3parE)
_ZN34_INTERNAL_b397a680_4_k_cu_79a5ef8c6thrust24THRUST_300001_SM_1000_NS8cuda_cub3parE:
	.zero		1
.L_29:


//--------------------- .nv.shared._ZN3cub18CUB_300001_SM_10006detail10radix_sort33DeviceRadixSortExclusiveSumKernelINS1_5radix10policy_hubIiiyE10Policy1000EyEEvPT0_ --------------------------
	.section	.nv.shared._ZN3cub18CUB_300001_SM_10006detail10radix_sort33DeviceRadixSortExclusiveSumKernelINS1_5radix10policy_hubIiiyE10Policy1000EyEEvPT0_,"aw",@nobits
	.sectionflags	@""
	.align	16
.nv.shared._ZN3cub18CUB_300001_SM_10006detail10radix_sort33DeviceRadixSortExclusiveSumKernelINS1_5radix10policy_hubIiiyE10Policy1000EyEEvPT0_:
	.zero		3360


//--------------------- .nv.shared._ZN3cub18CUB_300001_SM_10006detail10radix_sort30DeviceRadixSortHistogramKernelINS1_5radix10policy_hubIiiyE10Policy1000ELNS0_9SortOrderE0EiyNS1_21identity_decomposer_tEEEvPT2_PKT1_SA_iiT3_ --------------------------
	.section	.nv.shared._ZN3cub18CUB_300001_SM_10006detail10radix_sort30DeviceRadixSortHistogramKernelINS1_5radix10policy_hubIiiyE10Policy1000ELNS0_9SortOrderE0EiyNS1_21identity_decomposer_tEEEvPT2_PKT1_SA_iiT3_,"aw",@nobits
	.sectionflags	@""
	.align	16
.nv.shared._ZN3cub18CUB_300001_SM_10006detail10radix_sort30DeviceRadixSortHistogramKernelINS1_5radix10policy_hubIiiyE10Policy1000ELNS0_9SortOrderE0EiyNS1_21identity_decomposer_tEEEvPT2_PKT1_SA_iiT3_:
	.zero		5120


//--------------------- .nv.shared._ZN3cub18CUB_300001_SM_10006detail10radix_sort31DeviceRadixSortSingleTileKernelINS1_5radix10policy_hubIiiyE10Policy1000ELNS0_9SortOrderE0EiiyNS1_21identity_decomposer_tEEEvPKT1_PSA_PKT2_PSE_T3_iiT4_ --------------------------
	.section	.nv.shared._ZN3cub18CUB_300001_SM_10006detail10radix_sort31DeviceRadixSortSingleTileKernelINS1_5radix10policy_hubIiiyE10Policy1000ELNS0_9SortOrderE0EiiyNS1_21identity_decomposer_tEEEvPKT1_PSA_PKT2_PSE_T3_iiT4_,"aw",@nobits
	.sectionflags	@""
	.align	16
.nv.shared._ZN3cub18CUB_300001_SM_10006detail10radix_sort31DeviceRadixSortSingleTileKernelINS1_5radix10policy_hubIiiyE10Policy1000ELNS0_9SortOrderE0EiiyNS1_21identity_decomposer_tEEEvPKT1_PSA_PKT2_PSE_T3_iiT4_:
	.zero		34880


//--------------------- .nv.shared._ZN3cub18CUB_300001_SM_10006detail9transform16transform_kernelINS2_10policy_hubILb1EN4cuda3std3__45tupleIJN6thrust24THRUST_300001_SM_1000_NS20permutation_iteratorINSA_6detail15normal_iteratorINSA_10device_ptrIiEEEESG_EEEEEE10policy1000ElNS7_10__identityESG_JSH_EEEvT0_iT1_T2_DpNS2_10kernel_argIT3_EE --------------------------
	.section	.nv.shared._ZN3cub18CUB_300001_SM_10006detail9transform16transform_kernelINS2_10policy_hubILb1EN4cuda3std3__45tupleIJN6thrust24THRUST_300001_SM_1000_NS20permutation_iteratorINSA_6detail15normal_iteratorINSA_10device_ptrIiEEEESG_EEEEEE10policy1000ElNS7_10__identityESG_JSH_EEEvT0_iT1_T2_DpNS2_10kernel_argIT3_EE,"aw",@nobits
	.sectionflags	@""
	.align	16
	.zero		1024


//--------------------- .nv.shared._ZN3cub18CUB_300001_SM_10006detail9transform16transform_kernelINS2_10policy_hubILb1EN4cuda3std3__45tupleIJN6thrust24THRUST_300001_SM_1000_NS20permutation_iteratorINSA_6detail15normal_iteratorINSA_10device_ptrIiEEEESG_EEEEEE10policy1000EiNS7_10__identityESG_JSH_EEEvT0_iT1_T2_DpNS2_10kernel_argIT3_EE --------------------------
	.section	.nv.shared._ZN3cub18CUB_300001_SM_10006detail9transform16transform_kernelINS2_10policy_hubILb1EN4cuda3std3__45tupleIJN6thrust24THRUST_300001_SM_1000_NS20permutation_iteratorINSA_6detail15normal_iteratorINSA_10device_ptrIiEEEESG_EEEEEE10policy1000EiNS7_10__identityESG_JSH_EEEvT0_iT1_T2_DpNS2_10kernel_argIT3_EE,"aw",@nobits
	.sectionflags	@""
	.align	16
	.zero		1024


//--------------------- .nv.shared._ZN3cub18CUB_300001_SM_10006detail9transform16transform_kernelINS2_10policy_hubILb1EN4cuda3std3__45tupleIJN6thrust24THRUST_300001_SM_1000_NS17counting_iteratorIiNSA_11use_defaultESC_SC_EEEEEE10policy1000ElNS7_10__identityENSA_6detail15normal_iteratorINSA_10device_ptrIiEEEEJSD_EEEvT0_iT1_T2_DpNS2_10kernel_argIT3_EE --------------------------
	.section	.nv.shared._ZN3cub18CUB_300001_SM_10006detail9transform16transform_kernelINS2_10policy_hubILb1EN4cuda3std3__45tupleIJN6thrust24THRUST_300001_SM_1000_NS17counting_iteratorIiNSA_11use_defaultESC_SC_EEEEEE10policy1000ElNS7_10__identityENSA_6detail15normal_iteratorINSA_10device_ptrIiEEEEJSD_EEEvT0_iT1_T2_DpNS2_10kernel_argIT3_EE,"aw",@nobits
	.sectionflags	@""
	.align	16
	.zero		1024


//--------------------- .nv.shared._ZN3cub18CUB_300001_SM_10006detail9transform16transform_kernelINS2_10policy_hubILb1EN4cuda3std3__45tupleIJN6thrust24THRUST_300001_SM_1000_NS17counting_iteratorIiNSA_11use_defaultESC_SC_EEEEEE10policy1000EiNS7_10__identityENSA_6detail15normal_iteratorINSA_10device_ptrIiEEEEJSD_EEEvT0_iT1_T2_DpNS2_10kernel_argIT3_EE --------------------------
	.section	.nv.shared._ZN3cub18CUB_300001_SM_10006detail9transform16transform_kernelINS2_10policy_hubILb1EN4cuda3std3__45tupleIJN6thrust24THRUST_300001_SM_1000_NS17counting_iteratorIiNSA_11use_defaultESC_SC_EEEEEE10policy1000EiNS7_10__identityENSA_6detail15normal_iteratorINSA_10device_ptrIiEEEEJSD_EEEvT0_iT1_T2_DpNS2_10kernel_argIT3_EE,"aw",@nobits
	.sectionflags	@""
	.align	16
	.zero		1024


//--------------------- .nv.shared._ZN3cub18CUB_300001_SM_10006detail8for_each13static_kernelINS2_12policy_hub_t12policy_500_tEmN6thrust24THRUST_300001_SM_1000_NS8cuda_cub20__uninitialized_fill7functorINS7_10device_ptrIfEEfEEEEvT0_T1_ --------------------------
	.section	.nv.shared._ZN3cub18CUB_300001_SM_10006detail8for_each13static_kernelINS2_12policy_hub_t12policy_500_tEmN6thrust24THRUST_300001_SM_1000_NS8cuda_cub20__uninitialized_fill7functorINS7_10device_ptrIfEEfEEEEvT0_T1_,"aw",@nobits
	.sectionflags	@""
	.align	16
	.zero		1024


//--------------------- .nv.shared._ZN3cub18CUB_300001_SM_10006detail8for_each13static_kernelINS2_12policy_hub_t12policy_500_tEmN6thrust24THRUST_300001_SM_1000_NS8cuda_cub20__uninitialized_fill7functorINS7_10device_ptrIiEEiEEEEvT0_T1_ --------------------------
	.section	.nv.shared._ZN3cub18CUB_300001_SM_10006detail8for_each13static_kernelINS2_12policy_hub_t12policy_500_tEmN6thrust24THRUST_300001_SM_1000_NS8cuda_cub20__uninitialized_fill7functorINS7_10device_ptrIiEEiEEEEvT0_T1_,"aw",@nobits
	.sectionflags	@""
	.align	16
	.zero		1024


//--------------------- .nv.shared._ZN3cub18CUB_300001_SM_10006detail11EmptyKernelIvEEvv --------------------------
	.section	.nv.shared._ZN3cub18CUB_300001_SM_10006detail11EmptyKernelIvEEvv,"aw",@nobits
	.sectionflags	@""
	.align	16
	.zero		1024


//--------------------- .nv.shared._ZN6thrust24THRUST_300001_SM_1000_NS8cuda_cub4core6detail13_kernel_agentINS1_8__reduce11ReduceAgentIPN4cuda3std3__45tupleIJflEEESC_SB_lNS1_9__extrema9arg_min_fIflNS9_4lessIfEEEEEEJSC_SC_iSH_EEEvDpT0_ --------------------------
	.section	.nv.shared._ZN6thrust24THRUST_300001_SM_1000_NS8cuda_cub4core6detail13_kernel_agentINS1_8__reduce11ReduceAgentIPN4cuda3std3__45tupleIJflEEESC_SB_lNS1_9__extrema9arg_min_fIflNS9_4lessIfEEEEEEJSC_SC_iSH_EEEvDpT0_,"aw",@nobits
	.sectionflags	@""
	.align	16
	.zero		1024


//--------------------- .nv.shared._ZN6thrust24THRUST_300001_SM_1000_NS8cuda_cub4core6detail13_kernel_agentINS1_8__reduce10DrainAgentIlEEJN3cub18CUB_300001_SM_10009GridQueueIyEElEEEvDpT0_ --------------------------
	.section	.nv.shared._ZN6thrust24THRUST_300001_SM_1000_NS8cuda_cub4core6detail13_kernel_agentINS1_8__reduce10DrainAgentIlEEJN3cub18CUB_300001_SM_10009GridQueueIyEElEEEvDpT0_,"aw",@nobits
	.sectionflags	@""
	.align	16
	.zero		1024


//--------------------- .nv.shared._ZN6thrust24THRUST_300001_SM_1000_NS8cuda_cub4core6detail13_kernel_agentINS1_8__reduce11ReduceAgentINS0_12zip_iteratorIN4cuda3std3__45tupleIJNS0_6detail15normal_iteratorINS0_10device_ptrIfEEEENS0_17counting_iteratorIlNS0_11use_defaultESI_SI_EEEEEEEPNSB_IJflEEESM_lNS1_9__extrema9arg_min_fIflNSA_4lessIfEEEEEEJSL_SN_lN3cub18CUB_300001_SM_100013GridEvenShareIlEENSV_9GridQueueIyEESS_EEEvDpT0_ --------------------------
	.section	.nv.shared._ZN6thrust24THRUST_300001_SM_1000_NS8cuda_cub4core6detail13_kernel_agentINS1_8__reduce11ReduceAgentINS0_12zip_iteratorIN4cuda3std3__45tupleIJNS0_6detail15normal_iteratorINS0_10device_ptrIfEEEENS0_17counting_iteratorIlNS0_11use_defaultESI_SI_EEEEEEEPNSB_IJflEEESM_lNS1_9__extrema9arg_min_fIflNSA_4lessIfEEEEEEJSL_SN_lN3cub18CUB_300001_SM_100013GridEvenShareIlEENSV_9GridQueueIyEESS_EEEvDpT0_,"aw",@nobits
	.sectionflags	@""
	.align	16
	.zero		1024


//--------------------- .nv.shared._ZN6thrust24THRUST_300001_SM_1000_NS8cuda_cub4core6detail13_kernel_agentINS1_8__reduce11ReduceAgentINS0_12zip_iteratorIN4cuda3std3__45tupleIJNS0_6detail15normal_iteratorINS0_10device_ptrIfEEEENS0_17counting_iteratorIlNS0_11use_defaultESI_SI_EEEEEEEPNSB_IJflEEESM_lNS1_9__extrema9arg_min_fIflNSA_4lessIfEEEEEEJSL_SN_lSS_EEEvDpT0_ --------------------------
	.section	.nv.shared._ZN6thrust24THRUST_300001_SM_1000_NS8cuda_cub4core6detail13_kernel_agentINS1_8__reduce11ReduceAgentINS0_12zip_iteratorIN4cuda3std3__45tupleIJNS0_6detail15normal_iteratorINS0_10device_ptrIfEEEENS0_17counting_iteratorIlNS0_11use_defaultESI_SI_EEEEEEEPNSB_IJflEEESM_lNS1_9__extrema9arg_min_fIflNSA_4lessIfEEEEEEJSL_SN_lSS_EEEvDpT0_,"aw",@nobits
	.sectionflags	@""
	.align	16
	.zero		1024


//--------------------- .nv.shared._ZN6thrust24THRUST_300001_SM_1000_NS8cuda_cub4core6detail13_kernel_agentINS1_8__reduce11ReduceAgentIPN4cuda3std3__45tupleIJflEEESC_SB_iNS1_9__extrema9arg_min_fIflNS9_4lessIfEEEEEEJSC_SC_iSH_EEEvDpT0_ --------------------------
	.section	.nv.shared._ZN6thrust24THRUST_300001_SM_1000_NS8cuda_cub4core6detail13_kernel_agentINS1_8__reduce11ReduceAgentIPN4cuda3std3__45tupleIJflEEESC_SB_iNS1_9__extrema9arg_min_fIflNS9_4lessIfEEEEEEJSC_SC_iSH_EEEvDpT0_,"aw",@nobits
	.sectionflags	@""
	.align	16
	.zero		1024


//--------------------- .nv.shared._ZN6thrust24THRUST_300001_SM_1000_NS8cuda_cub4core6detail13_kernel_agentINS1_8__reduce10DrainAgentIiEEJN3cub18CUB_300001_SM_10009GridQueueIjEEiEEEvDpT0_ --------------------------
	.section	.nv.shared._ZN6thrust24THRUST_300001_SM_1000_NS8cuda_cub4core6detail13_kernel_agentINS1_8__reduce10DrainAgentIiEEJN3cub18CUB_300001_SM_10009GridQueueIjEEiEEEvDpT0_,"aw",@nobits
	.sectionflags	@""
	.align	16
	.zero		1024


//--------------------- .nv.shared._ZN6thrust24THRUST_300001_SM_1000_NS8cuda_cub4core6detail13_kernel_agentINS1_8__reduce11ReduceAgentINS0_12zip_iteratorIN4cuda3std3__45tupleIJNS0_6detail15normal_iteratorINS0_10device_ptrIfEEEENS0_17counting_iteratorIlNS0_11use_defaultESI_SI_EEEEEEEPNSB_IJflEEESM_iNS1_9__extrema9arg_min_fIflNSA_4lessIfEEEEEEJSL_SN_iN3cub18CUB_300001_SM_100013GridEvenShareIiEENSV_9GridQueueIjEESS_EEEvDpT0_ --------------------------
	.section	.nv.shared._ZN6thrust24THRUST_300001_SM_1000_NS8cuda_cub4core6detail13_kernel_agentINS1_8__reduce11ReduceAgentINS0_12zip_iteratorIN4cuda3std3__45tupleIJNS0_6detail15normal_iteratorINS0_10device_ptrIfEEEENS0_17counting_iteratorIlNS0_11use_defaultESI_SI_EEEEEEEPNSB_IJflEEESM_iNS1_9__extrema9arg_min_fIflNSA_4lessIfEEEEEEJSL_SN_iN3cub18CUB_300001_SM_100013GridEvenShareIiEENSV_9GridQueueIjEESS_EEEvDpT0_,"aw",@nobits
	.sectionflags	@""
	.align	16
	.zero		1024


//--------------------- .nv.shared._ZN6thrust24THRUST_300001_SM_1000_NS8cuda_cub4core6detail13_kernel_agentINS1_8__reduce11ReduceAgentINS0_12zip_iteratorIN4cuda3std3__45tupleIJNS0_6detail15normal_iteratorINS0_10device_ptrIfEEEENS0_17counting_iteratorIlNS0_11use_defaultESI_SI_EEEEEEEPNSB_IJflEEESM_iNS1_9__extrema9arg_min_fIflNSA_4lessIfEEEEEEJSL_SN_iSS_EEEvDpT0_ --------------------------
	.section	.nv.shared._ZN6thrust24THRUST_300001_SM_1000_NS8cuda_cub4core6detail13_kernel_agentINS1_8__reduce11ReduceAgentINS0_12zip_iteratorIN4cuda3std3__45tupleIJNS0_6detail15normal_iteratorINS0_10device_ptrIfEEEENS0_17counting_iteratorIlNS0_11use_defaultESI_SI_EEEEEEEPNSB_IJflEEESM_iNS1_9__extrema9arg_min_fIflNSA_4lessIfEEEEEEJSL_SN_iSS_EEEvDpT0_,"aw",@nobits
	.sectionflags	@""
	.align	16
	.zero		1024


//--------------------- .nv.shared._Z11Forca_BrutaiiiPiS_S_Pff --------------------------
	.section	.nv.shared._Z11Forca_BrutaiiiPiS_S_Pff,"aw",@nobits
	.sectionflags	@""
	.align	16
	.zero		1024


//--------------------- .nv.shared._Z17calculaDistanciasjPiS_S_Pf --------------------------
	.section	.nv.shared._Z17calculaDistanciasjPiS_S_Pf,"aw",@nobits
	.sectionflags	@""
	.align	16
	.zero		1024


//--------------------- .nv.constant0._ZN3cub18CUB_300001_SM_10006detail10radix_sort29DeviceRadixSortOnesweepKernelINS1_5radix10policy_hubIiiyE10Policy1000ELNS0_9SortOrderE0EiiyiiNS1_21identity_decomposer_tEEEvPT5_SB_PT3_PKSC_PT1_PKSG_PT2_PKSK_T4_iiT6_ --------------------------
	.section	.nv.constant0._ZN3cub18CUB_300001_SM_10006detail10radix_sort29DeviceRadixSortOnesweepKernelINS1_5radix10policy_hubIiiyE10Policy1000ELNS0_9SortOrderE0EiiyiiNS1_21identity_decomposer_tEEEvPT5_SB_PT3_PKSC_PT1_PKSG_PT2_PKSK_T4_iiT6_,"a",@progbits
	.sectionflags	@""
	.align	4
.nv.constant0._ZN3cub18CUB_300001_SM_10006detail10radix_sort29DeviceRadixSortOnesweepKernelINS1_5radix10policy_hubIiiyE10Policy1000ELNS0_9SortOrderE0EiiyiiNS1_21identity_decomposer_tEEEvPT5_SB_PT3_PKSC_PT1_PKSG_PT2_PKSK_T4_iiT6_:
	.zero		973


//--------------------- .nv.constant0._ZN3cub18CUB_300001_SM_10006detail10radix_sort33DeviceRadixSortExclusiveSumKernelINS1_5radix10policy_hubIiiyE10Policy1000EyEEvPT0_ --------------------------
	.section	.nv.constant0._ZN3cub18CUB_300001_SM_10006detail10radix_sort33DeviceRadixSortExclusiveSumKernelINS1_5radix10policy_hubIiiyE10Policy1000EyEEvPT0_,"a",@progbits
	.sectionflags	@""
	.align	4
.nv.constant0._ZN3cub18CUB_300001_SM_10006detail10radix_sort33DeviceRadixSortExclusiveSumKernelINS1_5radix10policy_hubIiiyE10Policy1000EyEEvPT0_:
	.zero		904


//--------------------- .nv.constant0._ZN3cub18CUB_300001_SM_10006detail10radix_sort30DeviceRadixSortHistogramKernelINS1_5radix10policy_hubIiiyE10Policy1000ELNS0_9SortOrderE0EiyNS1_21identity_decomposer_tEEEvPT2_PKT1_SA_iiT3_ --------------------------
	.section	.nv.constant0._ZN3cub18CUB_300001_SM_10006detail10radix_sort30DeviceRadixSortHistogramKernelINS1_5radix10policy_hubIiiyE10Policy1000ELNS0_9SortOrderE0EiyNS1_21identity_decomposer_tEEEvPT2_PKT1_SA_iiT3_,"a",@progbits
	.sectionflags	@""
	.align	4
.nv.constant0._ZN3cub18CUB_300001_SM_10006detail10radix_sort30DeviceRadixSortHistogramKernelINS1_5radix10policy_hubIiiyE10Policy1000ELNS0_9SortOrderE0EiyNS1_21identity_decomposer_tEEEvPT2_PKT1_SA_iiT3_:
	.zero		929


//--------------------- .nv.constant0._ZN3cub18CUB_300001_SM_10006detail10radix_sort31DeviceRadixSortSingleTileKernelINS1_5radix10policy_hubIiiyE10Policy1000ELNS0_9SortOrderE0EiiyNS1_21identity_decomposer_tEEEvPKT1_PSA_PKT2_PSE_T3_iiT4_ --------------------------
	.section	.nv.constant0._ZN3cub18CUB_300001_SM_10006detail10radix_sort31DeviceRadixSortSingleTileKernelINS1_5radix10policy_hubIiiyE10Policy1000ELNS0_9SortOrderE0EiiyNS1_21identity_decomposer_tEEEvPKT1_PSA_PKT2_PSE_T3_iiT4_,"a",@progbits
	.sectionflags	@""
	.align	4
.nv.constant0._ZN3cub18CUB_300001_SM_10006detail10radix_sort31DeviceRadixSortSingleTileKernelINS1_5radix10policy_hubIiiyE10Policy1000ELNS0_9SortOrderE0EiiyNS1_21identity_decomposer_tEEEvPKT1_PSA_PKT2_PSE_T3_iiT4_:
	.zero		945


//--------------------- .nv.constant0._ZN3cub18CUB_300001_SM_10006detail9transform16transform_kernelINS2_10policy_hubILb1EN4cuda3std3__45tupleIJN6thrust24THRUST_300001_SM_1000_NS20permutation_iteratorINSA_6detail15normal_iteratorINSA_10device_ptrIiEEEESG_EEEEEE10policy1000ElNS7_10__identityESG_JSH_EEEvT0_iT1_T2_DpNS2_10kernel_argIT3_EE --------------------------
	.section	.nv.constant0._ZN3cub18CUB_300001_SM_10006detail9transform16transform_kernelINS2_10policy_hubILb1EN4cuda3std3__45tupleIJN6thrust24THRUST_300001_SM_1000_NS20permutation_iteratorINSA_6detail15normal_iteratorINSA_10device_ptrIiEEEESG_EEEEEE10policy1000ElNS7_10__identityESG_JSH_EEEvT0_iT1_T2_DpNS2_10kernel_argIT3_EE,"a",@progbits
	.sectionflags	@""
	.align	4
.nv.constant0._ZN3cub18CUB_300001_SM_10006detail9transform16transform_kernelINS2_10policy_hubILb1EN4cuda3std3__45tupleIJN6thrust24THRUST_300001_SM_1000_NS20permutation_iteratorINSA_6detail15normal_iteratorINSA_10device_ptrIiEEEESG_EEEEEE10policy1000ElNS7_10__identityESG_JSH_EEEvT0_iT1_T2_DpNS2_10kernel_argIT3_EE:
	.zero		936


//--------------------- .nv.constant0._ZN3cub18CUB_300001_SM_10006detail9transform16transform_kernelINS2_10policy_hubILb1EN4cuda3std3__45tupleIJN6thrust24THRUST_300001_SM_1000_NS20permutation_iteratorINSA_6detail15normal_iteratorINSA_10device_ptrIiEEEESG_EEEEEE10policy1000EiNS7_10__identityESG_JSH_EEEvT0_iT1_T2_DpNS2_10kernel_argIT3_EE --------------------------
	.section	.nv.constant0._ZN3cub18CUB_300001_SM_10006detail9transform16transform_kernelINS2_10policy_hubILb1EN4cuda3std3__45tupleIJN6thrust24THRUST_300001_SM_1000_NS20permutation_iteratorINSA_6detail15normal_iteratorINSA_10device_ptrIiEEEESG_EEEEEE10policy1000EiNS7_10__identityESG_JSH_EEEvT0_iT1_T2_DpNS2_10kernel_argIT3_EE,"a",@progbits
	.sectionflags	@""
	.align	4
.nv.constant0._ZN3cub18CUB_300001_SM_10006detail9transform16transform_kernelINS2_10policy_hubILb1EN4cuda3std3__45tupleIJN6thrust24THRUST_300001_SM_1000_NS20permutation_iteratorINSA_6detail15normal_iteratorINSA_10device_ptrIiEEEESG_EEEEEE10policy1000EiNS7_10__identityESG_JSH_EEEvT0_iT1_T2_DpNS2_10kernel_argIT3_EE:
	.zero		936


//--------------------- .nv.constant0._ZN3cub18CUB_300001_SM_10006detail9transform16transform_kernelINS2_10policy_hubILb1EN4cuda3std3__45tupleIJN6thrust24THRUST_300001_SM_1000_NS17counting_iteratorIiNSA_11use_defaultESC_SC_EEEEEE10policy1000ElNS7_10__identityENSA_6detail15normal_iteratorINSA_10device_ptrIiEEEEJSD_EEEvT0_iT1_T2_DpNS2_10kernel_argIT3_EE --------------------------
	.section	.nv.constant0._ZN3cub18CUB_300001_SM_10006detail9transform16transform_kernelINS2_10policy_hubILb1EN4cuda3std3__45tupleIJN6thrust24THRUST_300001_SM_1000_NS17counting_iteratorIiNSA_11use_defaultESC_SC_EEEEEE10policy1000ElNS7_10__identityENSA_6detail15normal_iteratorINSA_10device_ptrIiEEEEJSD_EEEvT0_iT1_T2_DpNS2_10kernel_argIT3_EE,"a",@progbits
	.sectionflags	@""
	.align	4
.nv.constant0._ZN3cub18CUB_300001_SM_10006detail9transform16transform_kernelINS2_10policy_hubILb1EN4cuda3std3__45tupleIJN6thrust24THRUST_300001_SM_1000_NS17counting_iteratorIiNSA_11use_defaultESC_SC_EEEEEE10policy1000ElNS7_10__identityENSA_6detail15normal_iteratorINSA_10device_ptrIiEEEEJSD_EEEvT0_iT1_T2_DpNS2_10kernel_argIT3_EE:
	.zero		936


//--------------------- .nv.constant0._ZN3cub18CUB_300001_SM_10006detail9transform16transform_kernelINS2_10policy_hubILb1EN4cuda3std3__45tupleIJN6thrust24THRUST_300001_SM_1000_NS17counting_iteratorIiNSA_11use_defaultESC_SC_EEEEEE10policy1000EiNS7_10__identityENSA_6detail15normal_iteratorINSA_10device_ptrIiEEEEJSD_EEEvT0_iT1_T2_DpNS2_10kernel_argIT3_EE --------------------------
	.section	.nv.constant0._ZN3cub18CUB_300001_SM_10006detail9transform16transform_kernelINS2_10policy_hubILb1EN4cuda3std3__45tupleIJN6thrust24THRUST_300001_SM_1000_NS17counting_iteratorIiNSA_11use_defaultESC_SC_EEEEEE10policy1000EiNS7_10__identityENSA_6detail15normal_iteratorINSA_10device_ptrIiEEEEJSD_EEEvT0_iT1_T2_DpNS2_10kernel_argIT3_EE,"a",@progbits
	.sectionflags	@""
	.align	4
.nv.constant0._ZN3cub18CUB_300001_SM_10006detail9transform16transform_kernelINS2_10policy_hubILb1EN4cuda3std3__45tupleIJN6thrust24THRUST_300001_SM_1000_NS17counting_iteratorIiNSA_11use_defaultESC_SC_EEEEEE10policy1000EiNS7_10__identityENSA_6detail15normal_iteratorINSA_10device_ptrIiEEEEJSD_EEEvT0_iT1_T2_DpNS2_10kernel_argIT3_EE:
	.zero		936


//--------------------- .nv.constant0._ZN3cub18CUB_300001_SM_10006detail8for_each13static_kernelINS2_12policy_hub_t12policy_500_tEmN6thrust24THRUST_300001_SM_1000_NS8cuda_cub20__uninitialized_fill7functorINS7_10device_ptrIfEEfEEEEvT0_T1_ --------------------------
	.section	.nv.constant0._ZN3cub18CUB_300001_SM_10006detail8for_each13static_kernelINS2_12policy_hub_t12policy_500_tEmN6thrust24THRUST_300001_SM_1000_NS8cuda_cub20__uninitialized_fill7functorINS7_10device_ptrIfEEfEEEEvT0_T1_,"a",@progbits
	.sectionflags	@""
	.align	4
.nv.constant0._ZN3cub18CUB_300001_SM_10006detail8for_each13static_kernelINS2_12policy_hub_t12policy_500_tEmN6thrust24THRUST_300001_SM_1000_NS8cuda_cub20__uninitialized_fill7functorINS7_10device_ptrIfEEfEEEEvT0_T1_:
	.zero		920


//--------------------- .nv.constant0._ZN3cub18CUB_300001_SM_10006detail8for_each13static_kernelINS2_12policy_hub_t12policy_500_tEmN6thrust24THRUST_300001_SM_1000_NS8cuda_cub20__uninitialized_fill7functorINS7_10device_ptrIiEEiEEEEvT0_T1_ --------------------------
	.section	.nv.constant0._ZN3cub18CUB_300001_SM_10006detail8for_each13static_kernelINS2_12policy_hub_t12policy_500_tEmN6thrust24THRUST_300001_SM_1000_NS8cuda_cub20__uninitialized_fill7functorINS7_10device_ptrIiEEiEEEEvT0_T1_,"a",@progbits
	.sectionflags	@""
	.align	4
.nv.constant0._ZN3cub18CUB_300001_SM_10006detail8for_each13static_kernelINS2_12policy_hub_t12policy_500_tEmN6thrust24THRUST_300001_SM_1000_NS8cuda_cub20__uninitialized_fill7functorINS7_10device_ptrIiEEiEEEEvT0_T1_:
	.zero		920


//--------------------- .nv.constant0._ZN3cub18CUB_300001_SM_10006detail11EmptyKernelIvEEvv --------------------------
	.section	.nv.constant0._ZN3cub18CUB_300001_SM_10006detail11EmptyKernelIvEEvv,"a",@progbits
	.sectionflags	@""
	.align	4
.nv.constant0._ZN3cub18CUB_300001_SM_10006detail11EmptyKernelIvEEvv:
	.zero		896


//--------------------- .nv.constant0._ZN6thrust24THRUST_300001_SM_1000_NS8cuda_cub4core6detail13_kernel_agentINS1_8__reduce11ReduceAgentIPN4cuda3std3__45tupleIJflEEESC_SB_lNS1_9__extrema9arg_min_fIflNS9_4lessIfEEEEEEJSC_SC_iSH_EEEvDpT0_ --------------------------
	.section	.nv.constant0._ZN6thrust24THRUST_300001_SM_1000_NS8cuda_cub4core6detail13_kernel_agentINS1_8__reduce11ReduceAgentIPN4cuda3std3__45tupleIJflEEESC_SB_lNS1_9__extrema9arg_min_fIflNS9_4lessIfEEEEEEJSC_SC_iSH_EEEvDpT0_,"a",@progbits
	.sectionflags	@""
	.align	4
.nv.constant0._ZN6thrust24THRUST_300001_SM_1000_NS8cuda_cub4core6detail13_kernel_agentINS1_8__reduce11ReduceAgentIPN4cuda3std3__45tupleIJflEEESC_SB_lNS1_9__extrema9arg_min_fIflNS9_4lessIfEEEEEEJSC_SC_iSH_EEEvDpT0_:
	.zero		917


//--------------------- .nv.constant0._ZN6thrust24THRUST_300001_SM_1000_NS8cuda_cub4core6detail13_kernel_agentINS1_8__reduce10DrainAgentIlEEJN3cub18CUB_300001_SM_10009GridQueueIyEElEEEvDpT0_ --------------------------
	.section	.nv.constant0._ZN6thrust24THRUST_300001_SM_1000_NS8cuda_cub4core6detail13_kernel_agentINS1_8__reduce10DrainAgentIlEEJN3cub18CUB_300001_SM_10009GridQueueIyEElEEEvDpT0_,"a",@progbits
	.sectionflags	@""
	.align	4
.nv.constant0._ZN6thrust24THRUST_300001_SM_1000_NS8cuda_cub4core6detail13_kernel_agentINS1_8__reduce10DrainAgentIlEEJN3cub18CUB_300001_SM_10009GridQueueIyEElEEEvDpT0_:
	.zero		912


//--------------------- .nv.constant0._ZN6thrust24THRUST_300001_SM_1000_NS8cuda_cub4core6detail13_kernel_agentINS1_8__reduce11ReduceAgentINS0_12zip_iteratorIN4cuda3std3__45tupleIJNS0_6detail15normal_iteratorINS0_10device_ptrIfEEEENS0_17counting_iteratorIlNS0_11use_defaultESI_SI_EEEEEEEPNSB_IJflEEESM_lNS1_9__extrema9arg_min_fIflNSA_4lessIfEEEEEEJSL_SN_lN3cub18CUB_300001_SM_100013GridEvenShareIlEENSV_9GridQueueIyEESS_EEEvDpT0_ --------------------------
	.section	.nv.constant0._ZN6thrust24THRUST_300001_SM_1000_NS8cuda_cub4core6detail13_kernel_agentINS1_8__reduce11ReduceAgentINS0_12zip_iteratorIN4cuda3std3__45tupleIJNS0_6detail15normal_iteratorINS0_10device_ptrIfEEEENS0_17counting_iteratorIlNS0_11use_defaultESI_SI_EEEEEEEPNSB_IJflEEESM_lNS1_9__extrema9arg_min_fIflNSA_4lessIfEEEEEEJSL_SN_lN3cub18CUB_300001_SM_100013GridEvenShareIlEENSV_9GridQueueIyEESS_EEEvDpT0_,"a",@progbits
	.sectionflags	@""
	.align	4
.nv.constant0._ZN6thrust24THRUST_300001_SM_1000_NS8cuda_cub4core6detail13_kernel_agentINS1_8__reduce11ReduceAgentINS0_12zip_iteratorIN4cuda3std3__45tupleIJNS0_6detail15normal_iteratorINS0_10device_ptrIfEEEENS0_17counting_iteratorIlNS0_11use_defaultESI_SI_EEEEEEEPNSB_IJflEEESM_lNS1_9__extrema9arg_min_fIflNSA_4lessIfEEEEEEJSL_SN_lN3cub18CUB_300001_SM_100013GridEvenShareIlEENSV_9GridQueueIyEESS_EEEvDpT0_:
	.zero		1009


//--------------------- .nv.constant0._ZN6thrust24THRUST_300001_SM_1000_NS8cuda_cub4core6detail13_kernel_agentINS1_8__reduce11ReduceAgentINS0_12zip_iteratorIN4cuda3std3__45tupleIJNS0_6detail15normal_iteratorINS0_10device_ptrIfEEEENS0_17counting_iteratorIlNS0_11use_defaultESI_SI_EEEEEEEPNSB_IJflEEESM_lNS1_9__extrema9arg_min_fIflNSA_4lessIfEEEEEEJSL_SN_lSS_EEEvDpT0_ --------------------------
	.section	.nv.constant0._ZN6thrust24THRUST_300001_SM_1000_NS8cuda_cub4core6detail13_kernel_agentINS1_8__reduce11ReduceAgentINS0_12zip_iteratorIN4cuda3std3__45tupleIJNS0_6detail15normal_iteratorINS0_10device_ptrIfEEEENS0_17counting_iteratorIlNS0_11use_defaultESI_SI_EEEEEEEPNSB_IJflEEESM_lNS1_9__extrema9arg_min_fIflNSA_4lessIfEEEEEEJSL_SN_lSS_EEEvDpT0_,"a",@progbits
	.sectionflags	@""
	.align	4
.nv.constant0._ZN6thrust24THRUST_300001_SM_1000_NS8cuda_cub4core6detail13_kernel_agentINS1_8__reduce11ReduceAgentINS0_12zip_iteratorIN4cuda3std3__45tupleIJNS0_6detail15normal_iteratorINS0_10device_ptrIfEEEENS0_17counting_iteratorIlNS0_11use_defaultESI_SI_EEEEEEEPNSB_IJflEEESM_lNS1_9__extrema9arg_min_fIflNSA_4lessIfEEEEEEJSL_SN_lSS_EEEvDpT0_:
	.zero		929


//--------------------- .nv.constant0._ZN6thrust24THRUST_300001_SM_1000_NS8cuda_cub4core6detail13_kernel_agentINS1_8__reduce11ReduceAgentIPN4cuda3std3__45tupleIJflEEESC_SB_iNS1_9__extrema9arg_min_fIflNS9_4lessIfEEEEEEJSC_SC_iSH_EEEvDpT0_ --------------------------
	.section	.nv.constant0._ZN6thrust24THRUST_300001_SM_1000_NS8cuda_cub4core6detail13_kernel_agentINS1_8__reduce11ReduceAgentIPN4cuda3std3__45tupleIJflEEESC_SB_iNS1_9__extrema9arg_min_fIflNS9_4lessIfEEEEEEJSC_SC_iSH_EEEvDpT0_,"a",@progbits
	.sectionflags	@""
	.align	4
.nv.constant0._ZN6thrust24THRUST_300001_SM_1000_NS8cuda_cub4core6detail13_kernel_agentINS1_8__reduce11ReduceAgentIPN4cuda3std3__45tupleIJflEEESC_SB_iNS1_9__extrema9arg_min_fIflNS9_4lessIfEEEEEEJSC_SC_iSH_EEEvDpT0_:
	.zero		917


//--------------------- .nv.constant0._ZN6thrust24THRUST_300001_SM_1000_NS8cuda_cub4core6detail13_kernel_agentINS1_8__reduce10DrainAgentIiEEJN3cub18CUB_300001_SM_10009GridQueueIjEEiEEEvDpT0_ --------------------------
	.section	.nv.constant0._ZN6thrust24THRUST_300001_SM_1000_NS8cuda_cub4core6detail13_kernel_agentINS1_8__reduce10DrainAgentIiEEJN3cub18CUB_300001_SM_10009GridQueueIjEEiEEEvDpT0_,"a",@progbits
	.sectionflags	@""
	.align	4
.nv.constant0._ZN6thrust24THRUST_300001_SM_1000_NS8cuda_cub4core6detail13_kernel_agentINS1_8__reduce10DrainAgentIiEEJN3cub18CUB_300001_SM_10009GridQueueIjEEiEEEvDpT0_:
	.zero		908


//--------------------- .nv.constant0._ZN6thrust24THRUST_300001_SM_1000_NS8cuda_cub4core6detail13_kernel_agentINS1_8__reduce11ReduceAgentINS0_12zip_iteratorIN4cuda3std3__45tupleIJNS0_6detail15normal_iteratorINS0_10device_ptrIfEEEENS0_17counting_iteratorIlNS0_11use_defaultESI_SI_EEEEEEEPNSB_IJflEEESM_iNS1_9__extrema9arg_min_fIflNSA_4lessIfEEEEEEJSL_SN_iN3cub18CUB_300001_SM_100013GridEvenShareIiEENSV_9GridQueueIjEESS_EEEvDpT0_ --------------------------
	.section	.nv.constant0._ZN6thrust24THRUST_300001_SM_1000_NS8cuda_cub4core6detail13_kernel_agentINS1_8__reduce11ReduceAgentINS0_12zip_iteratorIN4cuda3std3__45tupleIJNS0_6detail15normal_iteratorINS0_10device_ptrIfEEEENS0_17counting_iteratorIlNS0_11use_defaultESI_SI_EEEEEEEPNSB_IJflEEESM_iNS1_9__extrema9arg_min_fIflNSA_4lessIfEEEEEEJSL_SN_iN3cub18CUB_300001_SM_100013GridEvenShareIiEENSV_9GridQueueIjEESS_EEEvDpT0_,"a",@progbits
	.sectionflags	@""
	.align	4
.nv.constant0._ZN6thrust24THRUST_300001_SM_1000_NS8cuda_cub4core6detail13_kernel_agentINS1_8__reduce11ReduceAgentINS0_12zip_iteratorIN4cuda3std3__45tupleIJNS0_6detail15normal_iteratorINS0_10device_ptrIfEEEENS0_17counting_iteratorIlNS0_11use_defaultESI_SI_EEEEEEEPNSB_IJflEEESM_iNS1_9__extrema9arg_min_fIflNSA_4lessIfEEEEEEJSL_SN_iN3cub18CUB_300001_SM_100013GridEvenShareIiEENSV_9GridQueueIjEESS_EEEvDpT0_:
	.zero		977


//--------------------- .nv.constant0._ZN6thrust24THRUST_300001_SM_1000_NS8cuda_cub4core6detail13_kernel_agentINS1_8__reduce11ReduceAgentINS0_12zip_iteratorIN4cuda3std3__45tupleIJNS0_6detail15normal_iteratorINS0_10device_ptrIfEEEENS0_17counting_iteratorIlNS0_11use_defaultESI_SI_EEEEEEEPNSB_IJflEEESM_iNS1_9__extrema9arg_min_fIflNSA_4lessIfEEEEEEJSL_SN_iSS_EEEvDpT0_ --------------------------
	.section	.nv.constant0._ZN6thrust24THRUST_300001_SM_1000_NS8cuda_cub4core6detail13_kernel_agentINS1_8__reduce11ReduceAgentINS0_12zip_iteratorIN4cuda3std3__45tupleIJNS0_6detail15normal_iteratorINS0_10device_ptrIfEEEENS0_17counting_iteratorIlNS0_11use_defaultESI_SI_EEEEEEEPNSB_IJflEEESM_iNS1_9__extrema9arg_min_fIflNSA_4lessIfEEEEEEJSL_SN_iSS_EEEvDpT0_,"a",@progbits
	.sectionflags	@""
	.align	4
.nv.constant0._ZN6thrust24THRUST_300001_SM_1000_NS8cuda_cub4core6detail13_kernel_agentINS1_8__reduce11ReduceAgentINS0_12zip_iteratorIN4cuda3std3__45tupleIJNS0_6detail15normal_iteratorINS0_10device_ptrIfEEEENS0_17counting_iteratorIlNS0_11use_defaultESI_SI_EEEEEEEPNSB_IJflEEESM_iNS1_9__extrema9arg_min_fIflNSA_4lessIfEEEEEEJSL_SN_iSS_EEEvDpT0_:
	.zero		925


//--------------------- .nv.constant0._Z11Forca_BrutaiiiPiS_S_Pff --------------------------
	.section	.nv.constant0._Z11Forca_BrutaiiiPiS_S_Pff,"a",@progbits
	.sectionflags	@""
	.align	4
.nv.constant0._Z11Forca_BrutaiiiPiS_S_Pff:
	.zero		948


//--------------------- .nv.constant0._Z17calculaDistanciasjPiS_S_Pf --------------------------
	.section	.nv.constant0._Z17calculaDistanciasjPiS_S_Pf,"a",@progbits
	.sectionflags	@""
	.align	4
.nv.constant0._Z17calculaDistanciasjPiS_S_Pf:
	.zero		936


//--------------------- SYMBOLS --------------------------

	.type		.nv.reservedSmem.offset0,@object
	.size		.nv.reservedSmem.offset0,0x4
	.type		.nv.reservedSmem.cap,@object
	.size		.nv.reservedSmem.cap,0x4
